def matmul_kernel(
    a_ptr,
    b_ptr,
    c_ptr,
    M,
    N,
    K,
    stride_am,
    stride_ak,
    stride_bk,
    stride_bn,
    stride_cm,
    stride_cn,
    BLOCK_M: tl.constexpr,
    BLOCK_N: tl.constexpr,
    BLOCK_K: tl.constexpr,
    GROUP_M: tl.constexpr,
):
    pid = tl.program_id(axis=0)
    num_pid_m = tl.cdiv(M, BLOCK_M)
    num_pid_n = tl.cdiv(N, BLOCK_N)
    num_pid_in_group = GROUP_M * num_pid_n
    group_id = pid // num_pid_in_group
    first_pid_m = group_id * GROUP_M
    group_size_m = min(num_pid_m - first_pid_m, GROUP_M)
    pid_m = first_pid_m + ((pid % num_pid_in_group) % group_size_m)
    pid_n = (pid % num_pid_in_group) // group_size_m

    offs_am = (pid_m * BLOCK_M + tl.arange(0, BLOCK_M)) % M
    offs_bn = (pid_n * BLOCK_N + tl.arange(0, BLOCK_N)) % N
    offs_k = tl.arange(0, BLOCK_K)
    a_ptrs = a_ptr + offs_am[:, None] * stride_am + offs_k[None, :] * stride_ak
    b_ptrs = b_ptr + offs_k[:, None] * stride_bk + offs_bn[None, :] * stride_bn

    acc = tl.zeros((BLOCK_M, BLOCK_N), dtype=tl.float32)
    for kk in range(0, tl.cdiv(K, BLOCK_K)):
        a = tl.load(a_ptrs, mask=offs_k[None, :] < K - kk * BLOCK_K, other=0.0)
        b = tl.load(b_ptrs, mask=offs_k[:, None] < K - kk * BLOCK_K, other=0.0)
        acc = tl.dot(a, b, acc)
        a_ptrs += BLOCK_K * stride_ak
        b_ptrs += BLOCK_K * stride_bk

    c = acc.to(c_ptr.dtype.element_ty)
    offs_cm = pid_m * BLOCK_M + tl.arange(0, BLOCK_M)
    offs_cn = pid_n * BLOCK_N + tl.arange(0, BLOCK_N)
    c_ptrs = c_ptr + offs_cm[:, None] * stride_cm + offs_cn[None, :] * stride_cn
    mask = (offs_cm[:, None] < M) & (offs_cn[None, :] < N)
    tl.store(c_ptrs, c, mask=mask)

# config = {"BLOCK_K": 64, "BLOCK_M": 64, "BLOCK_N": 256, "GROUP_M": 8, "arch": "sm_90", "dtype": "fp8e5m2", "num_ctas": 1, "num_stages": 3, "num_warps": 2}
# arch = sm_90


// ===== COMPILED SASS (sm_90a) =====

	.target	sm_90a

	.elftype	@"ET_EXEC"


//--------------------- .note.nv.tkinfo           --------------------------
	.section	.note.nv.tkinfo,"",@"SHT_NOTE"
	.sectionflags	@"SHF_NOTE_NV_TKINFO"
	.tkinfo
        /*0018*/ 	.word	0x00000002
        /*0030*/ 	.string	""
        /*0030*/ 	.string	"ptxas"
        /*0030*/ 	.string	"Cuda compilation tools, release 13.0, V13.0.88"
        /*0030*/ 	.string	"Build cuda_13.0.r13.0/compiler.36424714_0"
        /*0030*/ 	.string	"-v  -suppress-debug-info  -lineinfo  -arch sm_90a "



//--------------------- .note.nv.cuinfo           --------------------------
	.section	.note.nv.cuinfo,"",@"SHT_NOTE"
	.sectionflags	@"SHF_NOTE_NV_CUINFO"
        /*0018*/ 	.short	0x0002
        /*001a*/ 	.short	0x005a
        /*001c*/ 	.short	0x0082
	.zero		2


//--------------------- .nv.info                  --------------------------
	.section	.nv.info,"",@"SHT_CUDA_INFO"
	.align	4


	//----- nvinfo : EIATTR_REGCOUNT
	.align		4
        /*0000*/ 	.byte	0x04, 0x2f
        /*0002*/ 	.short	(.L_1 - .L_0)
	.align		4
.L_0:
        /*0004*/ 	.word	index@(matmul_kernel)
        /*0008*/ 	.word	0x00000020


	//----- nvinfo : EIATTR_FRAME_SIZE
	.align		4
.L_1:
        /*000c*/ 	.byte	0x04, 0x11
        /*000e*/ 	.short	(.L_3 - .L_2)
	.align		4
.L_2:
        /*0010*/ 	.word	index@(matmul_kernel)
        /*0014*/ 	.word	0x00002828


	//----- nvinfo : EIATTR_MIN_STACK_SIZE
	.align		4
.L_3:
        /*0018*/ 	.byte	0x04, 0x12
        /*001a*/ 	.short	(.L_5 - .L_4)
	.align		4
.L_4:
        /*001c*/ 	.word	index@(matmul_kernel)
        /*0020*/ 	.word	0x00002828
.L_5:


//--------------------- .nv.compat                --------------------------
	.section	.nv.compat,"",@"SHT_CUDA_COMPAT_INFO"
	.align	4
        /*0000*/ 	.byte	0x02, 0x09, 0x01, 0x00, 0x02, 0x02, 0x02, 0x00, 0x02, 0x05, 0x05, 0x00, 0x03, 0x07, 0x01, 0x01
        /*0010*/ 	.byte	0x02, 0x03, 0x00, 0x00, 0x02, 0x06, 0x01, 0x00, 0x04, 0x0b, 0x08, 0x00, 0x00, 0x00, 0x00, 0x00
        /*0020*/ 	.byte	0x00, 0x00, 0x00, 0x00


//--------------------- .nv.info.matmul_kernel    --------------------------
	.section	.nv.info.matmul_kernel,"",@"SHT_CUDA_INFO"
	.sectionflags	@""
	.align	4


	//----- nvinfo : EIATTR_CUDA_API_VERSION
	.align		4
        /*0000*/ 	.byte	0x04, 0x37
        /*0002*/ 	.short	(.L_7 - .L_6)
.L_6:
        /*0004*/ 	.word	0x00000082


	//----- nvinfo : EIATTR_KPARAM_INFO
	.align		4
.L_7:
        /*0008*/ 	.byte	0x04, 0x17
        /*000a*/ 	.short	(.L_9 - .L_8)
.L_8:
        /*000c*/ 	.word	0x00000000
        /*0010*/ 	.short	0x000d
        /*0012*/ 	.short	0x0048
        /*0014*/ 	.byte	0x00, 0xf4, 0x21, 0x00


	//----- nvinfo : EIATTR_KPARAM_INFO
	.align		4
.L_9:
        /*0018*/ 	.byte	0x04, 0x17
        /*001a*/ 	.short	(.L_11 - .L_10)
.L_10:
        /*001c*/ 	.word	0x00000000
        /*0020*/ 	.short	0x000c
        /*0022*/ 	.short	0x0040
        /*0024*/ 	.byte	0x00, 0xf4, 0x21, 0x00


	//----- nvinfo : EIATTR_KPARAM_INFO
	.align		4
.L_11:
        /*0028*/ 	.byte	0x04, 0x17
        /*002a*/ 	.short	(.L_13 - .L_12)
.L_12:
        /*002c*/ 	.word	0x00000000
        /*0030*/ 	.short	0x000b
        /*0032*/ 	.short	0x0038
        /*0034*/ 	.byte	0x00, 0xf0, 0x11, 0x00


	//----- nvinfo : EIATTR_KPARAM_INFO
	.align		4
.L_13:
        /*0038*/ 	.byte	0x04, 0x17
        /*003a*/ 	.short	(.L_15 - .L_14)
.L_14:
        /*003c*/ 	.word	0x00000000
        /*0040*/ 	.short	0x000a
        /*0042*/ 	.short	0x0034
        /*0044*/ 	.byte	0x00, 0xf0, 0x11, 0x00


	//----- nvinfo : EIATTR_KPARAM_INFO
	.align		4
.L_15:
        /*0048*/ 	.byte	0x04, 0x17
        /*004a*/ 	.short	(.L_17 - .L_16)
.L_16:
        /*004c*/ 	.word	0x00000000
        /*0050*/ 	.short	0x0009
        /*0052*/ 	.short	0x0030
        /*0054*/ 	.byte	0x00, 0xf0, 0x11, 0x00


	//----- nvinfo : EIATTR_KPARAM_INFO
	.align		4
.L_17:
        /*0058*/ 	.byte	0x04, 0x17
        /*005a*/ 	.short	(.L_19 - .L_18)
.L_18:
        /*005c*/ 	.word	0x00000000
        /*0060*/ 	.short	0x0008
        /*0062*/ 	.short	0x002c
        /*0064*/ 	.byte	0x00, 0xf0, 0x11, 0x00


	//----- nvinfo : EIATTR_KPARAM_INFO
	.align		4
.L_19:
        /*0068*/ 	.byte	0x04, 0x17
        /*006a*/ 	.short	(.L_21 - .L_20)
.L_20:
        /*006c*/ 	.word	0x00000000
        /*0070*/ 	.short	0x0007
        /*0072*/ 	.short	0x0028
        /*0074*/ 	.byte	0x00, 0xf0, 0x11, 0x00


	//----- nvinfo : EIATTR_KPARAM_INFO
	.align		4
.L_21:
        /*0078*/ 	.byte	0x04, 0x17
        /*007a*/ 	.short	(.L_23 - .L_22)
.L_22:
        /*007c*/ 	.word	0x00000000
        /*0080*/ 	.short	0x0006
        /*0082*/ 	.short	0x0024
        /*0084*/ 	.byte	0x00, 0xf0, 0x11, 0x00


	//----- nvinfo : EIATTR_KPARAM_INFO
	.align		4
.L_23:
        /*0088*/ 	.byte	0x04, 0x17
        /*008a*/ 	.short	(.L_25 - .L_24)
.L_24:
        /*008c*/ 	.word	0x00000000
        /*0090*/ 	.short	0x0005
        /*0092*/ 	.short	0x0020
        /*0094*/ 	.byte	0x00, 0xf0, 0x11, 0x00


	//----- nvinfo : EIATTR_KPARAM_INFO
	.align		4
.L_25:
        /*0098*/ 	.byte	0x04, 0x17
        /*009a*/ 	.short	(.L_27 - .L_26)
.L_26:
        /*009c*/ 	.word	0x00000000
        /*00a0*/ 	.short	0x0004
        /*00a2*/ 	.short	0x001c
        /*00a4*/ 	.byte	0x00, 0xf0, 0x11, 0x00


	//----- nvinfo : EIATTR_KPARAM_INFO
	.align		4
.L_27:
        /*00a8*/ 	.byte	0x04, 0x17
        /*00aa*/ 	.short	(.L_29 - .L_28)
.L_28:
        /*00ac*/ 	.word	0x00000000
        /*00b0*/ 	.short	0x0003
        /*00b2*/ 	.short	0x0018
        /*00b4*/ 	.byte	0x00, 0xf0, 0x11, 0x00


	//----- nvinfo : EIATTR_KPARAM_INFO
	.align		4
.L_29:
        /*00b8*/ 	.byte	0x04, 0x17
        /*00ba*/ 	.short	(.L_31 - .L_30)
.L_30:
        /*00bc*/ 	.word	0x00000000
        /*00c0*/ 	.short	0x0002
        /*00c2*/ 	.short	0x0010
        /*00c4*/ 	.byte	0x00, 0xf4, 0x21, 0x00


	//----- nvinfo : EIATTR_KPARAM_INFO
	.align		4
.L_31:
        /*00c8*/ 	.byte	0x04, 0x17
        /*00ca*/ 	.short	(.L_33 - .L_32)
.L_32:
        /*00cc*/ 	.word	0x00000000
        /*00d0*/ 	.short	0x0001
        /*00d2*/ 	.short	0x0008
        /*00d4*/ 	.byte	0x00, 0xf4, 0x21, 0x00


	//----- nvinfo : EIATTR_KPARAM_INFO
	.align		4
.L_33:
        /*00d8*/ 	.byte	0x04, 0x17
        /*00da*/ 	.short	(.L_35 - .L_34)
.L_34:
        /*00dc*/ 	.word	0x00000000
        /*00e0*/ 	.short	0x0000
        /*00e2*/ 	.short	0x0000
        /*00e4*/ 	.byte	0x00, 0xf4, 0x21, 0x00


	//----- nvinfo : EIATTR_SPARSE_MMA_MASK
	.align		4
.L_35:
        /*00e8*/ 	.byte	0x03, 0x50
        /*00ea*/ 	.short	0x0000


	//----- nvinfo : EIATTR_MAXREG_COUNT
	.align		4
        /*00ec*/ 	.byte	0x03, 0x1b
        /*00ee*/ 	.short	0x00ff


	//----- nvinfo : EIATTR_NUM_BARRIERS
	.align		4
        /*00f0*/ 	.byte	0x02, 0x4c
        /*00f2*/ 	.byte	0x01
	.zero		1


	//----- nvinfo : EIATTR_ANNOTATIONS
	.align		4
        /*00f4*/ 	.byte	0x04, 0x55
        /*00f6*/ 	.short	(.L_37 - .L_36)


	//   ....[0]....
.L_36:
        /*00f8*/ 	.word	0x00000001
        /*00fc*/ 	.byte	0x10, 0x05, 0x00, 0x00, 0x01, 0x00, 0x00, 0x00, 0x40, 0x05, 0x00, 0x00, 0x01, 0x00, 0x00, 0x00
        /* <DEDUP_REMOVED lines=994> */
        /*3f2c*/ 	.byte	0x70, 0x58, 0x01, 0x00, 0x01, 0x00, 0x00, 0x00, 0x90, 0x58, 0x01, 0x00


	//----- nvinfo : EIATTR_MERCURY_ISA_VERSION
	.align		4
.L_37:
        /*3f38*/ 	.byte	0x03, 0x5f
        /*3f3a*/ 	.short	0x0101


	//----- nvinfo : EIATTR_EXIT_INSTR_OFFSETS
	.align		4
        /*3f3c*/ 	.byte	0x04, 0x1c
        /*3f3e*/ 	.short	(.L_39 - .L_38)


	//   ....[0]....
.L_38:
        /*3f40*/ 	.word	0x00050240


	//   ....[1]....
        /*3f44*/ 	.word	0x00050260


	//----- nvinfo : EIATTR_REQNTID
	.align		4
.L_39:
        /*3f48*/ 	.byte	0x04, 0x10
        /*3f4a*/ 	.short	(.L_41 - .L_40)
.L_40:
        /*3f4c*/ 	.word	0x00000040
        /*3f50*/ 	.word	0x00000001
        /*3f54*/ 	.word	0x00000001


	//----- nvinfo : EIATTR_CBANK_PARAM_SIZE
	.align		4
.L_41:
        /*3f58*/ 	.byte	0x03, 0x19
        /*3f5a*/ 	.short	0x0050


	//----- nvinfo : EIATTR_PARAM_CBANK
	.align		4
        /*3f5c*/ 	.byte	0x04, 0x0a
        /*3f5e*/ 	.short	(.L_43 - .L_42)
	.align		4
.L_42:
        /*3f60*/ 	.word	index@(.nv.constant0.matmul_kernel)
        /*3f64*/ 	.short	0x0210
        /*3f66*/ 	.short	0x0050


	//----- nvinfo : EIATTR_SW_WAR
	.align		4
.L_43:
        /*3f68*/ 	.byte	0x04, 0x36
        /*3f6a*/ 	.short	(.L_45 - .L_44)
.L_44:
        /*3f6c*/ 	.word	0x00000008
.L_45:


//--------------------- .nv.callgraph             --------------------------
	.section	.nv.callgraph,"",@"SHT_CUDA_CALLGRAPH"
	.align	4
	.sectionentsize	8
	.align		4
        /*0000*/ 	.word	0x00000000
	.align		4
        /*0004*/ 	.word	0xffffffff
	.align		4
        /*0008*/ 	.word	0x00000000
	.align		4
        /*000c*/ 	.word	0xfffffffe
	.align		4
        /*0010*/ 	.word	0x00000000
	.align		4
        /*0014*/ 	.word	0xfffffffd
	.align		4
        /*0018*/ 	.word	0x00000000
	.align		4
        /*001c*/ 	.word	0xfffffffc


//--------------------- .text.matmul_kernel       --------------------------
	.section	.text.matmul_kernel,"ax",@progbits
	.align	128
        .global         matmul_kernel
        .type           matmul_kernel,@function
        .size           matmul_kernel,(.L_x_4 - matmul_kernel)
        .other          matmul_kernel,@"STO_CUDA_ENTRY STV_DEFAULT"
matmul_kernel:
.text.matmul_kernel:
[----:B------:R-:W0:Y:S08]  /*0000*/  LDC R1, c[0x0][0x28] ;  /* 0x00000a00ff017b82 */ /* 0x000e300000000800 */
[----:B------:R-:W1:Y:S01]  /*0010*/  LDC.64 R2, c[0x0][0x228] ;  /* 0x00008a00ff027b82 */ /* 0x000e620000000a00 */
[----:B0-----:R-:W-:Y:S01]  /*0020*/  VIADD R1, R1, 0xffffd7d8 ;  /* 0xffffd7d801017836 */ /* 0x001fe20000000000 */
[----:B------:R-:W0:Y:S01]  /*0030*/  S2R R21, SR_TID.X ;  /* 0x0000000000157919 */ /* 0x000e220000002100 */
[----:B------:R-:W-:Y:S01]  /*0040*/  UMOV UR4, 0x400 ;  /* 0x0000040000047882 */ /* 0x000fe20000000000 */
[----:B------:R-:W-:-:S04]  /*0050*/  ULDC.64 UR6, c[0x0][0x208] ;  /* 0x0000820000067ab9 */ /* 0x000fc80000000a00 */
[----:B------:R-:W2:Y:S01]  /*0060*/  S2UR UR5, SR_CgaCtaId ;  /* 0x00000000000579c3 */ /* 0x000ea20000008800 */
[----:B-1----:R-:W-:-:S05]  /*0070*/  VIADD R0, R3, 0xff ;  /* 0x000000ff03007836 */ /* 0x002fca0000000000 */
[----:B------:R-:W-:Y:S01]  /*0080*/  SHF.R.S32.HI R5, RZ, 0x1f, R0 ;  /* 0x0000001fff057819 */ /* 0x000fe20000011400 */
[----:B--2---:R-:W-:-:S03]  /*0090*/  ULEA UR4, UR5, UR4, 0x18 ;  /* 0x0000000405047291 */ /* 0x004fc6000f8ec03f */
[----:B------:R-:W-:Y:S02]  /*00a0*/  LEA.HI R5, R5, R0, RZ, 0x8 ;  /* 0x0000000005057211 */ /* 0x000fe400078f40ff */
[----:B0-----:R-:W-:Y:S02]  /*00b0*/  LOP3.LUT R18, R21, 0x3f, RZ, 0xc0, !PT ;  /* 0x0000003f15127812 */ /* 0x001fe400078ec0ff */
[----:B------:R-:W-:Y:S02]  /*00c0*/  SHF.R.S32.HI R0, RZ, 0x8, R5 ;  /* 0x00000008ff007819 */ /* 0x000fe40000011405 */
[----:B------:R-:W0:Y:S03]  /*00d0*/  S2R R5, SR_CTAID.X ;  /* 0x0000000000057919 */ /* 0x000e260000002500 */
[----:B------:R-:W-:-:S05]  /*00e0*/  IMAD.SHL.U32 R0, R0, 0x8, RZ ;  /* 0x0000000800007824 */ /* 0x000fca00078e00ff */
[-C--:B------:R-:W-:Y:S02]  /*00f0*/  IABS R9, R0.reuse ;  /* 0x0000000000097213 */ /* 0x080fe40000000000 */
[----:B------:R-:W-:Y:S02]  /*0100*/  IABS R12, R0 ;  /* 0x00000000000c7213 */ /* 0x000fe40000000000 */
[----:B------:R-:W1:Y:S08]  /*0110*/  I2F.RP R4, R9 ;  /* 0x0000000900047306 */ /* 0x000e700000209400 */
[----:B-1----:R-:W1:Y:S01]  /*0120*/  MUFU.RCP R4, R4 ;  /* 0x0000000400047308 */ /* 0x002e620000001000 */
[----:B0-----:R-:W-:Y:S01]  /*0130*/  IABS R10, R5 ;  /* 0x00000005000a7213 */ /* 0x001fe20000000000 */
[----:B-1----:R-:W-:-:S02]  /*0140*/  VIADD R6, R4, 0xffffffe ;  /* 0x0ffffffe04067836 */ /* 0x002fc40000000000 */
[----:B------:R-:W-:-:S04]  /*0150*/  IMAD.MOV R4, RZ, RZ, -R12 ;  /* 0x000000ffff047224 */ /* 0x000fc800078e0a0c */
[----:B------:R0:W1:Y:S02]  /*0160*/  F2I.FTZ.U32.TRUNC.NTZ R7, R6 ;  /* 0x0000000600077305 */ /* 0x000064000021f000 */
[----:B0-----:R-:W-:Y:S02]  /*0170*/  IMAD.MOV.U32 R6, RZ, RZ, RZ ;  /* 0x000000ffff067224 */ /* 0x001fe400078e00ff */
[----:B-1----:R-:W-:-:S04]  /*0180*/  IMAD.MOV R8, RZ, RZ, -R7 ;  /* 0x000000ffff087224 */ /* 0x002fc800078e0a07 */
[----:B------:R-:W-:Y:S02]  /*0190*/  IMAD R11, R8, R9, RZ ;  /* 0x00000009080b7224 */ /* 0x000fe400078e02ff */
[----:B------:R-:W-:Y:S02]  /*01a0*/  IMAD.MOV.U32 R8, RZ, RZ, R10 ;  /* 0x000000ffff087224 */ /* 0x000fe400078e000a */
[----:B------:R-:W-:-:S06]  /*01b0*/  IMAD.HI.U32 R7, R7, R11, R6 ;  /* 0x0000000b07077227 */ /* 0x000fcc00078e0006 */
[----:B------:R-:W-:-:S04]  /*01c0*/  IMAD.HI.U32 R7, R7, R8, RZ ;  /* 0x0000000807077227 */ /* 0x000fc800078e00ff */
[----:B------:R-:W-:-:S05]  /*01d0*/  IMAD R4, R7, R4, R8 ;  /* 0x0000000407047224 */ /* 0x000fca00078e0208 */
[----:B------:R-:W-:-:S13]  /*01e0*/  ISETP.GT.U32.AND P1, PT, R9, R4, PT ;  /* 0x000000040900720c */ /* 0x000fda0003f24070 */
[----:B------:R-:W-:Y:S02]  /*01f0*/  @!P1 IMAD.IADD R4, R4, 0x1, -R9 ;  /* 0x0000000104049824 */ /* 0x000fe400078e0a09 */
[----:B------:R-:W-:Y:S01]  /*0200*/  @!P1 VIADD R7, R7, 0x1 ;  /* 0x0000000107079836 */ /* 0x000fe20000000000 */
[----:B------:R-:W-:Y:S02]  /*0210*/  ISETP.NE.AND P1, PT, R0, RZ, PT ;  /* 0x000000ff0000720c */ /* 0x000fe40003f25270 */
[----:B------:R-:W-:Y:S02]  /*0220*/  ISETP.GE.U32.AND P0, PT, R4, R9, PT ;  /* 0x000000090400720c */ /* 0x000fe40003f06070 */
[----:B------:R-:W-:-:S04]  /*0230*/  LOP3.LUT R4, R5, R0, RZ, 0x3c, !PT ;  /* 0x0000000005047212 */ /* 0x000fc800078e3cff */
[----:B------:R-:W-:Y:S01]  /*0240*/  ISETP.GE.AND P2, PT, R4, RZ, PT ;  /* 0x000000ff0400720c */ /* 0x000fe20003f46270 */
[----:B------:R-:W-:-:S06]  /*0250*/  VIADD R4, R2, 0x3f ;  /* 0x0000003f02047836 */ /* 0x000fcc0000000000 */
[----:B------:R-:W-:-:S04]  /*0260*/  @P0 VIADD R7, R7, 0x1 ;  /* 0x0000000107070836 */ /* 0x000fc80000000000 */
[----:B------:R-:W-:Y:S01]  /*0270*/  IMAD.MOV.U32 R6, RZ, RZ, R7 ;  /* 0x000000ffff067224 */ /* 0x000fe200078e0007 */
[----:B------:R-:W-:-:S03]  /*0280*/  SHF.R.S32.HI R7, RZ, 0x1f, R4 ;  /* 0x0000001fff077819 */ /* 0x000fc60000011404 */
[----:B------:R-:W-:Y:S01]  /*0290*/  @!P2 IMAD.MOV R6, RZ, RZ, -R6 ;  /* 0x000000ffff06a224 */ /* 0x000fe200078e0a06 */
[----:B------:R-:W-:Y:S02]  /*02a0*/  @!P1 LOP3.LUT R6, RZ, R0, RZ, 0x33, !PT ;  /* 0x00000000ff069212 */ /* 0x000fe400078e33ff */
[----:B------:R-:W-:-:S03]  /*02b0*/  LEA.HI R7, R7, R4, RZ, 0x6 ;  /* 0x0000000407077211 */ /* 0x000fc600078f30ff */
[----:B------:R-:W-:Y:S02]  /*02c0*/  IMAD.SHL.U32 R4, R6, 0x8, RZ ;  /* 0x0000000806047824 */ /* 0x000fe400078e00ff */
[----:B------:R-:W-:-:S03]  /*02d0*/  IMAD.MOV R6, RZ, RZ, -R6 ;  /* 0x000000ffff067224 */ /* 0x000fc600078e0a06 */
[----:B------:R-:W-:Y:S01]  /*02e0*/  LEA.HI.SX32 R7, R7, -R4, 0x1a ;  /* 0x8000000407077211 */ /* 0x000fe200078fd2ff */
[----:B------:R-:W-:Y:S02]  /*02f0*/  IMAD R15, R0, R6, R5 ;  /* 0x00000006000f7224 */ /* 0x000fe400078e0205 */
[----:B------:R-:W-:Y:S01]  /*0300*/  IMAD.MOV.U32 R6, RZ, RZ, RZ ;  /* 0x000000ffff067224 */ /* 0x000fe200078e00ff */
[----:B------:R-:W-:Y:S02]  /*0310*/  VIMNMX R8, R7, 0x8, PT ;  /* 0x0000000807087848 */ /* 0x000fe40003fe0100 */
[----:B------:R-:W-:Y:S02]  /*0320*/  IABS R13, R15 ;  /* 0x0000000f000d7213 */ /* 0x000fe40000000000 */
[----:B------:R-:W-:-:S04]  /*0330*/  IABS R11, R8 ;  /* 0x00000008000b7213 */ /* 0x000fc80000000000 */
[----:B------:R-:W0:Y:S08]  /*0340*/  I2F.RP R9, R11 ;  /* 0x0000000b00097306 */ /* 0x000e300000209400 */
[----:B0-----:R-:W0:Y:S02]  /*0350*/  MUFU.RCP R9, R9 ;  /* 0x0000000900097308 */ /* 0x001e240000001000 */
[----:B0-----:R-:W-:-:S06]  /*0360*/  VIADD R7, R9, 0xffffffe ;  /* 0x0ffffffe09077836 */ /* 0x001fcc0000000000 */
[----:B------:R-:W0:Y:S02]  /*0370*/  F2I.FTZ.U32.TRUNC.NTZ R7, R7 ;  /* 0x0000000700077305 */ /* 0x000e24000021f000 */
[----:B0-----:R-:W-:-:S04]  /*0380*/  IMAD.MOV R10, RZ, RZ, -R7 ;  /* 0x000000ffff0a7224 */ /* 0x001fc800078e0a07 */
[----:B------:R-:W-:-:S04]  /*0390*/  IMAD.MOV.U32 R0, RZ, RZ, R10 ;  /* 0x000000ffff007224 */ /* 0x000fc800078e000a */
[----:B------:R-:W-:Y:S01]  /*03a0*/  IMAD R5, R0, R11, RZ ;  /* 0x0000000b00057224 */ /* 0x000fe200078e02ff */
[----:B------:R-:W-:-:S03]  /*03b0*/  IABS R0, R8 ;  /* 0x0000000800007213 */ /* 0x000fc60000000000 */
[----:B------:R-:W-:Y:S02]  /*03c0*/  IMAD.HI.U32 R6, R7, R5, R6 ;  /* 0x0000000507067227 */ /* 0x000fe400078e0006 */
[----:B------:R-:W0:Y:S02]  /*03d0*/  LDC R7, c[0x0][0x230] ;  /* 0x00008c00ff077b82 */ /* 0x000e240000000800 */
[----:B------:R-:W-:Y:S02]  /*03e0*/  IMAD.MOV R0, RZ, RZ, -R0 ;  /* 0x000000ffff007224 */ /* 0x000fe400078e0a00 */
[----:B------:R-:W-:-:S04]  /*03f0*/  IMAD.HI.U32 R6, R6, R13, RZ ;  /* 0x0000000d06067227 */ /* 0x000fc800078e00ff */
[----:B------:R-:W-:-:S05]  /*0400*/  IMAD R0, R6, R0, R13 ;  /* 0x0000000006007224 */ /* 0x000fca00078e020d */
[----:B------:R-:W-:Y:S01]  /*0410*/  ISETP.GT.U32.AND P1, PT, R11, R0, PT ;  /* 0x000000000b00720c */ /* 0x000fe20003f24070 */
[----:B0-----:R-:W-:-:S12]  /*0420*/  VIADD R14, R7, 0x3f ;  /* 0x0000003f070e7836 */ /* 0x001fd80000000000 */
[----:B------:R-:W-:Y:S02]  /*0430*/  @!P1 IMAD.IADD R0, R0, 0x1, -R11 ;  /* 0x0000000100009824 */ /* 0x000fe400078e0a0b */
[----:B------:R-:W-:Y:S01]  /*0440*/  @!P1 VIADD R6, R6, 0x1 ;  /* 0x0000000106069836 */ /* 0x000fe20000000000 */
[----:B------:R-:W-:Y:S02]  /*0450*/  ISETP.NE.AND P1, PT, R8, RZ, PT ;  /* 0x000000ff0800720c */ /* 0x000fe40003f25270 */
[----:B------:R-:W-:Y:S02]  /*0460*/  ISETP.GE.U32.AND P0, PT, R0, R11, PT ;  /* 0x0000000b0000720c */ /* 0x000fe40003f06070 */
[----:B------:R-:W-:-:S04]  /*0470*/  LOP3.LUT R0, R15, R8, RZ, 0x3c, !PT ;  /* 0x000000080f007212 */ /* 0x000fc800078e3cff */
[----:B------:R-:W-:-:S07]  /*0480*/  ISETP.GE.AND P2, PT, R0, RZ, PT ;  /* 0x000000ff0000720c */ /* 0x000fce0003f46270 */
[----:B------:R-:W-:Y:S01]  /*0490*/  @P0 VIADD R6, R6, 0x1 ;  /* 0x0000000106060836 */ /* 0x000fe20000000000 */
[----:B------:R-:W-:-:S05]  /*04a0*/  ISETP.GT.AND P0, PT, R14, 0x3f, PT ;  /* 0x0000003f0e00780c */ /* 0x000fca0003f04270 */
[----:B------:R-:W-:Y:S01]  /*04b0*/  @!P2 IMAD.MOV R6, RZ, RZ, -R6 ;  /* 0x000000ffff06a224 */ /* 0x000fe200078e0a06 */
[----:B------:R-:W-:-:S05]  /*04c0*/  @!P1 LOP3.LUT R6, RZ, R8, RZ, 0x33, !PT ;  /* 0x00000008ff069212 */ /* 0x000fca00078e33ff */
[----:B------:R-:W-:Y:S02]  /*04d0*/  IMAD.MOV R5, RZ, RZ, -R6 ;  /* 0x000000ffff057224 */ /* 0x000fe400078e0a06 */
[----:B------:R-:W-:Y:S02]  /*04e0*/  IMAD.SHL.U32 R26, R6, 0x100, RZ ;  /* 0x00000100061a7824 */ /* 0x000fe400078e00ff */
[----:B------:R-:W-:Y:S02]  /*04f0*/  IMAD R5, R8, R5, R15 ;  /* 0x0000000508057224 */ /* 0x000fe400078e020f */
[----:B------:R-:W-:Y:S01]  /*0500*/  VIADD R6, R26, 0x1 ;  /* 0x000000011a067836 */ /* 0x000fe20000000000 */
[----:B------:R-:W-:Y:S01]  /*0510*/  STL [R1+0x440], R26 ;  /* 0x0004401a01007387 */ /* 0x000fe20000100800 */
[----:B------:R-:W-:Y:S02]  /*0520*/  IMAD.IADD R0, R4, 0x1, R5 ;  /* 0x0000000104007824 */ /* 0x000fe400078e0205 */
[C---:B------:R-:W-:Y:S01]  /*0530*/  VIADD R5, R26.reuse, 0x2 ;  /* 0x000000021a057836 */ /* 0x040fe20000000000 */
[----:B------:R0:W-:Y:S01]  /*0540*/  STL [R1+0x604], R6 ;  /* 0x0006040601007387 */ /* 0x0001e20000100800 */
[----:B------:R-:W-:-:S02]  /*0550*/  VIADD R4, R26, 0x3 ;  /* 0x000000031a047836 */ /* 0x000fc40000000000 */
[----:B------:R-:W-:Y:S01]  /*0560*/  VIADD R16, R26, 0xa ;  /* 0x0000000a1a107836 */ /* 0x000fe20000000000 */
[----:B------:R1:W-:Y:S01]  /*0570*/  STL [R1+0x600], R5 ;  /* 0x0006000501007387 */ /* 0x0003e20000100800 */
[----:B------:R-:W-:Y:S02]  /*0580*/  IMAD R0, R0, 0x40, R18 ;  /* 0x0000004000007824 */ /* 0x000fe400078e0212 */
[C---:B------:R-:W-:Y:S01]  /*0590*/  VIADD R14, R26.reuse, 0x13 ;  /* 0x000000131a0e7836 */ /* 0x040fe20000000000 */
[----:B------:R2:W-:Y:S01]  /*05a0*/  STL [R1+0x5fc], R4 ;  /* 0x0005fc0401007387 */ /* 0x0005e20000100800 */
[C---:B------:R-:W-:Y:S02]  /*05b0*/  VIADD R17, R26.reuse, 0x14 ;  /* 0x000000141a117836 */ /* 0x040fe40000000000 */
[C---:B0-----:R-:W-:Y:S02]  /*05c0*/  VIADD R6, R26.reuse, 0x4 ;  /* 0x000000041a067836 */ /* 0x041fe40000000000 */
[----:B------:R-:W-:-:S02]  /*05d0*/  VIADD R15, R26, 0x1b ;  /* 0x0000001b1a0f7836 */ /* 0x000fc40000000000 */
[C---:B-1----:R-:W-:Y:S01]  /*05e0*/  VIADD R5, R26.reuse, 0x5 ;  /* 0x000000051a057836 */ /* 0x042fe20000000000 */
[----:B------:R0:W-:Y:S01]  /*05f0*/  STL [R1+0x5f8], R6 ;  /* 0x0005f80601007387 */ /* 0x0001e20000100800 */
[C---:B------:R-:W-:Y:S02]  /*0600*/  VIADD R29, R26.reuse, 0xec ;  /* 0x000000ec1a1d7836 */ /* 0x040fe40000000000 */
[C---:B--2---:R-:W-:Y:S01]  /*0610*/  VIADD R4, R26.reuse, 0x6 ;  /* 0x000000061a047836 */ /* 0x044fe20000000000 */
[----:B------:R1:W-:Y:S01]  /*0620*/  STL [R1+0x5f4], R5 ;  /* 0x0005f40501007387 */ /* 0x0003e20000100800 */
[C---:B------:R-:W-:Y:S02]  /*0630*/  VIADD R25, R26.reuse, 0xed ;  /* 0x000000ed1a197836 */ /* 0x040fe40000000000 */
[C---:B------:R-:W-:Y:S01]  /*0640*/  VIADD R24, R26.reuse, 0xee ;  /* 0x000000ee1a187836 */ /* 0x040fe20000000000 */
[----:B------:R2:W-:Y:S01]  /*0650*/  STL [R1+0x5f0], R4 ;  /* 0x0005f00401007387 */ /* 0x0005e20000100800 */
[----:B------:R-:W-:-:S02]  /*0660*/  VIADD R23, R26, 0xef ;  /* 0x000000ef1a177836 */ /* 0x000fc40000000000 */
[C---:B0-----:R-:W-:Y:S02]  /*0670*/  VIADD R6, R26.reuse, 0x7 ;  /* 0x000000071a067836 */ /* 0x041fe40000000000 */
[C---:B------:R-:W-:Y:S02]  /*0680*/  VIADD R22, R26.reuse, 0xf0 ;  /* 0x000000f01a167836 */ /* 0x040fe40000000000 */
[C---:B-1----:R-:W-:Y:S01]  /*0690*/  VIADD R5, R26.reuse, 0x8 ;  /* 0x000000081a057836 */ /* 0x042fe20000000000 */
[----:B------:R0:W-:Y:S01]  /*06a0*/  STL [R1+0x5ec], R6 ;  /* 0x0005ec0601007387 */ /* 0x0001e20000100800 */
[C---:B------:R-:W-:Y:S02]  /*06b0*/  VIADD R20, R26.reuse, 0xf1 ;  /* 0x000000f11a147836 */ /* 0x040fe40000000000 */
[C---:B--2---:R-:W-:Y:S01]  /*06c0*/  VIADD R4, R26.reuse, 0x9 ;  /* 0x000000091a047836 */ /* 0x044fe20000000000 */
[----:B------:R1:W-:Y:S01]  /*06d0*/  STL [R1+0x5e8], R5 ;  /* 0x0005e80501007387 */ /* 0x0003e20000100800 */
[----:B------:R-:W-:-:S02]  /*06e0*/  VIADD R19, R26, 0xf2 ;  /* 0x000000f21a137836 */ /* 0x000fc40000000000 */
[C---:B------:R-:W-:Y:S01]  /*06f0*/  VIADD R18, R26.reuse, 0xf3 ;  /* 0x000000f31a127836 */ /* 0x040fe20000000000 */
[----:B------:R2:W-:Y:S01]  /*0700*/  STL [R1+0x5e4], R4 ;  /* 0x0005e40401007387 */ /* 0x0005e20000100800 */
[C---:B------:R-:W-:Y:S02]  /*0710*/  VIADD R13, R26.reuse, 0xf4 ;  /* 0x000000f41a0d7836 */ /* 0x040fe40000000000 */
[C---:B0-----:R-:W-:Y:S02]  /*0720*/  VIADD R6, R26.reuse, 0xb ;  /* 0x0000000b1a067836 */ /* 0x041fe40000000000 */
[C---:B------:R-:W-:Y:S02]  /*0730*/  VIADD R12, R26.reuse, 0xf7 ;  /* 0x000000f71a0c7836 */ /* 0x040fe40000000000 */
[C---:B-1----:R-:W-:Y:S01]  /*0740*/  VIADD R5, R26.reuse, 0xc ;  /* 0x0000000c1a057836 */ /* 0x042fe20000000000 */
[----:B------:R0:W-:Y:S01]  /*0750*/  STL [R1+0x5dc], R6 ;  /* 0x0005dc0601007387 */ /* 0x0001e20000100800 */
[----:B------:R-:W-:-:S02]  /*0760*/  VIADD R11, R26, 0xf8 ;  /* 0x000000f81a0b7836 */ /* 0x000fc40000000000 */
[C---:B--2---:R-:W-:Y:S01]  /*0770*/  VIADD R4, R26.reuse, 0xd ;  /* 0x0000000d1a047836 */ /* 0x044fe20000000000 */
[----:B------:R-:W-:Y:S01]  /*0780*/  STL [R1+0x5e0], R16 ;  /* 0x0005e01001007387 */ /* 0x000fe20000100800 */
[C---:B------:R-:W-:Y:S02]  /*0790*/  VIADD R10, R26.reuse, 0xf9 ;  /* 0x000000f91a0a7836 */ /* 0x040fe40000000000 */
[C---:B------:R-:W-:Y:S01]  /*07a0*/  VIADD R9, R26.reuse, 0xfa ;  /* 0x000000fa1a097836 */ /* 0x040fe20000000000 */
[----:B------:R1:W-:Y:S01]  /*07b0*/  STL [R1+0x5d0], R5 ;  /* 0x0005d00501007387 */ /* 0x0003e20000100800 */
[C---:B------:R-:W-:Y:S02]  /*07c0*/  VIADD R8, R26.reuse, 0xfb ;  /* 0x000000fb1a087836 */ /* 0x040fe40000000000 */
[C---:B0-----:R-:W-:Y:S01]  /*07d0*/  VIADD R6, R26.reuse, 0x10 ;  /* 0x000000101a067836 */ /* 0x041fe20000000000 */
[----:B------:R0:W-:Y:S01]  /*07e0*/  STL [R1+0x5d8], R4 ;  /* 0x0005d80401007387 */ /* 0x0001e20000100800 */
[----:B------:R-:W-:-:S02]  /*07f0*/  VIADD R7, R26, 0xfc ;  /* 0x000000fc1a077836 */ /* 0x000fc40000000000 */
[C---:B-1----:R-:W-:Y:S02]  /*0800*/  VIADD R5, R26.reuse, 0xe ;  /* 0x0000000e1a057836 */ /* 0x042fe40000000000 */
[----:B0-----:R-:W-:-:S03]  /*0810*/  VIADD R4, R26, 0xf ;  /* 0x0000000f1a047836 */ /* 0x001fc60000000000 */
[----:B------:R0:W-:Y:S04]  /*0820*/  STL [R1+0x5d4], R5 ;  /* 0x0005d40501007387 */ /* 0x0001e80000100800 */
[----:B------:R1:W-:Y:S04]  /*0830*/  STL [R1+0x5cc], R4 ;  /* 0x0005cc0401007387 */ /* 0x0003e80000100800 */
[----:B------:R2:W-:Y:S01]  /*0840*/  STL [R1+0x5c8], R6 ;  /* 0x0005c80601007387 */ /* 0x0005e20000100800 */
[C---:B0-----:R-:W-:Y:S02]  /*0850*/  VIADD R5, R26.reuse, 0x11 ;  /* 0x000000111a057836 */ /* 0x041fe40000000000 */
[----:B-1----:R-:W-:-:S03]  /*0860*/  VIADD R4, R26, 0x12 ;  /* 0x000000121a047836 */ /* 0x002fc60000000000 */
[----:B------:R0:W-:Y:S01]  /*0870*/  STL [R1+0x5c4], R5 ;  /* 0x0005c40501007387 */ /* 0x0001e20000100800 */
[----:B--2---:R-:W-:-:S03]  /*0880*/  VIADD R6, R26, 0x18 ;  /* 0x000000181a067836 */ /* 0x004fc60000000000 */
[----:B------:R1:W-:Y:S01]  /*0890*/  STL [R1+0x5c0], R4 ;  /* 0x0005c00401007387 */ /* 0x0003e20000100800 */
[C---:B0-----:R-:W-:Y:S02]  /*08a0*/  VIADD R5, R26.reuse, 0x15 ;  /* 0x000000151a057836 */ /* 0x041fe40000000000 */
[----:B-1----:R-:W-:-:S03]  /*08b0*/  VIADD R4, R26, 0x16 ;  /* 0x000000161a047836 */ /* 0x002fc60000000000 */
[----:B------:R0:W-:Y:S04]  /*08c0*/  STL [R1+0x5b4], R5 ;  /* 0x0005b40501007387 */ /* 0x0001e80000100800 */
[----:B------:R1:W-:Y:S01]  /*08d0*/  STL [R1+0x5b0], R4 ;  /* 0x0005b00401007387 */ /* 0x0003e20000100800 */
[C---:B0-----:R-:W-:Y:S02]  /*08e0*/  VIADD R5, R26.reuse, 0x19 ;  /* 0x000000191a057836 */ /* 0x041fe40000000000 */
[----:B-1----:R-:W-:-:S05]  /*08f0*/  VIADD R4, R26, 0x17 ;  /* 0x000000171a047836 */ /* 0x002fca0000000000 */
        /* <DEDUP_REMOVED lines=13> */
[----:B-1----:R-:W-:-:S03]  /*09d0*/  VIADD R5, R26, 0x21 ;  /* 0x000000211a057836 */ /* 0x002fc60000000000 */
[----:B------:R0:W-:Y:S04]  /*09e0*/  STL [R1+0x58c], R4 ;  /* 0x00058c0401007387 */ /* 0x0001e80000100800 */
[----:B------:R1:W-:Y:S04]  /*09f0*/  STL [R1+0x588], R6 ;  /* 0x0005880601007387 */ /* 0x0003e80000100800 */
[----:B------:R2:W-:Y:S01]  /*0a00*/  STL [R1+0x584], R5 ;  /* 0x0005840501007387 */ /* 0x0005e20000100800 */
[C---:B0-----:R-:W-:Y:S02]  /*0a10*/  VIADD R4, R26.reuse, 0x22 ;  /* 0x000000221a047836 */ /* 0x041fe40000000000 */
[----:B-1----:R-:W-:-:S03]  /*0a20*/  VIADD R6, R26, 0x23 ;  /* 0x000000231a067836 */ /* 0x002fc60000000000 */
[----:B------:R0:W-:Y:S01]  /*0a30*/  STL [R1+0x580], R4 ;  /* 0x0005800401007387 */ /* 0x0001e20000100800 */
[----:B--2---:R-:W-:-:S03]  /*0a40*/  VIADD R5, R26, 0x24 ;  /* 0x000000241a057836 */ /* 0x004fc60000000000 */
        /* <DEDUP_REMOVED lines=407> */
[----:B0-----:R-:W-:Y:S01]  /*23c0*/  VIADD R4, R26, 0xff ;  /* 0x000000ff1a047836 */ /* 0x001fe20000000000 */
[----:B------:R-:W-:Y:S06]  /*23d0*/  @P0 BRA `(.L_x_0) ;  /* 0x00000010000c0947 */ /* 0x000fec0003800000 */
[----:B-1----:R-:W-:Y:S01]  /*23e0*/  IMAD.SHL.U32 R0, R21, 0x10, RZ ;  /* 0x0000001015007824 */ /* 0x002fe200078e00ff */
[----:B------:R1:W-:Y:S04]  /*23f0*/  STL [R1+0x80], RZ ;  /* 0x000080ff01007387 */ /* 0x0003e80000100800 */
[----:B------:R1:W-:Y:S04]  /*2400*/  STL [R1+0x13d4], R0 ;  /* 0x0013d40001007387 */ /* 0x0003e80000100800 */
[----:B------:R1:W-:Y:S04]  /*2410*/  STL [R1+0x84], RZ ;  /* 0x000084ff01007387 */ /* 0x0003e80000100800 */
        /* <DEDUP_REMOVED lines=253> */
[----:B------:R1:W-:Y:S01]  /*33f0*/  STL [R1+0x7c], RZ ;  /* 0x00007cff01007387 */ /* 0x0003e20000100800 */
[----:B------:R-:W-:Y:S05]  /*3400*/  BRA `(.L_x_1) ;  /* 0x0000040400e07947 */ /* 0x000fea0003800000 */
.L_x_0:
[----:B------:R-:W-:Y:S01]  /*3410*/  STL [R1+0x15ec], R20 ;  /* 0x0015ec1401007387 */ /* 0x000fe20000100800 */
[----:B------:R-:W-:Y:S01]  /*3420*/  IABS R21, R3 ;  /* 0x0000000300157213 */ /* 0x000fe20000000000 */
[----:B------:R-:W-:Y:S01]  /*3430*/  ULDC UR5, c[0x0][0x23c] ;  /* 0x00008f0000057ab9 */ /* 0x000fe20000000800 */
[----:B------:R-:W-:Y:S01]  /*3440*/  IABS R26, R2 ;  /* 0x00000002001a7213 */ /* 0x000fe20000000000 */
[----:B------:R-:W-:Y:S01]  /*3450*/  STL [R1+0x15e8], R22 ;  /* 0x0015e81601007387 */ /* 0x000fe20000100800 */
[----:B------:R-:W-:Y:S01]  /*3460*/  IABS R27, R7 ;  /* 0x00000007001b7213 */ /* 0x000fe20000000000 */
[----:B------:R-:W-:Y:S01]  /*3470*/  ULDC.64 UR8, c[0x0][0x218] ;  /* 0x0000860000087ab9 */ /* 0x000fe20000000a00 */
[----:B-1----:R-:W0:Y:S01]  /*3480*/  I2F.RP R0, R26 ;  /* 0x0000001a00007306 */ /* 0x002e220000209400 */
[----:B------:R1:W-:Y:S01]  /*3490*/  STL [R1+0x15e4], R23 ;  /* 0x0015e41701007387 */ /* 0x0003e20000100800 */
[----:B------:R-:W-:Y:S01]  /*34a0*/  ISETP.GE.AND P4, PT, R4, RZ, PT ;  /* 0x000000ff0400720c */ /* 0x000fe20003f86270 */
[----:B------:R-:W-:-:S02]  /*34b0*/  ULDC.64 UR10, c[0x0][0x210] ;  /* 0x00008400000a7ab9 */ /* 0x000fc40000000a00 */
[----:B------:R2:W-:Y:S04]  /*34c0*/  STL [R1+0x15e0], R24 ;  /* 0x0015e01801007387 */ /* 0x0005e80000100800 */
[----:B------:R3:W-:Y:S01]  /*34d0*/  STL [R1+0x15dc], R25 ;  /* 0x0015dc1901007387 */ /* 0x0007e20000100800 */
[----:B-1----:R-:W-:-:S03]  /*34e0*/  IMAD.MOV.U32 R23, RZ, RZ, R17 ;  /* 0x000000ffff177224 */ /* 0x002fc600078e0011 */
[----:B------:R1:W-:Y:S01]  /*34f0*/  STL [R1+0x15d8], R29 ;  /* 0x0015d81d01007387 */ /* 0x0003e20000100800 */
[----:B0-----:R-:W0:Y:S01]  /*3500*/  MUFU.RCP R0, R0 ;  /* 0x0000000000007308 */ /* 0x001e220000001000 */
[----:B--2---:R-:W-:Y:S02]  /*3510*/  IMAD.MOV.U32 R24, RZ, RZ, R14 ;  /* 0x000000ffff187224 */ /* 0x004fe400078e000e */
[----:B------:R2:W-:Y:S01]  /*3520*/  STL [R1+0x1554], R3 ;  /* 0x0015540301007387 */ /* 0x0005e20000100800 */
[----:B---3--:R-:W-:Y:S02]  /*3530*/  IMAD.MOV.U32 R25, RZ, RZ, R16 ;  /* 0x000000ffff197224 */ /* 0x008fe400078e0010 */
[----:B-1----:R-:W-:Y:S01]  /*3540*/  IMAD.MOV.U32 R29, RZ, RZ, R15 ;  /* 0x000000ffff1d7224 */ /* 0x002fe200078e000f */
[----:B--2---:R-:W2:Y:S01]  /*3550*/  LDL R3, [R1+0x13d8] ;  /* 0x0013d80001037983 */ /* 0x004ea20000100800 */
[----:B------:R-:W1:Y:S01]  /*3560*/  I2F.RP R14, R21 ;  /* 0x00000015000e7306 */ /* 0x000e620000209400 */
[----:B0-----:R-:W-:-:S07]  /*3570*/  VIADD R0, R0, 0xffffffe ;  /* 0x0ffffffe00007836 */ /* 0x001fce0000000000 */
[----:B------:R-:W0:Y:S08]  /*3580*/  F2I.FTZ.U32.TRUNC.NTZ R15, R0 ;  /* 0x00000000000f7305 */ /* 0x000e30000021f000 */
[----:B-1----:R-:W1:Y:S01]  /*3590*/  MUFU.RCP R14, R14 ;  /* 0x0000000e000e7308 */ /* 0x002e620000001000 */
[----:B0-----:R-:W-:-:S04]  /*35a0*/  IMAD.MOV R0, RZ, RZ, -R15 ;  /* 0x000000ffff007224 */ /* 0x001fc800078e0a0f */
[----:B------:R-:W-:Y:S02]  /*35b0*/  IMAD R0, R0, R26, RZ ;  /* 0x0000001a00007224 */ /* 0x000fe400078e02ff */
[----:B-1----:R-:W-:-:S04]  /*35c0*/  VIADD R14, R14, 0xffffffe ;  /* 0x0ffffffe0e0e7836 */ /* 0x002fc80000000000 */
[----:B------:R0:W1:Y:S02]  /*35d0*/  F2I.FTZ.U32.TRUNC.NTZ R17, R14 ;  /* 0x0000000e00117305 */ /* 0x000064000021f000 */
[----:B0-----:R-:W-:-:S04]  /*35e0*/  IMAD.MOV.U32 R14, RZ, RZ, RZ ;  /* 0x000000ffff0e7224 */ /* 0x001fc800078e00ff */
[----:B------:R-:W-:Y:S01]  /*35f0*/  IMAD.HI.U32 R0, R15, R0, R14 ;  /* 0x000000000f007227 */ /* 0x000fe200078e000e */
[----:B------:R-:W-:Y:S02]  /*3600*/  IABS R15, R4 ;  /* 0x00000004000f7213 */ /* 0x000fe40000000000 */
[----:B------:R-:W-:Y:S02]  /*3610*/  IABS R4, R9 ;  /* 0x0000000900047213 */ /* 0x000fe40000000000 */
[----:B--2---:R-:W-:-:S05]  /*3620*/  IABS R16, R3 ;  /* 0x0000000300107213 */ /* 0x004fca0000000000 */
[----:B------:R-:W-:-:S04]  /*3630*/  IMAD.HI.U32 R14, R0, R16, RZ ;  /* 0x00000010000e7227 */ /* 0x000fc800078e00ff */
[----:B------:R-:W-:Y:S02]  /*3640*/  IMAD.MOV R14, RZ, RZ, -R14 ;  /* 0x000000ffff0e7224 */ /* 0x000fe400078e0a0e */
[----:B-1----:R-:W-:Y:S02]  /*3650*/  IMAD.MOV R0, RZ, RZ, -R17 ;  /* 0x000000ffff007224 */ /* 0x002fe400078e0a11 */
[----:B------:R-:W-:Y:S02]  /*3660*/  IMAD R14, R26, R14, R16 ;  /* 0x0000000e1a0e7224 */ /* 0x000fe400078e0210 */
[----:B------:R-:W-:Y:S02]  /*3670*/  IMAD R0, R0, R21, RZ ;  /* 0x0000001500007224 */ /* 0x000fe400078e02ff */
[----:B------:R-:W-:Y:S01]  /*3680*/  IMAD.MOV.U32 R16, RZ, RZ, RZ ;  /* 0x000000ffff107224 */ /* 0x000fe200078e00ff */
[----:B------:R-:W-:-:S03]  /*3690*/  ISETP.GT.U32.AND P0, PT, R26, R14, PT ;  /* 0x0000000e1a00720c */ /* 0x000fc60003f04070 */
[----:B------:R-:W-:Y:S01]  /*36a0*/  IMAD.HI.U32 R0, R17, R0, R16 ;  /* 0x0000000011007227 */ /* 0x000fe200078e0010 */
[----:B------:R-:W-:Y:S02]  /*36b0*/  IABS R16, R5 ;  /* 0x0000000500107213 */ /* 0x000fe40000000000 */
[----:B------:R-:W-:-:S03]  /*36c0*/  IABS R17, R6 ;  /* 0x0000000600117213 */ /* 0x000fc60000000000 */
[----:B------:R-:W-:-:S04]  /*36d0*/  IMAD.HI.U32 R28, R0, R15, RZ ;  /* 0x0000000f001c7227 */ /* 0x000fc800078e00ff */
[----:B------:R-:W-:Y:S02]  /*36e0*/  @!P0 IMAD.IADD R14, R14, 0x1, -R26 ;  /* 0x000000010e0e8824 */ /* 0x000fe400078e0a1a */
[----:B------:R-:W-:Y:S02]  /*36f0*/  IMAD.MOV R28, RZ, RZ, -R28 ;  /* 0x000000ffff1c7224 */ /* 0x000fe400078e0a1c */
[----:B------:R-:W-:Y:S01]  /*3700*/  IMAD.HI.U32 R20, R0, R17, RZ ;  /* 0x0000001100147227 */ /* 0x000fe200078e00ff */
[----:B------:R-:W-:-:S03]  /*3710*/  ISETP.GT.U32.AND P0, PT, R26, R14, PT ;  /* 0x0000000e1a00720c */ /* 0x000fc60003f04070 */
[----:B------:R-:W-:Y:S02]  /*3720*/  IMAD R15, R21, R28, R15 ;  /* 0x0000001c150f7224 */ /* 0x000fe400078e020f */
[C---:B------:R-:W-:Y:S01]  /*3730*/  IMAD.HI.U32 R28, R0.reuse, R16, RZ ;  /* 0x00000010001c7227 */ /* 0x040fe200078e00ff */
[----:B------:R-:W-:Y:S02]  /*3740*/  ISETP.GE.AND P1, PT, R3, RZ, PT ;  /* 0x000000ff0300720c */ /* 0x000fe40003f26270 */
[----:B------:R-:W-:Y:S01]  /*3750*/  ISETP.GT.U32.AND P3, PT, R21, R15, PT ;  /* 0x0000000f1500720c */ /* 0x000fe20003f64070 */
[----:B------:R-:W-:Y:S02]  /*3760*/  IMAD.MOV R28, RZ, RZ, -R28 ;  /* 0x000000ffff1c7224 */ /* 0x000fe400078e0a1c */
[----:B------:R-:W-:Y:S02]  /*3770*/  IMAD.MOV R20, RZ, RZ, -R20 ;  /* 0x000000ffff147224 */ /* 0x000fe400078e0a14 */
[----:B------:R-:W-:-:S04]  /*3780*/  IMAD.HI.U32 R22, R0, R27, RZ ;  /* 0x0000001b00167227 */ /* 0x000fc800078e00ff */
[C---:B------:R-:W-:Y:S01]  /*3790*/  IMAD R16, R21.reuse, R28, R16 ;  /* 0x0000001c15107224 */ /* 0x040fe200078e0210 */
[----:B------:R-:W-:Y:S01]  /*37a0*/  IABS R28, R8 ;  /* 0x00000008001c7213 */ /* 0x000fe20000000000 */
[----:B------:R-:W-:Y:S02]  /*37b0*/  @!P0 IMAD.IADD R14, R14, 0x1, -R26 ;  /* 0x000000010e0e8824 */ /* 0x000fe400078e0a1a */
[C---:B------:R-:W-:Y:S02]  /*37c0*/  IMAD R17, R21.reuse, R20, R17 ;  /* 0x0000001415117224 */ /* 0x040fe400078e0211 */
[----:B------:R-:W-:Y:S02]  /*37d0*/  IMAD.MOV R22, RZ, RZ, -R22 ;  /* 0x000000ffff167224 */ /* 0x000fe400078e0a16 */
[----:B------:R-:W-:Y:S01]  /*37e0*/  IMAD.MOV.U32 R3, RZ, RZ, R25 ;  /* 0x000000ffff037224 */ /* 0x000fe200078e0019 */
[C---:B------:R-:W-:Y:S01]  /*37f0*/  ISETP.GT.U32.AND P2, PT, R21.reuse, R16, PT ;  /* 0x000000101500720c */ /* 0x040fe20003f44070 */
[----:B------:R-:W-:Y:S01]  /*3800*/  IMAD.MOV.U32 R25, RZ, RZ, R23 ;  /* 0x000000ffff197224 */ /* 0x000fe200078e0017 */
[----:B------:R-:W2:Y:S01]  /*3810*/  LDL.LU R20, [R1+0x15ec] ;  /* 0x0015ec0001147983 */ /* 0x000ea20000300800 */
[----:B------:R-:W-:Y:S01]  /*3820*/  IMAD.MOV.U32 R23, RZ, RZ, R14 ;  /* 0x000000ffff177224 */ /* 0x000fe200078e000e */
[C---:B------:R-:W-:Y:S01]  /*3830*/  ISETP.GT.U32.AND P5, PT, R21.reuse, R17, PT ;  /* 0x000000111500720c */ /* 0x040fe20003fa4070 */
[----:B------:R-:W-:-:S02]  /*3840*/  IMAD R27, R21, R22, R27 ;  /* 0x00000016151b7224 */ /* 0x000fc400078e021b */
[----:B------:R-:W3:Y:S01]  /*3850*/  LDL.LU R22, [R1+0x15e8] ;  /* 0x0015e80001167983 */ /* 0x000ee20000300800 */
[----:B------:R-:W-:Y:S01]  /*3860*/  @!P1 IMAD.MOV R23, RZ, RZ, -R23 ;  /* 0x000000ffff179224 */ /* 0x000fe200078e0a17 */
[----:B------:R-:W-:Y:S01]  /*3870*/  ISETP.GE.AND P1, PT, R5, RZ, PT ;  /* 0x000000ff0500720c */ /* 0x000fe20003f26270 */
[--C-:B------:R-:W-:Y:S01]  /*3880*/  @!P3 IMAD.IADD R15, R15, 0x1, -R21.reuse ;  /* 0x000000010f0fb824 */ /* 0x100fe200078e0a15 */
[----:B------:R-:W4:Y:S01]  /*3890*/  LDL.LU R14, [R1+0x5ac] ;  /* 0x0005ac00010e7983 */ /* 0x000f220000300800 */
[----:B------:R-:W-:Y:S01]  /*38a0*/  ISETP.NE.AND P0, PT, R2, RZ, PT ;  /* 0x000000ff0200720c */ /* 0x000fe20003f05270 */
[----:B------:R-:W-:Y:S01]  /*38b0*/  IMAD.HI.U32 R26, R0, R28, RZ ;  /* 0x0000001c001a7227 */ /* 0x000fe200078e00ff */
[----:B------:R-:W-:Y:S01]  /*38c0*/  ISETP.GT.U32.AND P6, PT, R21, R27, PT ;  /* 0x0000001b1500720c */ /* 0x000fe20003fc4070 */
[----:B------:R-:W5:Y:S02]  /*38d0*/  LDL.LU R5, [R1+0x5b4] ;  /* 0x0005b40001057983 */ /* 0x000f640000300800 */
[----:B------:R-:W-:-:S02]  /*38e0*/  @!P2 IMAD.IADD R16, R16, 0x1, -R21 ;  /* 0x000000011010a824 */ /* 0x000fc400078e0a15 */
[----:B------:R-:W-:Y:S01]  /*38f0*/  @!P5 IMAD.IADD R17, R17, 0x1, -R21 ;  /* 0x000000011111d824 */ /* 0x000fe200078e0a15 */
[C---:B------:R-:W-:Y:S02]  /*3900*/  ISETP.GT.U32.AND P3, PT, R21.reuse, R15, PT ;  /* 0x0000000f1500720c */ /* 0x040fe40003f64070 */
[----:B------:R-:W-:-:S03]  /*3910*/  ISETP.GT.U32.AND P2, PT, R21, R16, PT ;  /* 0x000000101500720c */ /* 0x000fc60003f44070 */
[----:B------:R-:W-:Y:S02]  /*3920*/  @!P0 LOP3.LUT R23, RZ, R2, RZ, 0x33, !PT ;  /* 0x00000002ff178212 */ /* 0x000fe400078e33ff */
[----:B------:R-:W-:Y:S01]  /*3930*/  ISETP.GT.U32.AND P0, PT, R21, R17, PT ;  /* 0x000000111500720c */ /* 0x000fe20003f04070 */
[----:B------:R-:W-:-:S05]  /*3940*/  @!P6 IMAD.IADD R27, R27, 0x1, -R21 ;  /* 0x000000011b1be824 */ /* 0x000fca00078e0a15 */
[----:B------:R-:W-:Y:S02]  /*3950*/  ISETP.GT.U32.AND P6, PT, R21, R27, PT ;  /* 0x0000001b1500720c */ /* 0x000fe40003fc4070 */
[--C-:B------:R-:W-:Y:S02]  /*3960*/  @!P2 IMAD.IADD R16, R16, 0x1, -R21.reuse ;  /* 0x000000011010a824 */ /* 0x100fe400078e0a15 */
[----:B------:R-:W-:-:S03]  /*3970*/  @!P3 IMAD.IADD R15, R15, 0x1, -R21 ;  /* 0x000000010f0fb824 */ /* 0x000fc600078e0a15 */
[----:B------:R-:W-:Y:S01]  /*3980*/  @!P0 IMAD.IADD R17, R17, 0x1, -R21 ;  /* 0x0000000111118824 */ /* 0x000fe200078e0a15 */
[----:B------:R-:W-:Y:S01]  /*3990*/  ISETP.GE.AND P0, PT, R8, RZ, PT ;  /* 0x000000ff0800720c */ /* 0x000fe20003f06270 */
[----:B------:R-:W-:Y:S02]  /*39a0*/  IMAD.MOV R26, RZ, RZ, -R26 ;  /* 0x000000ffff1a7224 */ /* 0x000fe400078e0a1a */
[----:B------:R-:W-:Y:S02]  /*39b0*/  IMAD.MOV.U32 R8, RZ, RZ, R24 ;  /* 0x000000ffff087224 */ /* 0x000fe400078e0018 */
[----:B------:R-:W-:Y:S02]  /*39c0*/  IMAD.MOV.U32 R24, RZ, RZ, R16 ;  /* 0x000000ffff187224 */ /* 0x000fe400078e0010 */
[----:B------:R-:W-:Y:S02]  /*39d0*/  @!P4 IMAD.MOV R15, RZ, RZ, -R15 ;  /* 0x000000ffff0fc224 */ /* 0x000fe400078e0a0f */
[----:B------:R-:W-:-:S02]  /*39e0*/  IMAD R26, R21, R26, R28 ;  /* 0x0000001a151a7224 */ /* 0x000fc400078e021c */
[----:B------:R-:W3:Y:S01]  /*39f0*/  LDL.LU R28, [R1+0x5a8] ;  /* 0x0005a800011c7983 */ /* 0x000ee20000300800 */
[----:B------:R-:W-:Y:S02]  /*3a00*/  @!P1 IMAD.MOV R24, RZ, RZ, -R24 ;  /* 0x000000ffff189224 */ /* 0x000fe400078e0a18 */
[----:B------:R-:W-:Y:S01]  /*3a10*/  @!P6 IMAD.IADD R27, R27, 0x1, -R21 ;  /* 0x000000011b1be824 */ /* 0x000fe200078e0a15 */
[----:B------:R0:W-:Y:S01]  /*3a20*/  STL [R1+0x44c], R23 ;  /* 0x00044c1701007387 */ /* 0x0001e20000100800 */
[----:B------:R-:W-:-:S03]  /*3a30*/  ISETP.GE.AND P6, PT, R9, RZ, PT ;  /* 0x000000ff0900720c */ /* 0x000fc60003fc6270 */
[----:B0-----:R-:W3:Y:S04]  /*3a40*/  LDL.LU R23, [R1+0x15e4] ;  /* 0x0015e40001177983 */ /* 0x001ee80000300800 */
[----:B------:R-:W-:Y:S04]  /*3a50*/  STL [R1+0x4d4], R15 ;  /* 0x0004d40f01007387 */ /* 0x000fe80000100800 */
[----:B------:R-:W2:Y:S04]  /*3a60*/  LDL.LU R9, [R1+0x1c] ;  /* 0x00001c0001097983 */ /* 0x000ea80000300800 */
[----:B------:R0:W-:Y:S02]  /*3a70*/  STL [R1+0x4cc], R24 ;  /* 0x0004cc1801007387 */ /* 0x0001e40000100800 */
[----:B0-----:R-:W-:-:S02]  /*3a80*/  IMAD.MOV.U32 R24, RZ, RZ, R17 ;  /* 0x000000ffff187224 */ /* 0x001fc400078e0011 */
[----:B------:R-:W4:Y:S01]  /*3a90*/  LDL.LU R17, [R1+0x18] ;  /* 0x0000180001117983 */ /* 0x000f220000300800 */
[----:B------:R-:W-:-:S04]  /*3aa0*/  IMAD.HI.U32 R2, R0, R4, RZ ;  /* 0x0000000400027227 */ /* 0x000fc800078e00ff */
[----:B------:R-:W-:Y:S01]  /*3ab0*/  IMAD.MOV R2, RZ, RZ, -R2 ;  /* 0x000000ffff027224 */ /* 0x000fe200078e0a02 */
[----:B------:R-:W-:-:S03]  /*3ac0*/  ISETP.GT.U32.AND P5, PT, R21, R26, PT ;  /* 0x0000001a1500720c */ /* 0x000fc60003fa4070 */
[----:B------:R-:W-:Y:S01]  /*3ad0*/  IMAD R2, R21, R2, R4 ;  /* 0x0000000215027224 */ /* 0x000fe200078e0204 */
[----:B------:R-:W-:-:S04]  /*3ae0*/  ISETP.GE.AND P3, PT, R6, RZ, PT ;  /* 0x000000ff0600720c */ /* 0x000fc80003f66270 */
[----:B------:R-:W-:Y:S02]  /*3af0*/  ISETP.GT.U32.AND P2, PT, R21, R2, PT ;  /* 0x000000021500720c */ /* 0x000fe40003f44070 */
[----:B------:R-:W-:-:S03]  /*3b00*/  ISETP.GE.AND P4, PT, R7, RZ, PT ;  /* 0x000000ff0700720c */ /* 0x000fc60003f86270 */
[----:B------:R-:W-:Y:S01]  /*3b10*/  @!P5 IMAD.IADD R26, R26, 0x1, -R21 ;  /* 0x000000011a1ad824 */ /* 0x000fe200078e0a15 */
[----:B------:R-:W-:-:S03]  /*3b20*/  ISETP.GE.AND P5, PT, R10, RZ, PT ;  /* 0x000000ff0a00720c */ /* 0x000fc60003fa6270 */
[----:B------:R-:W-:-:S04]  /*3b30*/  @!P3 IMAD.MOV R24, RZ, RZ, -R24 ;  /* 0x000000ffff18b224 */ /* 0x000fc800078e0a18 */
[----:B------:R-:W-:Y:S01]  /*3b40*/  @!P2 IMAD.IADD R2, R2, 0x1, -R21 ;  /* 0x000000010202a824 */ /* 0x000fe200078e0a15 */
[----:B------:R-:W-:-:S04]  /*3b50*/  ISETP.GT.U32.AND P2, PT, R21, R26, PT ;  /* 0x0000001a1500720c */ /* 0x000fc80003f44070 */
[----:B------:R-:W-:Y:S01]  /*3b60*/  ISETP.GT.U32.AND P1, PT, R21, R2, PT ;  /* 0x000000021500720c */ /* 0x000fe20003f24070 */
[----:B------:R0:W-:Y:S01]  /*3b70*/  STL [R1+0x4c8], R24 ;  /* 0x0004c81801007387 */ /* 0x0001e20000100800 */
[----:B------:R-:W-:-:S07]  /*3b80*/  IABS R7, R12 ;  /* 0x0000000c00077213 */ /* 0x000fce0000000000 */
[----:B------:R-:W-:Y:S01]  /*3b90*/  @!P2 IMAD.IADD R26, R26, 0x1, -R21 ;  /* 0x000000011a1aa824 */ /* 0x000fe200078e0a15 */
[----:B0-----:R-:W3:Y:S01]  /*3ba0*/  LDL.LU R24, [R1+0x15e0] ;  /* 0x0015e00001187983 */ /* 0x001ee20000300800 */
[----:B------:R-:W-:Y:S02]  /*3bb0*/  IMAD.MOV.U32 R16, RZ, RZ, R8 ;  /* 0x000000ffff107224 */ /* 0x000fe400078e0008 */
[----:B------:R-:W-:-:S04]  /*3bc0*/  IMAD.HI.U32 R8, R0, R7, RZ ;  /* 0x0000000700087227 */ /* 0x000fc800078e00ff */
[----:B------:R-:W-:Y:S02]  /*3bd0*/  @!P1 IMAD.IADD R2, R2, 0x1, -R21 ;  /* 0x0000000102029824 */ /* 0x000fe400078e0a15 */
[----:B------:R-:W-:-:S04]  /*3be0*/  IMAD.MOV R8, RZ, RZ, -R8 ;  /* 0x000000ffff087224 */ /* 0x000fc800078e0a08 */
[----:B------:R-:W-:Y:S01]  /*3bf0*/  IMAD R7, R21, R8, R7 ;  /* 0x0000000815077224 */ /* 0x000fe200078e0207 */
[----:B------:R-:W-:Y:S02]  /*3c00*/  ISETP.GE.AND P2, PT, R12, RZ, PT ;  /* 0x000000ff0c00720c */ /* 0x000fe40003f46270 */
[----:B------:R-:W-:Y:S01]  /*3c10*/  IABS R8, R13 ;  /* 0x0000000d00087213 */ /* 0x000fe20000000000 */
[----:B-----5:R-:W-:Y:S01]  /*3c20*/  IMAD.MOV.U32 R6, RZ, RZ, R5 ;  /* 0x000000ffff067224 */ /* 0x020fe200078e0005 */
[----:B------:R-:W-:-:S05]  /*3c30*/  IABS R5, R10 ;  /* 0x0000000a00057213 */ /* 0x000fca0000000000 */
[----:B------:R-:W-:-:S04]  /*3c40*/  IMAD.HI.U32 R4, R0, R5, RZ ;  /* 0x0000000500047227 */ /* 0x000fc800078e00ff */
[----:B------:R-:W-:-:S04]  /*3c50*/  IMAD.MOV R4, RZ, RZ, -R4 ;  /* 0x000000ffff047224 */ /* 0x000fc800078e0a04 */
[----:B------:R-:W-:Y:S02]  /*3c60*/  IMAD R5, R21, R4, R5 ;  /* 0x0000000415057224 */ /* 0x000fe400078e0205 */
[----:B------:R-:W-:-:S03]  /*3c70*/  IMAD.MOV.U32 R10, RZ, RZ, R27 ;  /* 0x000000ffff0a7224 */ /* 0x000fc600078e001b */
[----:B------:R-:W-:Y:S01]  /*3c80*/  ISETP.GT.U32.AND P3, PT, R21, R5, PT ;  /* 0x000000051500720c */ /* 0x000fe20003f64070 */
[----:B------:R-:W-:Y:S02]  /*3c90*/  @!P4 IMAD.MOV R10, RZ, RZ, -R10 ;  /* 0x000000ffff0ac224 */ /* 0x000fe400078e0a0a */
[----:B------:R-:W-:Y:S01]  /*3ca0*/  IMAD.MOV.U32 R15, RZ, RZ, R6 ;  /* 0x000000ffff0f7224 */ /* 0x000fe200078e0006 */
[----:B------:R-:W-:Y:S02]  /*3cb0*/  IABS R6, R11 ;  /* 0x0000000b00067213 */ /* 0x000fe40000000000 */
[----:B------:R0:W-:Y:S03]  /*3cc0*/  STL [R1+0x4c4], R10 ;  /* 0x0004c40a01007387 */ /* 0x0001e60000100800 */
[----:B------:R-:W-:-:S04]  /*3cd0*/  IMAD.HI.U32 R4, R0, R6, RZ ;  /* 0x0000000600047227 */ /* 0x000fc800078e00ff */
[----:B------:R-:W-:Y:S02]  /*3ce0*/  @!P3 IMAD.IADD R5, R5, 0x1, -R21 ;  /* 0x000000010505b824 */ /* 0x000fe400078e0a15 */
[----:B0-----:R-:W-:Y:S02]  /*3cf0*/  IMAD.MOV.U32 R10, RZ, RZ, R26 ;  /* 0x000000ffff0a7224 */ /* 0x001fe400078e001a */
[----:B------:R-:W-:Y:S02]  /*3d00*/  IMAD.MOV R4, RZ, RZ, -R4 ;  /* 0x000000ffff047224 */ /* 0x000fe400078e0a04 */
[----:B------:R-:W-:Y:S01]  /*3d10*/  @!P0 IMAD.MOV R10, RZ, RZ, -R10 ;  /* 0x000000ffff0a8224 */ /* 0x000fe200078e0a0a */
[----:B------:R-:W-:Y:S02]  /*3d20*/  ISETP.GT.U32.AND P0, PT, R21, R5, PT ;  /* 0x000000051500720c */ /* 0x000fe40003f04070 */
[----:B------:R-:W-:Y:S01]  /*3d30*/  ISETP.GE.AND P4, PT, R11, RZ, PT ;  /* 0x000000ff0b00720c */ /* 0x000fe20003f86270 */
[----:B------:R-:W-:-:S10]  /*3d40*/  IMAD R6, R21, R4, R6 ;  /* 0x0000000415067224 */ /* 0x000fd400078e0206 */
[----:B------:R-:W-:Y:S01]  /*3d50*/  @!P0 IMAD.IADD R5, R5, 0x1, -R21 ;  /* 0x0000000105058824 */ /* 0x000fe200078e0a15 */
[----:B------:R-:W-:Y:S02]  /*3d60*/  ISETP.GT.U32.AND P0, PT, R21, R7, PT ;  /* 0x000000071500720c */ /* 0x000fe40003f04070 */
[----:B--2---:R-:W-:Y:S02]  /*3d70*/  ISETP.GE.AND P3, PT, R9, RZ, PT ;  /* 0x000000ff0900720c */ /* 0x004fe40003f66270 */
[----:B----4-:R-:W-:Y:S02]  /*3d80*/  ISETP.GE.AND P1, PT, R17, RZ, PT ;  /* 0x000000ff1100720c */ /* 0x010fe40003f26270 */
[----:B------:R-:W-:Y:S01]  /*3d90*/  IABS R11, R17 ;  /* 0x00000011000b7213 */ /* 0x000fe20000000000 */
[----:B------:R-:W-:-:S04]  /*3da0*/  IMAD.MOV.U32 R17, RZ, RZ, R2 ;  /* 0x000000ffff117224 */ /* 0x000fc800078e0002 */
[----:B------:R-:W-:Y:S01]  /*3db0*/  @!P6 IMAD.MOV R17, RZ, RZ, -R17 ;  /* 0x000000ffff11e224 */ /* 0x000fe200078e0a11 */
[----:B------:R-:W-:Y:S02]  /*3dc0*/  ISETP.GT.U32.AND P6, PT, R21, R6, PT ;  /* 0x000000061500720c */ /* 0x000fe40003fc4070 */
[----:B------:R-:W-:Y:S01]  /*3dd0*/  IABS R9, R9 ;  /* 0x0000000900097213 */ /* 0x000fe20000000000 */
[----:B------:R-:W-:-:S04]  /*3de0*/  @!P0 IMAD.IADD R7, R7, 0x1, -R21 ;  /* 0x0000000107078824 */ /* 0x000fc800078e0a15 */
[----:B------:R-:W-:-:S06]  /*3df0*/  IMAD.HI.U32 R12, R0, R9, RZ ;  /* 0x00000009000c7227 */ /* 0x000fcc00078e00ff */
[----:B------:R-:W-:Y:S01]  /*3e00*/  @!P6 IMAD.IADD R6, R6, 0x1, -R21 ;  /* 0x000000010606e824 */ /* 0x000fe200078e0a15 */
[----:B------:R-:W-:Y:S01]  /*3e10*/  IABS R4, R18 ;  /* 0x0000001200047213 */ /* 0x000fe20000000000 */
[----:B------:R-:W-:-:S03]  /*3e20*/  IMAD.MOV R12, RZ, RZ, -R12 ;  /* 0x000000ffff0c7224 */ /* 0x000fc600078e0a0c */
[C---:B------:R-:W-:Y:S01]  /*3e30*/  ISETP.GT.U32.AND P0, PT, R21.reuse, R6, PT ;  /* 0x000000061500720c */ /* 0x040fe20003f04070 */
[----:B------:R-:W-:Y:S01]  /*3e40*/  STL [R1+0x4c0], R10 ;  /* 0x0004c00a01007387 */ /* 0x000fe20000100800 */
[----:B------:R-:W-:Y:S02]  /*3e50*/  IMAD R9, R21, R12, R9 ;  /* 0x0000000c15097224 */ /* 0x000fe400078e0209 */
[----:B------:R-:W-:Y:S01]  /*3e60*/  IMAD.HI.U32 R12, R0, R4, RZ ;  /* 0x00000004000c7227 */ /* 0x000fe200078e00ff */
[----:B------:R0:W-:Y:S03]  /*3e70*/  STL [R1+0x4bc], R17 ;  /* 0x0004bc1101007387 */ /* 0x0001e60000100800 */
[----:B------:R-:W-:Y:S02]  /*3e80*/  IMAD.MOV R12, RZ, RZ, -R12 ;  /* 0x000000ffff0c7224 */ /* 0x000fe400078e0a0c */
[----:B0-----:R-:W-:-:S03]  /*3e90*/  IMAD.MOV.U32 R17, RZ, RZ, R5 ;  /* 0x000000ffff117224 */ /* 0x001fc600078e0005 */
[----:B------:R-:W-:Y:S02]  /*3ea0*/  @!P0 IMAD.IADD R6, R6, 0x1, -R21 ;  /* 0x0000000106068824 */ /* 0x000fe400078e0a15 */
[----:B------:R-:W-:Y:S01]  /*3eb0*/  @!P5 IMAD.MOV R17, RZ, RZ, -R17 ;  /* 0x000000ffff11d224 */ /* 0x000fe200078e0a11 */
[C---:B------:R-:W-:Y:S01]  /*3ec0*/  ISETP.GT.U32.AND P0, PT, R21.reuse, R9, PT ;  /* 0x000000091500720c */ /* 0x040fe20003f04070 */
[----:B------:R-:W-:Y:S01]  /*3ed0*/  IMAD R4, R21, R12, R4 ;  /* 0x0000000c15047224 */ /* 0x000fe200078e0204 */
[----:B------:R-:W-:Y:S02]  /*3ee0*/  IABS R12, R20 ;  /* 0x00000014000c7213 */ /* 0x000fe40000000000 */
[----:B------:R0:W-:Y:S02]  /*3ef0*/  STL [R1+0x4b8], R17 ;  /* 0x0004b81101007387 */ /* 0x0001e40000100800 */
[----:B0-----:R-:W-:Y:S02]  /*3f00*/  IMAD.MOV.U32 R17, RZ, RZ, R25 ;  /* 0x000000ffff117224 */ /* 0x001fe400078e0019 */
[----:B------:R-:W-:-:S02]  /*3f10*/  IMAD.MOV.U32 R25, RZ, RZ, R6 ;  /* 0x000000ffff197224 */ /* 0x000fc400078e0006 */
[----:B------:R-:W-:-:S04]  /*3f20*/  IMAD.HI.U32 R6, R0, R12, RZ ;  /* 0x0000000c00067227 */ /* 0x000fc800078e00ff */
[----:B------:R-:W-:Y:S02]  /*3f30*/  @!P4 IMAD.MOV R25, RZ, RZ, -R25 ;  /* 0x000000ffff19c224 */ /* 0x000fe400078e0a19 */
[----:B------:R-:W-:Y:S02]  /*3f40*/  IMAD.MOV R6, RZ, RZ, -R6 ;  /* 0x000000ffff067224 */ /* 0x000fe400078e0a06 */
[----:B------:R-:W-:Y:S01]  /*3f50*/  @!P0 IMAD.IADD R9, R9, 0x1, -R21 ;  /* 0x0000000109098824 */ /* 0x000fe200078e0a15 */
[----:B------:R0:W-:Y:S01]  /*3f60*/  STL [R1+0x4ac], R25 ;  /* 0x0004ac1901007387 */ /* 0x0001e20000100800 */
[----:B------:R-:W-:Y:S01]  /*3f70*/  ISETP.GE.AND P0, PT, R13, RZ, PT ;  /* 0x000000ff0d00720c */ /* 0x000fe20003f06270 */
[----:B------:R-:W-:Y:S02]  /*3f80*/  IMAD R6, R21, R6, R12 ;  /* 0x0000000615067224 */ /* 0x000fe400078e020c */
[----:B0-----:R-:W2:Y:S04]  /*3f90*/  LDL.LU R25, [R1+0x15dc] ;  /* 0x0015dc0001197983 */ /* 0x001ea80000300800 */
[----:B------:R-:W4:Y:S04]  /*3fa0*/  LDL.LU R13, [R1+0x5a0] ;  /* 0x0005a000010d7983 */ /* 0x000f280000300800 */
[----:B------:R-:W5:Y:S01]  /*3fb0*/  LDL.LU R12, [R1+0x5b0] ;  /* 0x0005b000010c7983 */ /* 0x000f620000300800 */
[----:B------:R-:W-:-:S04]  /*3fc0*/  IMAD.HI.U32 R2, R0, R11, RZ ;  /* 0x0000000b00027227 */ /* 0x000fc800078e00ff */
[----:B------:R-:W-:-:S04]  /*3fd0*/  IMAD.MOV R2, RZ, RZ, -R2 ;  /* 0x000000ffff027224 */ /* 0x000fc800078e0a02 */
[----:B------:R-:W-:-:S05]  /*3fe0*/  IMAD R2, R21, R2, R11 ;  /* 0x0000000215027224 */ /* 0x000fca00078e020b */
[C---:B------:R-:W-:Y:S02]  /*3ff0*/  ISETP.GT.U32.AND P6, PT, R21.reuse, R2, PT ;  /* 0x000000021500720c */ /* 0x040fe40003fc4070 */
[----:B------:R-:W-:Y:S02]  /*4000*/  IABS R10, R19 ;  /* 0x00000013000a7213 */ /* 0x000fe40000000000 */
[----:B------:R-:W-:Y:S01]  /*4010*/  ISETP.GT.U32.AND P5, PT, R21, R7, PT ;  /* 0x000000071500720c */ /* 0x000fe20003fa4070 */
[----:B------:R-:W-:Y:S02]  /*4020*/  IMAD.MOV.U32 R27, RZ, RZ, R15 ;  /* 0x000000ffff1b7224 */ /* 0x000fe400078e000f */
[----:B------:R-:W-:-:S06]  /*4030*/  IMAD.MOV.U32 R15, RZ, RZ, R14 ;  /* 0x000000ffff0f7224 */ /* 0x000fcc00078e000e */
[----:B------:R-:W-:Y:S02]  /*4040*/  @!P6 IMAD.IADD R2, R2, 0x1, -R21 ;  /* 0x000000010202e824 */ /* 0x000fe400078e0a15 */
[----:B------:R-:W-:-:S03]  /*4050*/  IMAD.HI.U32 R14, R0, R8, RZ ;  /* 0x00000008000e7227 */ /* 0x000fc600078e00ff */
[----:B------:R-:W-:Y:S01]  /*4060*/  ISETP.GT.U32.AND P6, PT, R21, R2, PT ;  /* 0x000000021500720c */ /* 0x000fe20003fc4070 */
[----:B------:R-:W-:-:S04]  /*4070*/  IMAD.HI.U32 R11, R0, R10, RZ ;  /* 0x0000000a000b7227 */ /* 0x000fc800078e00ff */
[----:B------:R-:W-:Y:S02]  /*4080*/  IMAD.MOV R14, RZ, RZ, -R14 ;  /* 0x000000ffff0e7224 */ /* 0x000fe400078e0a0e */
[----:B------:R-:W-:Y:S02]  /*4090*/  IMAD.MOV R11, RZ, RZ, -R11 ;  /* 0x000000ffff0b7224 */ /* 0x000fe400078e0a0b */
[C---:B------:R-:W-:Y:S02]  /*40a0*/  IMAD R8, R21.reuse, R14, R8 ;  /* 0x0000000e15087224 */ /* 0x040fe400078e0208 */
[----:B------:R-:W-:Y:S02]  /*40b0*/  IMAD R10, R21, R11, R10 ;  /* 0x0000000b150a7224 */ /* 0x000fe400078e020a */
[--C-:B------:R-:W-:Y:S01]  /*40c0*/  @!P5 IMAD.IADD R7, R7, 0x1, -R21.reuse ;  /* 0x000000010707d824 */ /* 0x100fe200078e0a15 */
[C---:B------:R-:W-:Y:S01]  /*40d0*/  ISETP.GT.U32.AND P5, PT, R21.reuse, R4, PT ;  /* 0x000000041500720c */ /* 0x040fe20003fa4070 */
[----:B------:R-:W-:Y:S01]  /*40e0*/  @!P6 IMAD.IADD R2, R2, 0x1, -R21 ;  /* 0x000000010202e824 */ /* 0x000fe200078e0a15 */
[----:B------:R-:W-:-:S02]  /*40f0*/  ISETP.GT.U32.AND P4, PT, R21, R8, PT ;  /* 0x000000081500720c */ /* 0x000fc40003f84070 */
[----:B------:R-:W-:Y:S02]  /*4100*/  ISETP.GT.U32.AND P6, PT, R21, R10, PT ;  /* 0x0000000a1500720c */ /* 0x000fe40003fc4070 */
[----:B---3--:R-:W-:Y:S02]  /*4110*/  IABS R5, R23 ;  /* 0x0000001700057213 */ /* 0x008fe40000000000 */
[----:B------:R-:W-:-:S03]  /*4120*/  IABS R11, R22 ;  /* 0x00000016000b7213 */ /* 0x000fc60000000000 */
[----:B------:R-:W-:-:S04]  /*4130*/  IMAD.HI.U32 R14, R0, R5, RZ ;  /* 0x00000005000e7227 */ /* 0x000fc800078e00ff */
[--C-:B------:R-:W-:Y:S02]  /*4140*/  @!P5 IMAD.IADD R4, R4, 0x1, -R21.reuse ;  /* 0x000000010404d824 */ /* 0x100fe400078e0a15 */
[----:B------:R-:W-:Y:S02]  /*4150*/  IMAD.MOV R14, RZ, RZ, -R14 ;  /* 0x000000ffff0e7224 */ /* 0x000fe400078e0a0e */
[----:B------:R-:W-:Y:S01]  /*4160*/  @!P4 IMAD.IADD R8, R8, 0x1, -R21 ;  /* 0x000000010808c824 */ /* 0x000fe200078e0a15 */
[C---:B------:R-:W-:Y:S01]  /*4170*/  ISETP.GT.U32.AND P4, PT, R21.reuse, R9, PT ;  /* 0x000000091500720c */ /* 0x040fe20003f84070 */
[----:B------:R-:W-:Y:S02]  /*4180*/  IMAD.MOV.U32 R26, RZ, RZ, R15 ;  /* 0x000000ffff1a7224 */ /* 0x000fe400078e000f */
[----:B------:R-:W-:Y:S01]  /*4190*/  @!P6 IMAD.IADD R10, R10, 0x1, -R21 ;  /* 0x000000010a0ae824 */ /* 0x000fe200078e0a15 */
[----:B------:R-:W-:Y:S01]  /*41a0*/  ISETP.GT.U32.AND P6, PT, R21, R4, PT ;  /* 0x000000041500720c */ /* 0x000fe20003fc4070 */
[----:B------:R-:W-:-:S04]  /*41b0*/  IMAD.HI.U32 R15, R0, R11, RZ ;  /* 0x0000000b000f7227 */ /* 0x000fc800078e00ff */
[C---:B------:R-:W-:Y:S02]  /*41c0*/  IMAD R5, R21.reuse, R14, R5 ;  /* 0x0000000e15057224 */ /* 0x040fe400078e0205 */
[----:B------:R-:W-:Y:S02]  /*41d0*/  IMAD.MOV.U32 R14, RZ, RZ, R29 ;  /* 0x000000ffff0e7224 */ /* 0x000fe400078e001d */
[----:B------:R-:W-:Y:S02]  /*41e0*/  IMAD.MOV R15, RZ, RZ, -R15 ;  /* 0x000000ffff0f7224 */ /* 0x000fe400078e0a0f */
[----:B------:R-:W-:Y:S02]  /*41f0*/  IMAD.MOV.U32 R29, RZ, RZ, R2 ;  /* 0x000000ffff1d7224 */ /* 0x000fe400078e0002 */
[C---:B------:R-:W-:Y:S02]  /*4200*/  IMAD R11, R21.reuse, R15, R11 ;  /* 0x0000000f150b7224 */ /* 0x040fe400078e020b */
[----:B------:R-:W-:Y:S01]  /*4210*/  @!P1 IMAD.MOV R29, RZ, RZ, -R29 ;  /* 0x000000ffff1d9224 */ /* 0x000fe200078e0a1d */
[C---:B------:R-:W-:Y:S01]  /*4220*/  ISETP.GT.U32.AND P1, PT, R21.reuse, R6, PT ;  /* 0x000000061500720c */ /* 0x040fe20003f24070 */
[----:B------:R-:W-:Y:S01]  /*4230*/  @!P2 IMAD.MOV R7, RZ, RZ, -R7 ;  /* 0x000000ffff07a224 */ /* 0x000fe200078e0a07 */
[----:B------:R-:W-:Y:S01]  /*4240*/  ISETP.GT.U32.AND P5, PT, R21, R8, PT ;  /* 0x000000081500720c */ /* 0x000fe20003fa4070 */
[--C-:B------:R-:W-:Y:S01]  /*4250*/  @!P4 IMAD.IADD R9, R9, 0x1, -R21.reuse ;  /* 0x000000010909c824 */ /* 0x100fe200078e0a15 */
[C---:B------:R-:W-:Y:S01]  /*4260*/  ISETP.GT.U32.AND P2, PT, R21.reuse, R10, PT ;  /* 0x0000000a1500720c */ /* 0x040fe20003f44070 */
[----:B------:R-:W-:Y:S01]  /*4270*/  @!P6 IMAD.IADD R4, R4, 0x1, -R21 ;  /* 0x000000010404e824 */ /* 0x000fe200078e0a15 */
[C---:B------:R-:W-:Y:S01]  /*4280*/  ISETP.GT.U32.AND P4, PT, R21.reuse, R11, PT ;  /* 0x0000000b1500720c */ /* 0x040fe20003f84070 */
[----:B------:R-:W3:Y:S01]  /*4290*/  LDL.LU R15, [R1+0x5a4] ;  /* 0x0005a400010f7983 */ /* 0x000ee20000300800 */
[----:B------:R-:W-:Y:S01]  /*42a0*/  ISETP.GT.U32.AND P6, PT, R21, R5, PT ;  /* 0x000000051500720c */ /* 0x000fe20003fc4070 */
[----:B------:R-:W-:-:S04]  /*42b0*/  @!P3 IMAD.MOV R9, RZ, RZ, -R9 ;  /* 0x000000ffff09b224 */ /* 0x000fc800078e0a09 */
[--C-:B------:R-:W-:Y:S02]  /*42c0*/  @!P1 IMAD.IADD R6, R6, 0x1, -R21.reuse ;  /* 0x0000000106069824 */ /* 0x100fe400078e0a15 */
[--C-:B------:R-:W-:Y:S01]  /*42d0*/  @!P5 IMAD.IADD R8, R8, 0x1, -R21.reuse ;  /* 0x000000010808d824 */ /* 0x100fe200078e0a15 */
[----:B------:R-:W-:Y:S01]  /*42e0*/  ISETP.GE.AND P5, PT, R18, RZ, PT ;  /* 0x000000ff1200720c */ /* 0x000fe20003fa6270 */
[--C-:B------:R-:W-:Y:S01]  /*42f0*/  @!P2 IMAD.IADD R10, R10, 0x1, -R21.reuse ;  /* 0x000000010a0aa824 */ /* 0x100fe200078e0a15 */
[----:B------:R-:W-:Y:S01]  /*4300*/  ISETP.GE.AND P2, PT, R19, RZ, PT ;  /* 0x000000ff1300720c */ /* 0x000fe20003f46270 */
[--C-:B------:R-:W-:Y:S01]  /*4310*/  @!P4 IMAD.IADD R11, R11, 0x1, -R21.reuse ;  /* 0x000000010b0bc824 */ /* 0x100fe200078e0a15 */
[----:B------:R-:W-:Y:S01]  /*4320*/  ISETP.GT.U32.AND P3, PT, R21, R6, PT ;  /* 0x000000061500720c */ /* 0x000fe20003f64070 */
[----:B------:R-:W-:Y:S01]  /*4330*/  @!P6 IMAD.IADD R5, R5, 0x1, -R21 ;  /* 0x000000010505e824 */ /* 0x000fe200078e0a15 */
[----:B------:R0:W-:Y:S01]  /*4340*/  STL [R1+0x4a8], R7 ;  /* 0x0004a80701007387 */ /* 0x0001e20000100800 */
[----:B------:R-:W-:Y:S01]  /*4350*/  @!P0 IMAD.MOV R8, RZ, RZ, -R8 ;  /* 0x000000ffff088224 */ /* 0x000fe200078e0a08 */
[----:B------:R-:W-:-:S02]  /*4360*/  ISETP.GT.U32.AND P0, PT, R21, R11, PT ;  /* 0x0000000b1500720c */ /* 0x000fc40003f04070 */
[----:B------:R1:W-:Y:S01]  /*4370*/  STL [R1+0x4a4], R29 ;  /* 0x0004a41d01007387 */ /* 0x0003e20000100800 */
[----:B------:R-:W-:Y:S02]  /*4380*/  ISETP.GT.U32.AND P6, PT, R21, R5, PT ;  /* 0x000000051500720c */ /* 0x000fe40003fc4070 */
[----:B0-----:R-:W-:Y:S02]  /*4390*/  IABS R7, R24 ;  /* 0x0000001800077213 */ /* 0x001fe40000000000 */
[----:B------:R-:W-:Y:S01]  /*43a0*/  ISETP.GE.AND P1, PT, R20, RZ, PT ;  /* 0x000000ff1400720c */ /* 0x000fe20003f26270 */
[----:B-1----:R-:W3:Y:S04]  /*43b0*/  LDL.LU R29, [R1+0x15d8] ;  /* 0x0015d800011d7983 */ /* 0x002ee80000300800 */
[----:B------:R0:W-:Y:S04]  /*43c0*/  STL [R1+0x49c], R9 ;  /* 0x00049c0901007387 */ /* 0x0001e80000100800 */
[----:B------:R1:W-:Y:S01]  /*43d0*/  STL [R1+0x490], R8 ;  /* 0x0004900801007387 */ /* 0x0003e20000100800 */
[----:B------:R-:W-:-:S02]  /*43e0*/  @!P3 IMAD.IADD R6, R6, 0x1, -R21 ;  /* 0x000000010606b824 */ /* 0x000fc400078e0a15 */
[----:B0-----:R-:W-:Y:S02]  /*43f0*/  IMAD.MOV.U32 R9, RZ, RZ, R4 ;  /* 0x000000ffff097224 */ /* 0x001fe400078e0004 */
[----:B-1----:R-:W-:Y:S02]  /*4400*/  IMAD.MOV.U32 R8, RZ, RZ, R10 ;  /* 0x000000ffff087224 */ /* 0x002fe400078e000a */
[----:B------:R-:W-:Y:S02]  /*4410*/  @!P5 IMAD.MOV R9, RZ, RZ, -R9 ;  /* 0x000000ffff09d224 */ /* 0x000fe400078e0a09 */
[----:B------:R-:W-:Y:S02]  /*4420*/  @!P2 IMAD.MOV R8, RZ, RZ, -R8 ;  /* 0x000000ffff08a224 */ /* 0x000fe400078e0a08 */
[--C-:B------:R-:W-:Y:S01]  /*4430*/  @!P0 IMAD.IADD R11, R11, 0x1, -R21.reuse ;  /* 0x000000010b0b8824 */ /* 0x100fe200078e0a15 */
[----:B------:R-:W-:Y:S01]  /*4440*/  STL [R1+0x48c], R9 ;  /* 0x00048c0901007387 */ /* 0x000fe20000100800 */
[----:B------:R-:W-:Y:S01]  /*4450*/  ISETP.GE.AND P0, PT, R24, RZ, PT ;  /* 0x000000ff1800720c */ /* 0x000fe20003f06270 */
[----:B------:R-:W-:-:S02]  /*4460*/  @!P6 IMAD.IADD R5, R5, 0x1, -R21 ;  /* 0x000000010505e824 */ /* 0x000fc400078e0a15 */
[----:B------:R-:W-:Y:S04]  /*4470*/  STL [R1+0x488], R8 ;  /* 0x0004880801007387 */ /* 0x000fe80000100800 */
[----:B------:R-:W3:Y:S01]  /*4480*/  LDL.LU R24, [R1+0x10] ;  /* 0x0000100001187983 */ /* 0x000ee20000300800 */
[----:B------:R-:W-:Y:S02]  /*4490*/  ISETP.GE.AND P4, PT, R22, RZ, PT ;  /* 0x000000ff1600720c */ /* 0x000fe40003f86270 */
[----:B------:R-:W-:Y:S02]  /*44a0*/  ISETP.GE.AND P2, PT, R23, RZ, PT ;  /* 0x000000ff1700720c */ /* 0x000fe40003f46270 */
[----:B--2---:R-:W-:Y:S01]  /*44b0*/  IABS R2, R25 ;  /* 0x0000001900027213 */ /* 0x004fe20000000000 */
[----:B-----5:R-:W-:-:S02]  /*44c0*/  IMAD.MOV.U32 R18, RZ, RZ, R12 ;  /* 0x000000ffff127224 */ /* 0x020fc400078e000c */
[----:B------:R-:W-:-:S04]  /*44d0*/  IMAD.HI.U32 R12, R0, R7, RZ ;  /* 0x00000007000c7227 */ /* 0x000fc800078e00ff */
[----:B------:R-:W-:Y:S02]  /*44e0*/  IMAD.MOV.U32 R19, RZ, RZ, R18 ;  /* 0x000000ffff137224 */ /* 0x000fe400078e0012 */
[----:B------:R-:W-:Y:S02]  /*44f0*/  IMAD.MOV.U32 R18, RZ, RZ, R14 ;  /* 0x000000ffff127224 */ /* 0x000fe400078e000e */
[----:B----4-:R-:W-:Y:S02]  /*4500*/  IMAD.MOV.U32 R14, RZ, RZ, R13 ;  /* 0x000000ffff0e7224 */ /* 0x010fe400078e000d */
[----:B------:R-:W-:-:S04]  /*4510*/  IMAD.HI.U32 R13, R0, R2, RZ ;  /* 0x00000002000d7227 */ /* 0x000fc800078e00ff */
[----:B------:R-:W-:Y:S02]  /*4520*/  IMAD.MOV R12, RZ, RZ, -R12 ;  /* 0x000000ffff0c7224 */ /* 0x000fe400078e0a0c */
[----:B------:R-:W-:Y:S02]  /*4530*/  IMAD.MOV R13, RZ, RZ, -R13 ;  /* 0x000000ffff0d7224 */ /* 0x000fe400078e0a0d */
[----:B------:R-:W-:Y:S02]  /*4540*/  IMAD R7, R21, R12, R7 ;  /* 0x0000000c15077224 */ /* 0x000fe400078e0207 */
[----:B------:R-:W-:Y:S01]  /*4550*/  IMAD.MOV.U32 R12, RZ, RZ, R6 ;  /* 0x000000ffff0c7224 */ /* 0x000fe200078e0006 */
[----:B------:R-:W-:Y:S01]  /*4560*/  ISETP.GE.AND P6, PT, R25, RZ, PT ;  /* 0x000000ff1900720c */ /* 0x000fe20003fc6270 */
[----:B------:R-:W-:Y:S01]  /*4570*/  IMAD R2, R21, R13, R2 ;  /* 0x0000000d15027224 */ /* 0x000fe200078e0202 */
[----:B------:R-:W2:Y:S01]  /*4580*/  LDL.LU R25, [R1+0x8] ;  /* 0x0000080001197983 */ /* 0x000ea20000300800 */
[----:B------:R-:W-:-:S03]  /*4590*/  @!P1 IMAD.MOV R12, RZ, RZ, -R12 ;  /* 0x000000ffff0c9224 */ /* 0x000fc600078e0a0c */
[----:B------:R-:W4:Y:S04]  /*45a0*/  LDL.LU R13, [R1+0x4c] ;  /* 0x00004c00010d7983 */ /* 0x000f280000300800 */
[----:B------:R0:W-:Y:S04]  /*45b0*/  STL [R1+0x480], R12 ;  /* 0x0004800c01007387 */ /* 0x0001e80000100800 */
[----:B0-----:R-:W5:Y:S04]  /*45c0*/  LDL.LU R12, [R1+0x50] ;  /* 0x00005000010c7983 */ /* 0x001f680000300800 */
[----:B------:R-:W5:Y:S04]  /*45d0*/  LDL R20, [R1+0x14] ;  /* 0x0000140001147983 */ /* 0x000f680000100800 */
[----:B------:R-:W5:Y:S04]  /*45e0*/  LDL.LU R22, [R1+0x20] ;  /* 0x0000200001167983 */ /* 0x000f680000300800 */
[----:B------:R-:W5:Y:S01]  /*45f0*/  LDL.LU R23, [R1+0x24] ;  /* 0x0000240001177983 */ /* 0x000f620000300800 */
[----:B------:R-:W-:-:S02]  /*4600*/  ISETP.GT.U32.AND P5, PT, R21, R7, PT ;  /* 0x000000071500720c */ /* 0x000fc40003fa4070 */
[----:B------:R-:W-:-:S11]  /*4610*/  ISETP.GT.U32.AND P3, PT, R21, R2, PT ;  /* 0x000000021500720c */ /* 0x000fd60003f64070 */
[--C-:B------:R-:W-:Y:S02]  /*4620*/  @!P5 IMAD.IADD R7, R7, 0x1, -R21.reuse ;  /* 0x000000010707d824 */ /* 0x100fe400078e0a15 */
[----:B------:R-:W-:-:S03]  /*4630*/  @!P3 IMAD.IADD R2, R2, 0x1, -R21 ;  /* 0x000000010202b824 */ /* 0x000fc600078e0a15 */
[C---:B------:R-:W-:Y:S02]  /*4640*/  ISETP.GT.U32.AND P3, PT, R21.reuse, R7, PT ;  /* 0x000000071500720c */ /* 0x040fe40003f64070 */
[----:B------:R-:W-:Y:S01]  /*4650*/  ISETP.GT.U32.AND P1, PT, R21, R2, PT ;  /* 0x000000021500720c */ /* 0x000fe20003f24070 */
[----:B------:R-:W-:Y:S02]  /*4660*/  @!P4 IMAD.MOV R11, RZ, RZ, -R11 ;  /* 0x000000ffff0bc224 */ /* 0x000fe400078e0a0b */
[----:B------:R-:W-:-:S03]  /*4670*/  @!P2 IMAD.MOV R5, RZ, RZ, -R5 ;  /* 0x000000ffff05a224 */ /* 0x000fc600078e0a05 */
[----:B------:R-:W-:Y:S05]  /*4680*/  STL [R1+0x47c], R11 ;  /* 0x00047c0b01007387 */ /* 0x000fea0000100800 */
[--C-:B------:R-:W-:Y:S01]  /*4690*/  @!P3 IMAD.IADD R7, R7, 0x1, -R21.reuse ;  /* 0x000000010707b824 */ /* 0x100fe200078e0a15 */
[----:B------:R0:W-:Y:S01]  /*46a0*/  STL [R1+0x478], R5 ;  /* 0x0004780501007387 */ /* 0x0001e20000100800 */
[----:B------:R-:W-:Y:S02]  /*46b0*/  @!P1 IMAD.IADD R2, R2, 0x1, -R21 ;  /* 0x0000000102029824 */ /* 0x000fe400078e0a15 */
[----:B0-----:R-:W-:-:S04]  /*46c0*/  IMAD.MOV.U32 R5, RZ, RZ, R7 ;  /* 0x000000ffff057224 */ /* 0x001fc800078e0007 */
[----:B------:R-:W-:Y:S01]  /*46d0*/  @!P0 IMAD.MOV R5, RZ, RZ, -R5 ;  /* 0x000000ffff058224 */ /* 0x000fe200078e0a05 */
[----:B---3--:R-:W-:-:S05]  /*46e0*/  IABS R4, R29 ;  /* 0x0000001d00047213 */ /* 0x008fca0000000000 */
[----:B------:R-:W-:-:S04]  /*46f0*/  IMAD.HI.U32 R8, R0, R4, RZ ;  /* 0x0000000400087227 */ /* 0x000fc800078e00ff */
[----:B------:R-:W-:Y:S01]  /*4700*/  IMAD.MOV R8, RZ, RZ, -R8 ;  /* 0x000000ffff087224 */ /* 0x000fe200078e0a08 */
[----:B------:R-:W-:Y:S02]  /*4710*/  ISETP.GE.AND P5, PT, R29, RZ, PT ;  /* 0x000000ff1d00720c */ /* 0x000fe40003fa6270 */
[----:B------:R-:W3:Y:S01]  /*4720*/  LDL.LU R29, [R1+0x30] ;  /* 0x00003000011d7983 */ /* 0x000ee20000300800 */
[----:B------:R-:W-:-:S03]  /*4730*/  IMAD R8, R21, R8, R4 ;  /* 0x0000000815087224 */ /* 0x000fc600078e0204 */
[----:B------:R5:W-:Y:S01]  /*4740*/  STL [R1+0x468], R5 ;  /* 0x0004680501007387 */ /* 0x000be20000100800 */
[----:B------:R-:W-:Y:S02]  /*4750*/  IABS R10, R24 ;  /* 0x00000018000a7213 */ /* 0x000fe40000000000 */
[----:B------:R-:W-:Y:S02]  /*4760*/  ISETP.GE.AND P3, PT, R24, RZ, PT ;  /* 0x000000ff1800720c */ /* 0x000fe40003f66270 */
[----:B--2---:R-:W-:Y:S02]  /*4770*/  IABS R9, R25 ;  /* 0x0000001900097213 */ /* 0x004fe40000000000 */
[----:B----4-:R-:W-:Y:S02]  /*4780*/  ISETP.GE.AND P1, PT, R13, RZ, PT ;  /* 0x000000ff0d00720c */ /* 0x010fe40003f26270 */
[----:B------:R-:W-:Y:S01]  /*4790*/  IABS R11, R13 ;  /* 0x0000000d000b7213 */ /* 0x000fe20000000000 */
[----:B------:R-:W-:-:S02]  /*47a0*/  IMAD.MOV.U32 R13, RZ, RZ, R2 ;  /* 0x000000ffff0d7224 */ /* 0x000fc400078e0002 */
[----:B------:R-:W-:-:S04]  /*47b0*/  IMAD.HI.U32 R4, R0, R9, RZ ;  /* 0x0000000900047227 */ /* 0x000fc800078e00ff */
[----:B------:R-:W-:Y:S02]  /*47c0*/  @!P6 IMAD.MOV R13, RZ, RZ, -R13 ;  /* 0x000000ffff0de224 */ /* 0x000fe400078e0a0d */
[----:B------:R-:W-:-:S04]  /*47d0*/  IMAD.MOV R4, RZ, RZ, -R4 ;  /* 0x000000ffff047224 */ /* 0x000fc800078e0a04 */
[----:B------:R-:W-:Y:S01]  /*47e0*/  IMAD R9, R21, R4, R9 ;  /* 0x0000000415097224 */ /* 0x000fe200078e0209 */
[----:B-----5:R-:W-:Y:S01]  /*47f0*/  IABS R5, R20 ;  /* 0x0000001400057213 */ /* 0x020fe20000000000 */
[----:B------:R0:W-:Y:S04]  /*4800*/  STL [R1+0x15d0], R22 ;  /* 0x0015d01601007387 */ /* 0x0001e80000100800 */
[----:B------:R-:W-:Y:S01]  /*4810*/  STL [R1+0x15d4], R23 ;  /* 0x0015d41701007387 */ /* 0x000fe20000100800 */
[----:B------:R-:W-:-:S03]  /*4820*/  IABS R4, R22 ;  /* 0x0000001600047213 */ /* 0x000fc60000000000 */
[----:B------:R1:W-:Y:S04]  /*4830*/  STL [R1+0x460], R13 ;  /* 0x0004600d01007387 */ /* 0x0003e80000100800 */
[----:B------:R-:W2:Y:S04]  /*4840*/  LDL R24, [R1+0x28] ;  /* 0x0000280001187983 */ /* 0x000ea80000100800 */
[----:B------:R-:W4:Y:S04]  /*4850*/  LDL R20, [R1+0x2c] ;  /* 0x00002c0001147983 */ /* 0x000f280000100800 */
[----:B0-----:R-:W5:Y:S01]  /*4860*/  LDL.LU R22, [R1+0x14] ;  /* 0x0000140001167983 */ /* 0x001f620000300800 */
[----:B------:R-:W-:Y:S01]  /*4870*/  ISETP.GT.U32.AND P4, PT, R21, R8, PT ;  /* 0x000000081500720c */ /* 0x000fe20003f84070 */
[----:B------:R-:W-:-:S12]  /*4880*/  IMAD.HI.U32 R6, R0, R10, RZ ;  /* 0x0000000a00067227 */ /* 0x000fd800078e00ff */
[----:B------:R-:W-:-:S05]  /*4890*/  @!P4 IMAD.IADD R8, R8, 0x1, -R21 ;  /* 0x000000010808c824 */ /* 0x000fca00078e0a15 */
[C---:B------:R-:W-:Y:S01]  /*48a0*/  ISETP.GT.U32.AND P0, PT, R21.reuse, R8, PT ;  /* 0x000000081500720c */ /* 0x040fe20003f04070 */
[----:B------:R-:W-:Y:S01]  /*48b0*/  IMAD.MOV R6, RZ, RZ, -R6 ;  /* 0x000000ffff067224 */ /* 0x000fe200078e0a06 */
[----:B------:R-:W-:-:S03]  /*48c0*/  ISETP.GT.U32.AND P6, PT, R21, R9, PT ;  /* 0x000000091500720c */ /* 0x000fc60003fc4070 */
[----:B------:R-:W-:-:S08]  /*48d0*/  IMAD R10, R21, R6, R10 ;  /* 0x00000006150a7224 */ /* 0x000fd000078e020a */
[--C-:B------:R-:W-:Y:S01]  /*48e0*/  @!P0 IMAD.IADD R8, R8, 0x1, -R21.reuse ;  /* 0x0000000108088824 */ /* 0x100fe200078e0a15 */
[----:B------:R-:W-:Y:S01]  /*48f0*/  ISETP.GT.U32.AND P0, PT, R21, R10, PT ;  /* 0x0000000a1500720c */ /* 0x000fe20003f04070 */
[----:B------:R-:W-:Y:S01]  /*4900*/  @!P6 IMAD.IADD R9, R9, 0x1, -R21 ;  /* 0x000000010909e824 */ /* 0x000fe200078e0a15 */
[----:B------:R-:W-:Y:S02]  /*4910*/  IABS R6, R12 ;  /* 0x0000000c00067213 */ /* 0x000fe40000000000 */
[----:B------:R-:W-:-:S03]  /*4920*/  ISETP.GE.AND P4, PT, R12, RZ, PT ;  /* 0x000000ff0c00720c */ /* 0x000fc60003f86270 */
[----:B------:R-:W-:-:S06]  /*4930*/  IMAD.HI.U32 R12, R0, R6, RZ ;  /* 0x00000006000c7227 */ /* 0x000fcc00078e00ff */
[----:B------:R-:W-:Y:S01]  /*4940*/  @!P0 IMAD.IADD R10, R10, 0x1, -R21 ;  /* 0x000000010a0a8824 */ /* 0x000fe200078e0a15 */
[----:B------:R-:W-:Y:S01]  /*4950*/  ISETP.GT.U32.AND P0, PT, R21, R9, PT ;  /* 0x000000091500720c */ /* 0x000fe20003f04070 */
[----:B------:R-:W-:Y:S02]  /*4960*/  IMAD.MOV R12, RZ, RZ, -R12 ;  /* 0x000000ffff0c7224 */ /* 0x000fe400078e0a0c */
[----:B-1----:R-:W-:Y:S01]  /*4970*/  IMAD.HI.U32 R13, R0, R5, RZ ;  /* 0x00000005000d7227 */ /* 0x002fe200078e00ff */
[----:B------:R-:W-:-:S03]  /*4980*/  ISETP.GE.AND P2, PT, R25, RZ, PT ;  /* 0x000000ff1900720c */ /* 0x000fc60003f46270 */
[----:B------:R-:W-:Y:S02]  /*4990*/  IMAD R6, R21, R12, R6 ;  /* 0x0000000c15067224 */ /* 0x000fe400078e0206 */
[----:B------:R-:W-:-:S04]  /*49a0*/  IMAD.MOV R13, RZ, RZ, -R13 ;  /* 0x000000ffff0d7224 */ /* 0x000fc800078e0a0d */
[----:B------:R-:W-:Y:S01]  /*49b0*/  @!P0 IMAD.IADD R9, R9, 0x1, -R21 ;  /* 0x0000000109098824 */ /* 0x000fe200078e0a15 */
[C---:B------:R-:W-:Y:S01]  /*49c0*/  ISETP.GT.U32.AND P0, PT, R21.reuse, R6, PT ;  /* 0x000000061500720c */ /* 0x040fe20003f04070 */
[----:B------:R-:W-:Y:S02]  /*49d0*/  IMAD R5, R21, R13, R5 ;  /* 0x0000000d15057224 */ /* 0x000fe400078e0205 */
[----:B------:R-:W-:Y:S01]  /*49e0*/  IMAD.MOV.U32 R13, RZ, RZ, R8 ;  /* 0x000000ffff0d7224 */ /* 0x000fe200078e0008 */
[----:B------:R-:W-:Y:S01]  /*49f0*/  IABS R7, R23 ;  /* 0x0000001700077213 */ /* 0x000fe20000000000 */
[----:B------:R-:W-:-:S04]  /*4a00*/  IMAD.HI.U32 R12, R0, R4, RZ ;  /* 0x00000004000c7227 */ /* 0x000fc800078e00ff */
[----:B------:R-:W-:Y:S02]  /*4a10*/  IMAD.MOV.U32 R23, RZ, RZ, R9 ;  /* 0x000000ffff177224 */ /* 0x000fe400078e0009 */
[----:B------:R-:W-:Y:S02]  /*4a20*/  @!P5 IMAD.MOV R13, RZ, RZ, -R13 ;  /* 0x000000ffff0dd224 */ /* 0x000fe400078e0a0d */
[----:B------:R-:W-:Y:S02]  /*4a30*/  IMAD.MOV R12, RZ, RZ, -R12 ;  /* 0x000000ffff0c7224 */ /* 0x000fe400078e0a0c */
[----:B------:R-:W-:Y:S01]  /*4a40*/  @!P2 IMAD.MOV R23, RZ, RZ, -R23 ;  /* 0x000000ffff17a224 */ /* 0x000fe200078e0a17 */
[----:B------:R-:W-:Y:S01]  /*4a50*/  STL [R1+0x458], R13 ;  /* 0x0004580d01007387 */ /* 0x000fe20000100800 */
[----:B------:R-:W-:-:S03]  /*4a60*/  IMAD R4, R21, R12, R4 ;  /* 0x0000000c15047224 */ /* 0x000fc600078e0204 */
[----:B------:R-:W4:Y:S01]  /*4a70*/  LDL.LU R25, [R1+0x34] ;  /* 0x0000340001197983 */ /* 0x000f220000300800 */
[----:B------:R-:W-:Y:S01]  /*4a80*/  @!P0 IMAD.IADD R6, R6, 0x1, -R21 ;  /* 0x0000000106068824 */ /* 0x000fe200078e0a15 */
[----:B--2---:R-:W-:Y:S02]  /*4a90*/  IABS R12, R24 ;  /* 0x00000018000c7213 */ /* 0x004fe40000000000 */
[----:B------:R-:W2:Y:S04]  /*4aa0*/  LDL.LU R24, [R1+0x38] ;  /* 0x0000380001187983 */ /* 0x000ea80000300800 */
[----:B------:R0:W-:Y:S01]  /*4ab0*/  STL [R1+0x454], R23 ;  /* 0x0004541701007387 */ /* 0x0001e20000100800 */
[----:B-----5:R-:W-:-:S03]  /*4ac0*/  ISETP.GE.AND P0, PT, R22, RZ, PT ;  /* 0x000000ff1600720c */ /* 0x020fc60003f06270 */
[----:B0-----:R-:W5:Y:S04]  /*4ad0*/  LDL.LU R23, [R1+0x15d4] ;  /* 0x0015d40001177983 */ /* 0x001f680000300800 */
[----:B------:R-:W2:Y:S01]  /*4ae0*/  LDL.LU R22, [R1+0x15d0] ;  /* 0x0015d00001167983 */ /* 0x000ea20000300800 */
[----:B------:R-:W-:-:S04]  /*4af0*/  IMAD.HI.U32 R2, R0, R11, RZ ;  /* 0x0000000b00027227 */ /* 0x000fc800078e00ff */
[----:B------:R-:W-:-:S04]  /*4b00*/  IMAD.MOV R2, RZ, RZ, -R2 ;  /* 0x000000ffff027224 */ /* 0x000fc800078e0a02 */
[----:B------:R-:W-:-:S05]  /*4b10*/  IMAD R2, R21, R2, R11 ;  /* 0x0000000215027224 */ /* 0x000fca00078e020b */
[C---:B------:R-:W-:Y:S01]  /*4b20*/  ISETP.GT.U32.AND P6, PT, R21.reuse, R2, PT ;  /* 0x000000021500720c */ /* 0x040fe20003fc4070 */
[----:B------:R-:W-:Y:S01]  /*4b30*/  IMAD.HI.U32 R11, R0, R7, RZ ;  /* 0x00000007000b7227 */ /* 0x000fe200078e00ff */
[----:B------:R-:W-:-:S11]  /*4b40*/  ISETP.GT.U32.AND P5, PT, R21, R10, PT ;  /* 0x0000000a1500720c */ /* 0x000fd60003fa4070 */
[----:B------:R-:W-:-:S05]  /*4b50*/  @!P6 IMAD.IADD R2, R2, 0x1, -R21 ;  /* 0x000000010202e824 */ /* 0x000fca00078e0a15 */
[C---:B------:R-:W-:Y:S01]  /*4b60*/  ISETP.GT.U32.AND P6, PT, R21.reuse, R2, PT ;  /* 0x000000021500720c */ /* 0x040fe20003fc4070 */
[----:B------:R-:W-:Y:S01]  /*4b70*/  IMAD.MOV R11, RZ, RZ, -R11 ;  /* 0x000000ffff0b7224 */ /* 0x000fe200078e0a0b */
[----:B------:R-:W-:-:S03]  /*4b80*/  ISETP.GT.U32.AND P2, PT, R21, R5, PT ;  /* 0x000000051500720c */ /* 0x000fc60003f44070 */
[C---:B------:R-:W-:Y:S01]  /*4b90*/  IMAD R7, R21.reuse, R11, R7 ;  /* 0x0000000b15077224 */ /* 0x040fe200078e0207 */
[----:B---3--:R-:W-:Y:S01]  /*4ba0*/  IABS R8, R29 ;  /* 0x0000001d00087213 */ /* 0x008fe20000000000 */
[----:B------:R-:W-:Y:S01]  /*4bb0*/  @!P5 IMAD.IADD R10, R10, 0x1, -R21 ;  /* 0x000000010a0ad824 */ /* 0x000fe200078e0a15 */
[----:B----4-:R-:W-:Y:S02]  /*4bc0*/  IABS R11, R20 ;  /* 0x00000014000b7213 */ /* 0x010fe40000000000 */
[----:B------:R-:W-:-:S03]  /*4bd0*/  ISETP.GT.U32.AND P5, PT, R21, R4, PT ;  /* 0x000000041500720c */ /* 0x000fc60003fa4070 */
[----:B------:R-:W-:Y:S01]  /*4be0*/  @!P6 IMAD.IADD R2, R2, 0x1, -R21 ;  /* 0x000000010202e824 */ /* 0x000fe200078e0a15 */
[----:B------:R-:W-:Y:S01]  /*4bf0*/  ISETP.GT.U32.AND P6, PT, R21, R7, PT ;  /* 0x000000071500720c */ /* 0x000fe20003fc4070 */
[----:B------:R-:W-:Y:S02]  /*4c00*/  IMAD.MOV.U32 R20, RZ, RZ, R19 ;  /* 0x000000ffff147224 */ /* 0x000fe400078e0013 */
[----:B------:R-:W-:Y:S02]  /*4c10*/  IMAD.MOV.U32 R19, RZ, RZ, R18 ;  /* 0x000000ffff137224 */ /* 0x000fe400078e0012 */
[----:B------:R-:W-:-:S04]  /*4c20*/  IMAD.HI.U32 R13, R0, R8, RZ ;  /* 0x00000008000d7227 */ /* 0x000fc800078e00ff */
[----:B------:R-:W-:Y:S02]  /*4c30*/  IMAD.MOV.U32 R18, RZ, RZ, R14 ;  /* 0x000000ffff127224 */ /* 0x000fe400078e000e */
[----:B------:R-:W-:-:S04]  /*4c40*/  IMAD.HI.U32 R14, R0, R11, RZ ;  /* 0x0000000b000e7227 */ /* 0x000fc800078e00ff */
[----:B------:R-:W-:Y:S02]  /*4c50*/  IMAD.MOV R13, RZ, RZ, -R13 ;  /* 0x000000ffff0d7224 */ /* 0x000fe400078e0a0d */
[----:B------:R-:W-:Y:S02]  /*4c60*/  IMAD.MOV R14, RZ, RZ, -R14 ;  /* 0x000000ffff0e7224 */ /* 0x000fe400078e0a0e */
[----:B------:R-:W-:Y:S02]  /*4c70*/  @!P2 IMAD.IADD R5, R5, 0x1, -R21 ;  /* 0x000000010505a824 */ /* 0x000fe400078e0a15 */
[----:B------:R-:W-:-:S04]  /*4c80*/  IMAD.HI.U32 R9, R0, R12, RZ ;  /* 0x0000000c00097227 */ /* 0x000fc800078e00ff */
[----:B------:R-:W-:Y:S02]  /*4c90*/  IMAD R8, R21, R13, R8 ;  /* 0x0000000d15087224 */ /* 0x000fe400078e0208 */
[--C-:B------:R-:W-:Y:S01]  /*4ca0*/  @!P5 IMAD.IADD R4, R4, 0x1, -R21.reuse ;  /* 0x000000010404d824 */ /* 0x100fe200078e0a15 */
[----:B------:R-:W3:Y:S01]  /*4cb0*/  LDL.LU R13, [R1+0x28] ;  /* 0x00002800010d7983 */ /* 0x000ee20000300800 */
[----:B------:R-:W-:Y:S01]  /*4cc0*/  @!P6 IMAD.IADD R7, R7, 0x1, -R21 ;  /* 0x000000010707e824 */ /* 0x000fe200078e0a15 */
[C---:B------:R-:W-:Y:S01]  /*4cd0*/  ISETP.GT.U32.AND P5, PT, R21.reuse, R5, PT ;  /* 0x000000051500720c */ /* 0x040fe20003fa4070 */
[----:B------:R-:W-:Y:S02]  /*4ce0*/  IMAD.MOV R9, RZ, RZ, -R9 ;  /* 0x000000ffff097224 */ /* 0x000fe400078e0a09 */
[C---:B------:R-:W-:Y:S02]  /*4cf0*/  IMAD R11, R21.reuse, R14, R11 ;  /* 0x0000000e150b7224 */ /* 0x040fe400078e020b */
[----:B------:R-:W4:Y:S01]  /*4d00*/  LDL.LU R14, [R1+0x2c] ;  /* 0x00002c00010e7983 */ /* 0x000f220000300800 */
[----:B------:R-:W-:Y:S01]  /*4d10*/  @!P3 IMAD.MOV R10, RZ, RZ, -R10 ;  /* 0x000000ffff0ab224 */ /* 0x000fe200078e0a0a */
[C---:B------:R-:W-:Y:S01]  /*4d20*/  ISETP.GT.U32.AND P3, PT, R21.reuse, R7, PT ;  /* 0x000000071500720c */ /* 0x040fe20003f64070 */
[----:B------:R-:W-:-:S02]  /*4d30*/  IMAD R9, R21, R9, R12 ;  /* 0x0000000915097224 */ /* 0x000fc400078e020c */
[----:B------:R-:W-:-:S04]  /*4d40*/  IMAD.MOV.U32 R12, RZ, RZ, R2 ;  /* 0x000000ffff0c7224 */ /* 0x000fc800078e0002 */
[----:B------:R-:W-:Y:S01]  /*4d50*/  @!P1 IMAD.MOV R12, RZ, RZ, -R12 ;  /* 0x000000ffff0c9224 */ /* 0x000fe200078e0a0c */
[----:B------:R0:W-:Y:S01]  /*4d60*/  STL [R1+0x448], R10 ;  /* 0x0004480a01007387 */ /* 0x0001e20000100800 */
[----:B------:R-:W-:-:S03]  /*4d70*/  @!P5 IMAD.IADD R5, R5, 0x1, -R21 ;  /* 0x000000010505d824 */ /* 0x000fc600078e0a15 */
[----:B------:R1:W-:Y:S01]  /*4d80*/  STL [R1+0x43c], R12 ;  /* 0x00043c0c01007387 */ /* 0x0003e20000100800 */
[----:B------:R-:W-:Y:S01]  /*4d90*/  @!P3 IMAD.IADD R7, R7, 0x1, -R21 ;  /* 0x000000010707b824 */ /* 0x000fe200078e0a15 */
[----:B-----5:R-:W-:Y:S02]  /*4da0*/  ISETP.GE.AND P3, PT, R23, RZ, PT ;  /* 0x000000ff1700720c */ /* 0x020fe40003f66270 */
[----:B--2---:R-:W-:Y:S02]  /*4db0*/  ISETP.GE.AND P5, PT, R22, RZ, PT ;  /* 0x000000ff1600720c */ /* 0x004fe40003fa6270 */
[----:B------:R-:W2:Y:S04]  /*4dc0*/  LDL.LU R22, [R1+0x3c] ;  /* 0x00003c0001167983 */ /* 0x000ea80000300800 */
[----:B------:R-:W5:Y:S01]  /*4dd0*/  LDL.LU R23, [R1+0x40] ;  /* 0x0000400001177983 */ /* 0x000f620000300800 */
[----:B------:R-:W-:-:S02]  /*4de0*/  ISETP.GT.U32.AND P2, PT, R21, R6, PT ;  /* 0x000000061500720c */ /* 0x000fc40003f44070 */
[C---:B------:R-:W-:Y:S02]  /*4df0*/  ISETP.GT.U32.AND P6, PT, R21.reuse, R4, PT ;  /* 0x000000041500720c */ /* 0x040fe40003fc4070 */
[----:B------:R-:W-:Y:S02]  /*4e00*/  ISETP.GT.U32.AND P1, PT, R21, R9, PT ;  /* 0x000000091500720c */ /* 0x000fe40003f24070 */
[----:B0-----:R-:W-:-:S07]  /*4e10*/  IABS R10, R25 ;  /* 0x00000019000a7213 */ /* 0x001fce0000000000 */
[--C-:B------:R-:W-:Y:S01]  /*4e20*/  @!P2 IMAD.IADD R6, R6, 0x1, -R21.reuse ;  /* 0x000000010606a824 */ /* 0x100fe200078e0a15 */
[C---:B------:R-:W-:Y:S01]  /*4e30*/  ISETP.GT.U32.AND P2, PT, R21.reuse, R11, PT ;  /* 0x0000000b1500720c */ /* 0x040fe20003f44070 */
[----:B------:R-:W-:Y:S01]  /*4e40*/  @!P6 IMAD.IADD R4, R4, 0x1, -R21 ;  /* 0x000000010404e824 */ /* 0x000fe200078e0a15 */
[----:B------:R-:W-:Y:S01]  /*4e50*/  ISETP.GT.U32.AND P6, PT, R21, R8, PT ;  /* 0x000000081500720c */ /* 0x000fe20003fc4070 */
[----:B-1----:R-:W-:-:S04]  /*4e60*/  IMAD.HI.U32 R12, R0, R10, RZ ;  /* 0x0000000a000c7227 */ /* 0x002fc800078e00ff */
[--C-:B------:R-:W-:Y:S02]  /*4e70*/  @!P1 IMAD.IADD R9, R9, 0x1, -R21.reuse ;  /* 0x0000000109099824 */ /* 0x100fe400078e0a15 */
[----:B------:R-:W-:Y:S02]  /*4e80*/  @!P4 IMAD.MOV R6, RZ, RZ, -R6 ;  /* 0x000000ffff06c224 */ /* 0x000fe400078e0a06 */
[----:B------:R-:W-:Y:S02]  /*4e90*/  IMAD.MOV R12, RZ, RZ, -R12 ;  /* 0x000000ffff0c7224 */ /* 0x000fe400078e0a0c */
[----:B------:R-:W-:Y:S01]  /*4ea0*/  @!P2 IMAD.IADD R11, R11, 0x1, -R21 ;  /* 0x000000010b0ba824 */ /* 0x000fe200078e0a15 */
[C---:B------:R-:W-:Y:S01]  /*4eb0*/  ISETP.GT.U32.AND P4, PT, R21.reuse, R9, PT ;  /* 0x000000091500720c */ /* 0x040fe20003f84070 */
[----:B------:R-:W-:Y:S01]  /*4ec0*/  @!P0 IMAD.MOV R5, RZ, RZ, -R5 ;  /* 0x000000ffff058224 */ /* 0x000fe200078e0a05 */
[----:B------:R0:W-:Y:S01]  /*4ed0*/  STL [R1+0x438], R6 ;  /* 0x0004380601007387 */ /* 0x0001e20000100800 */
[C---:B------:R-:W-:Y:S01]  /*4ee0*/  IMAD R10, R21.reuse, R12, R10 ;  /* 0x0000000c150a7224 */ /* 0x040fe200078e020a */
[----:B------:R-:W-:Y:S01]  /*4ef0*/  ISETP.GT.U32.AND P0, PT, R21, R11, PT ;  /* 0x0000000b1500720c */ /* 0x000fe20003f04070 */
[----:B------:R-:W-:Y:S01]  /*4f00*/  @!P6 IMAD.IADD R8, R8, 0x1, -R21 ;  /* 0x000000010808e824 */ /* 0x000fe200078e0a15 */
[----:B------:R1:W-:Y:S01]  /*4f10*/  STL [R1+0x434], R5 ;  /* 0x0004340501007387 */ /* 0x0003e20000100800 */
[----:B0-----:R-:W-:-:S03]  /*4f20*/  IMAD.MOV.U32 R6, RZ, RZ, R4 ;  /* 0x000000ffff067224 */ /* 0x001fc600078e0004 */
[C---:B------:R-:W-:Y:S01]  /*4f30*/  ISETP.GT.U32.AND P6, PT, R21.reuse, R8, PT ;  /* 0x000000081500720c */ /* 0x040fe20003fc4070 */
[----:B-1----:R-:W-:Y:S02]  /*4f40*/  IMAD.MOV.U32 R5, RZ, RZ, R7 ;  /* 0x000000ffff057224 */ /* 0x002fe400078e0007 */
[----:B------:R-:W-:Y:S01]  /*4f50*/  @!P5 IMAD.MOV R6, RZ, RZ, -R6 ;  /* 0x000000ffff06d224 */ /* 0x000fe200078e0a06 */
[----:B------:R-:W-:Y:S01]  /*4f60*/  ISETP.GT.U32.AND P5, PT, R21, R10, PT ;  /* 0x0000000a1500720c */ /* 0x000fe20003fa4070 */
[----:B------:R-:W-:Y:S01]  /*4f70*/  @!P3 IMAD.MOV R5, RZ, RZ, -R5 ;  /* 0x000000ffff05b224 */ /* 0x000fe200078e0a05 */
[----:B------:R-:W-:Y:S01]  /*4f80*/  ISETP.GE.AND P3, PT, R29, RZ, PT ;  /* 0x000000ff1d00720c */ /* 0x000fe20003f66270 */
[--C-:B------:R-:W-:Y:S02]  /*4f90*/  @!P4 IMAD.IADD R9, R9, 0x1, -R21.reuse ;  /* 0x000000010909c824 */ /* 0x100fe400078e0a15 */
[----:B------:R-:W-:Y:S01]  /*4fa0*/  @!P0 IMAD.IADD R11, R11, 0x1, -R21 ;  /* 0x000000010b0b8824 */ /* 0x000fe200078e0a15 */
[----:B---3--:R-:W-:-:S02]  /*4fb0*/  ISETP.GE.AND P1, PT, R13, RZ, PT ;  /* 0x000000ff0d00720c */ /* 0x008fc40003f26270 */
[----:B----4-:R-:W-:Y:S02]  /*4fc0*/  ISETP.GE.AND P2, PT, R14, RZ, PT ;  /* 0x000000ff0e00720c */ /* 0x010fe40003f46270 */
[----:B------:R-:W3:Y:S01]  /*4fd0*/  LDL.LU R14, [R1+0x44] ;  /* 0x00004400010e7983 */ /* 0x000ee20000300800 */
[----:B------:R-:W-:Y:S01]  /*4fe0*/  ISETP.GE.AND P0, PT, R25, RZ, PT ;  /* 0x000000ff1900720c */ /* 0x000fe20003f06270 */
[----:B------:R-:W-:Y:S02]  /*4ff0*/  @!P6 IMAD.IADD R8, R8, 0x1, -R21 ;  /* 0x000000010808e824 */ /* 0x000fe400078e0a15 */
[----:B------:R5:W-:Y:S05]  /*5000*/  STL [R1+0x430], R6 ;  /* 0x0004300601007387 */ /* 0x000bea0000100800 */
[----:B------:R-:W-:-:S02]  /*5010*/  @!P1 IMAD.MOV R9, RZ, RZ, -R9 ;  /* 0x000000ffff099224 */ /* 0x000fc400078e0a09 */
[----:B------:R-:W-:Y:S01]  /*5020*/  @!P5 IMAD.IADD R10, R10, 0x1, -R21 ;  /* 0x000000010a0ad824 */ /* 0x000fe200078e0a15 */
[----:B------:R0:W-:Y:S01]  /*5030*/  STL [R1+0x42c], R5 ;  /* 0x00042c0501007387 */ /* 0x0001e20000100800 */
[----:B------:R-:W-:-:S03]  /*5040*/  @!P2 IMAD.MOV R11, RZ, RZ, -R11 ;  /* 0x000000ffff0ba224 */ /* 0x000fc600078e0a0b */
[----:B------:R-:W4:Y:S01]  /*5050*/  LDL.LU R29, [R1+0x80] ;  /* 0x00008000011d7983 */ /* 0x000f220000300800 */
[----:B------:R-:W-:-:S03]  /*5060*/  IABS R2, R24 ;  /* 0x0000001800027213 */ /* 0x000fc60000000000 */
[----:B------:R-:W4:Y:S01]  /*5070*/  LDL.LU R25, [R1+0x84] ;  /* 0x0000840001197983 */ /* 0x000f220000300800 */
[----:B------:R-:W-:Y:S01]  /*5080*/  ISETP.GE.AND P6, PT, R24, RZ, PT ;  /* 0x000000ff1800720c */ /* 0x000fe20003fc6270 */
[----:B------:R-:W-:Y:S01]  /*5090*/  @!P3 IMAD.MOV R8, RZ, RZ, -R8 ;  /* 0x000000ffff08b224 */ /* 0x000fe200078e0a08 */
[----:B--2---:R-:W-:Y:S02]  /*50a0*/  IABS R4, R22 ;  /* 0x0000001600047213 */ /* 0x004fe40000000000 */
[----:B------:R-:W-:Y:S02]  /*50b0*/  ISETP.GE.AND P5, PT, R22, RZ, PT ;  /* 0x000000ff1600720c */ /* 0x000fe40003fa6270 */
[----:B------:R-:W2:Y:S01]  /*50c0*/  LDL.LU R22, [R1+0x54] ;  /* 0x0000540001167983 */ /* 0x000ea20000300800 */
[----:B-----5:R-:W-:-:S03]  /*50d0*/  IABS R6, R23 ;  /* 0x0000001700067213 */ /* 0x020fc60000000000 */
[----:B------:R-:W-:Y:S01]  /*50e0*/  STL [R1+0x428], R9 ;  /* 0x0004280901007387 */ /* 0x000fe20000100800 */
[----:B------:R-:W-:-:S03]  /*50f0*/  ISETP.GE.AND P3, PT, R23, RZ, PT ;  /* 0x000000ff1700720c */ /* 0x000fc60003f66270 */
[----:B------:R-:W5:Y:S04]  /*5100*/  LDL R24, [R1+0x48] ;  /* 0x0000480001187983 */ /* 0x000f680000100800 */
[----:B------:R-:W-:Y:S04]  /*5110*/  STL [R1+0x424], R11 ;  /* 0x0004240b01007387 */ /* 0x000fe80000100800 */
[----:B------:R-:W5:Y:S01]  /*5120*/  LDL R23, [R1+0x58] ;  /* 0x0000580001177983 */ /* 0x000f620000100800 */
[----:B------:R-:W-:-:S04]  /*5130*/  IMAD.HI.U32 R13, R0, R2, RZ ;  /* 0x00000002000d7227 */ /* 0x000fc800078e00ff */
[----:B------:R-:W-:-:S04]  /*5140*/  IMAD.MOV R13, RZ, RZ, -R13 ;  /* 0x000000ffff0d7224 */ /* 0x000fc800078e0a0d */
[----:B------:R-:W-:-:S05]  /*5150*/  IMAD R2, R21, R13, R2 ;  /* 0x0000000d15027224 */ /* 0x000fca00078e0202 */
[----:B------:R-:W-:Y:S01]  /*5160*/  ISETP.GT.U32.AND P4, PT, R21, R2, PT ;  /* 0x000000021500720c */ /* 0x000fe20003f84070 */
[----:B0-----:R-:W-:-:S04]  /*5170*/  IMAD.HI.U32 R5, R0, R4, RZ ;  /* 0x0000000400057227 */ /* 0x001fc800078e00ff */
[----:B------:R-:W-:-:S08]  /*5180*/  IMAD.MOV R5, RZ, RZ, -R5 ;  /* 0x000000ffff057224 */ /* 0x000fd000078e0a05 */
[----:B------:R-:W-:Y:S01]  /*5190*/  @!P4 IMAD.IADD R2, R2, 0x1, -R21 ;  /* 0x000000010202c824 */ /* 0x000fe200078e0a15 */
[----:B------:R-:W-:-:S04]  /*51a0*/  ISETP.GT.U32.AND P4, PT, R21, R10, PT ;  /* 0x0000000a1500720c */ /* 0x000fc80003f84070 */
[C---:B------:R-:W-:Y:S01]  /*51b0*/  ISETP.GT.U32.AND P1, PT, R21.reuse, R2, PT ;  /* 0x000000021500720c */ /* 0x040fe20003f24070 */
[C---:B------:R-:W-:Y:S01]  /*51c0*/  IMAD R5, R21.reuse, R5, R4 ;  /* 0x0000000515057224 */ /* 0x040fe200078e0204 */
[----:B------:R0:W-:Y:S04]  /*51d0*/  STL [R1+0x420], R8 ;  /* 0x0004200801007387 */ /* 0x0001e80000100800 */
[----:B------:R-:W-:-:S03]  /*51e0*/  ISETP.GT.U32.AND P2, PT, R21, R5, PT ;  /* 0x000000051500720c */ /* 0x000fc60003f44070 */
[----:B------:R-:W-:-:S04]  /*51f0*/  @!P4 IMAD.IADD R10, R10, 0x1, -R21 ;  /* 0x000000010a0ac824 */ /* 0x000fc800078e0a15 */
[----:B------:R-:W-:Y:S02]  /*5200*/  @!P1 IMAD.IADD R2, R2, 0x1, -R21 ;  /* 0x0000000102029824 */ /* 0x000fe400078e0a15 */
[----:B0-----:R-:W-:Y:S02]  /*5210*/  IMAD.MOV.U32 R8, RZ, RZ, R10 ;  /* 0x000000ffff087224 */ /* 0x001fe400078e000a */
[----:B------:R-:W-:Y:S02]  /*5220*/  IMAD.MOV.U32 R13, RZ, RZ, R2 ;  /* 0x000000ffff0d7224 */ /* 0x000fe400078e0002 */
[----:B------:R-:W-:Y:S01]  /*5230*/  @!P0 IMAD.MOV R8, RZ, RZ, -R8 ;  /* 0x000000ffff088224 */ /* 0x000fe200078e0a08 */
[----:B---3--:R-:W-:-:S05]  /*5240*/  IABS R7, R14 ;  /* 0x0000000e00077213 */ /* 0x008fca0000000000 */
[----:B------:R-:W-:-:S04]  /*5250*/  IMAD.HI.U32 R9, R0, R7, RZ ;  /* 0x0000000700097227 */ /* 0x000fc800078e00ff */
[----:B------:R-:W-:Y:S02]  /*5260*/  IMAD.MOV R9, RZ, RZ, -R9 ;  /* 0x000000ffff097224 */ /* 0x000fe400078e0a09 */
[----:B------:R-:W-:Y:S01]  /*5270*/  @!P6 IMAD.MOV R13, RZ, RZ, -R13 ;  /* 0x000000ffff0de224 */ /* 0x000fe200078e0a0d */
[----:B----4-:R-:W-:Y:S01]  /*5280*/  ISETP.GE.AND P1, PT, R29, RZ, PT ;  /* 0x000000ff1d00720c */ /* 0x010fe20003f26270 */
[----:B------:R-:W-:Y:S01]  /*5290*/  IMAD R7, R21, R9, R7 ;  /* 0x0000000915077224 */ /* 0x000fe200078e0207 */
[----:B------:R-:W-:Y:S01]  /*52a0*/  IABS R11, R29 ;  /* 0x0000001d000b7213 */ /* 0x000fe20000000000 */
[----:B------:R-:W-:Y:S01]  /*52b0*/  @!P2 IMAD.IADD R5, R5, 0x1, -R21 ;  /* 0x000000010505a824 */ /* 0x000fe200078e0a15 */
[----:B------:R-:W3:Y:S01]  /*52c0*/  LDL.LU R29, [R1+0x60] ;  /* 0x00006000011d7983 */ /* 0x000ee20000300800 */
[----:B------:R-:W-:Y:S02]  /*52d0*/  ISETP.GE.AND P2, PT, R25, RZ, PT ;  /* 0x000000ff1900720c */ /* 0x000fe40003f46270 */
[----:B------:R-:W-:Y:S01]  /*52e0*/  IABS R9, R25 ;  /* 0x0000001900097213 */ /* 0x000fe20000000000 */
[----:B------:R0:W-:Y:S04]  /*52f0*/  STL [R1+0x41c], R8 ;  /* 0x00041c0801007387 */ /* 0x0001e80000100800 */
[----:B------:R-:W4:Y:S01]  /*5300*/  LDL.LU R25, [R1+0x64] ;  /* 0x0000640001197983 */ /* 0x000f220000300800 */
[----:B------:R-:W-:-:S04]  /*5310*/  IMAD.HI.U32 R4, R0, R6, RZ ;  /* 0x0000000600047227 */ /* 0x000fc800078e00ff */
[----:B------:R-:W-:-:S04]  /*5320*/  IMAD.MOV R4, RZ, RZ, -R4 ;  /* 0x000000ffff047224 */ /* 0x000fc800078e0a04 */
[----:B------:R-:W-:Y:S01]  /*5330*/  IMAD R6, R21, R4, R6 ;  /* 0x0000000415067224 */ /* 0x000fe200078e0206 */
[----:B--2---:R-:W-:Y:S04]  /*5340*/  STL [R1+0x15c8], R22 ;  /* 0x0015c81601007387 */ /* 0x004fe80000100800 */
[----:B------:R1:W-:Y:S01]  /*5350*/  STL [R1+0x418], R13 ;  /* 0x0004180d01007387 */ /* 0x0003e20000100800 */
[----:B-----5:R-:W-:-:S03]  /*5360*/  IABS R10, R23 ;  /* 0x00000017000a7213 */ /* 0x020fc60000000000 */
[----:B------:R-:W2:Y:S01]  /*5370*/  LDL R23, [R1+0x5c] ;  /* 0x00005c0001177983 */ /* 0x000ea20000100800 */
[----:B0-----:R-:W-:-:S05]  /*5380*/  IABS R8, R24 ;  /* 0x0000001800087213 */ /* 0x001fca0000000000 */
[----:B-1----:R-:W-:-:S04]  /*5390*/  IMAD.HI.U32 R13, R0, R8, RZ ;  /* 0x00000008000d7227 */ /* 0x002fc800078e00ff */
[----:B------:R-:W-:-:S04]  /*53a0*/  IMAD.MOV R13, RZ, RZ, -R13 ;  /* 0x000000ffff0d7224 */ /* 0x000fc800078e0a0d */
[----:B------:R-:W-:Y:S01]  /*53b0*/  IMAD R8, R21, R13, R8 ;  /* 0x0000000d15087224 */ /* 0x000fe200078e0208 */
[----:B------:R-:W-:-:S04]  /*53c0*/  IABS R4, R22 ;  /* 0x0000001600047213 */ /* 0x000fc80000000000 */
[----:B------:R0:W-:Y:S04]  /*53d0*/  STL [R1+0x15cc], R8 ;  /* 0x0015cc0801007387 */ /* 0x0001e80000100800 */
[----:B------:R-:W5:Y:S01]  /*53e0*/  LDL.LU R22, [R1+0x48] ;  /* 0x0000480001167983 */ /* 0x000f620000300800 */
[C---:B------:R-:W-:Y:S02]  /*53f0*/  ISETP.GT.U32.AND P0, PT, R21.reuse, R5, PT ;  /* 0x000000051500720c */ /* 0x040fe40003f04070 */
[----:B------:R-:W-:-:S11]  /*5400*/  ISETP.GT.U32.AND P6, PT, R21, R6, PT ;  /* 0x000000061500720c */ /* 0x000fd60003fc4070 */
[--C-:B------:R-:W-:Y:S01]  /*5410*/  @!P0 IMAD.IADD R5, R5, 0x1, -R21.reuse ;  /* 0x0000000105058824 */ /* 0x100fe200078e0a15 */
[----:B------:R-:W-:Y:S01]  /*5420*/  ISETP.GT.U32.AND P0, PT, R21, R7, PT ;  /* 0x000000071500720c */ /* 0x000fe20003f04070 */
[----:B------:R-:W-:Y:S02]  /*5430*/  @!P6 IMAD.IADD R6, R6, 0x1, -R21 ;  /* 0x000000010606e824 */ /* 0x000fe400078e0a15 */
[----:B------:R-:W-:-:S10]  /*5440*/  IMAD.HI.U32 R12, R0, R9, RZ ;  /* 0x00000009000c7227 */ /* 0x000fd400078e00ff */
[----:B------:R-:W-:Y:S01]  /*5450*/  @!P0 IMAD.IADD R7, R7, 0x1, -R21 ;  /* 0x0000000107078824 */ /* 0x000fe200078e0a15 */
[----:B------:R-:W-:Y:S01]  /*5460*/  ISETP.GT.U32.AND P0, PT, R21, R6, PT ;  /* 0x000000061500720c */ /* 0x000fe20003f04070 */
[----:B------:R-:W-:-:S04]  /*5470*/  IMAD.MOV R12, RZ, RZ, -R12 ;  /* 0x000000ffff0c7224 */ /* 0x000fc800078e0a0c */
[----:B------:R-:W-:Y:S02]  /*5480*/  IMAD R9, R21, R12, R9 ;  /* 0x0000000c15097224 */ /* 0x000fe400078e0209 */
[----:B------:R-:W-:-:S06]  /*5490*/  IMAD.HI.U32 R12, R0, R4, RZ ;  /* 0x00000004000c7227 */ /* 0x000fcc00078e00ff */
[----:B------:R-:W-:Y:S02]  /*54a0*/  @!P0 IMAD.IADD R6, R6, 0x1, -R21 ;  /* 0x0000000106068824 */ /* 0x000fe400078e0a15 */
[----:B------:R-:W-:Y:S02]  /*54b0*/  @!P5 IMAD.MOV R5, RZ, RZ, -R5 ;  /* 0x000000ffff05d224 */ /* 0x000fe400078e0a05 */
[----:B0-----:R-:W-:Y:S02]  /*54c0*/  IMAD.MOV.U32 R8, RZ, RZ, R6 ;  /* 0x000000ffff087224 */ /* 0x001fe400078e0006 */
[----:B------:R-:W-:Y:S02]  /*54d0*/  IMAD.MOV R12, RZ, RZ, -R12 ;  /* 0x000000ffff0c7224 */ /* 0x000fe400078e0a0c */
[----:B------:R-:W-:Y:S01]  /*54e0*/  @!P3 IMAD.MOV R8, RZ, RZ, -R8 ;  /* 0x000000ffff08b224 */ /* 0x000fe200078e0a08 */
[----:B------:R-:W-:Y:S01]  /*54f0*/  STL [R1+0x40c], R5 ;  /* 0x00040c0501007387 */ /* 0x000fe20000100800 */
[----:B------:R-:W-:-:S03]  /*5500*/  IMAD R4, R21, R12, R4 ;  /* 0x0000000c15047224 */ /* 0x000fc600078e0204 */
[----:B------:R-:W4:Y:S01]  /*5510*/  LDL.LU R24, [R1+0x68] ;  /* 0x0000680001187983 */ /* 0x000f220000300800 */
[----:B------:R-:W-:-:S13]  /*5520*/  ISETP.GT.U32.AND P0, PT, R21, R9, PT ;  /* 0x000000091500720c */ /* 0x000fda0003f04070 */
[----:B------:R-:W-:Y:S01]  /*5530*/  @!P0 IMAD.IADD R9, R9, 0x1, -R21 ;  /* 0x0000000109098824 */ /* 0x000fe200078e0a15 */
[----:B--2---:R-:W-:Y:S02]  /*5540*/  IABS R12, R23 ;  /* 0x00000017000c7213 */ /* 0x004fe40000000000 */
[----:B------:R-:W2:Y:S04]  /*5550*/  LDL.LU R23, [R1+0x6c] ;  /* 0x00006c0001177983 */ /* 0x000ea80000300800 */
[----:B------:R0:W-:Y:S04]  /*5560*/  STL [R1+0x404], R8 ;  /* 0x0004040801007387 */ /* 0x0001e80000100800 */
[----:B0-----:R-:W2:Y:S01]  /*5570*/  LDL.LU R8, [R1+0x15cc] ;  /* 0x0015cc0001087983 */ /* 0x001ea20000300800 */
[----:B-----5:R-:W-:-:S03]  /*5580*/  ISETP.GE.AND P0, PT, R22, RZ, PT ;  /* 0x000000ff1600720c */ /* 0x020fc60003f06270 */
[----:B------:R-:W5:Y:S01]  /*5590*/  LDL.LU R22, [R1+0x15c8] ;  /* 0x0015c80001167983 */ /* 0x000f620000300800 */
[----:B------:R-:W-:-:S04]  /*55a0*/  IMAD.HI.U32 R2, R0, R11, RZ ;  /* 0x0000000b00027227 */ /* 0x000fc800078e00ff */
[----:B------:R-:W-:-:S04]  /*55b0*/  IMAD.MOV R2, RZ, RZ, -R2 ;  /* 0x000000ffff027224 */ /* 0x000fc800078e0a02 */
[----:B------:R-:W-:Y:S02]  /*55c0*/  IMAD R2, R21, R2, R11 ;  /* 0x0000000215027224 */ /* 0x000fe400078e020b */
[----:B------:R-:W-:-:S04]  /*55d0*/  IMAD.HI.U32 R11, R0, R10, RZ ;  /* 0x0000000a000b7227 */ /* 0x000fc800078e00ff */
[----:B------:R-:W-:Y:S01]  /*55e0*/  IMAD.MOV R11, RZ, RZ, -R11 ;  /* 0x000000ffff0b7224 */ /* 0x000fe200078e0a0b */
[C---:B------:R-:W-:Y:S02]  /*55f0*/  ISETP.GT.U32.AND P6, PT, R21.reuse, R2, PT ;  /* 0x000000021500720c */ /* 0x040fe40003fc4070 */
[C---:B------:R-:W-:Y:S01]  /*5600*/  ISETP.GT.U32.AND P5, PT, R21.reuse, R7, PT ;  /* 0x000000071500720c */ /* 0x040fe20003fa4070 */
[----:B------:R-:W-:Y:S01]  /*5610*/  IMAD R10, R21, R11, R10 ;  /* 0x0000000b150a7224 */ /* 0x000fe200078e020a */
[----:B---3--:R-:W-:Y:S02]  /*5620*/  IABS R11, R29 ;  /* 0x0000001d000b7213 */ /* 0x008fe40000000000 */
[----:B----4-:R-:W-:-:S03]  /*5630*/  IABS R13, R25 ;  /* 0x00000019000d7213 */ /* 0x010fc60000000000 */
[----:B------:R-:W-:Y:S02]  /*5640*/  IMAD.MOV.U32 R5, RZ, RZ, R11 ;  /* 0x000000ffff057224 */ /* 0x000fe400078e000b */
[----:B------:R-:W-:Y:S02]  /*5650*/  IMAD.MOV.U32 R11, RZ, RZ, R13 ;  /* 0x000000ffff0b7224 */ /* 0x000fe400078e000d */
[----:B------:R-:W-:Y:S02]  /*5660*/  @!P6 IMAD.IADD R2, R2, 0x1, -R21 ;  /* 0x000000010202e824 */ /* 0x000fe400078e0a15 */
[----:B------:R-:W-:Y:S01]  /*5670*/  IMAD.HI.U32 R13, R0, R11, RZ ;  /* 0x0000000b000d7227 */ /* 0x000fe200078e00ff */
[----:B------:R-:W-:-:S03]  /*5680*/  ISETP.GE.AND P4, PT, R14, RZ, PT ;  /* 0x000000ff0e00720c */ /* 0x000fc60003f86270 */
[----:B------:R-:W-:Y:S01]  /*5690*/  @!P5 IMAD.IADD R7, R7, 0x1, -R21 ;  /* 0x000000010707d824 */ /* 0x000fe200078e0a15 */
[C---:B------:R-:W-:Y:S01]  /*56a0*/  ISETP.GT.U32.AND P5, PT, R21.reuse, R4, PT ;  /* 0x000000041500720c */ /* 0x040fe20003fa4070 */
[----:B------:R-:W-:Y:S01]  /*56b0*/  IMAD.HI.U32 R14, R0, R5, RZ ;  /* 0x00000005000e7227 */ /* 0x000fe200078e00ff */
[----:B------:R-:W-:-:S03]  /*56c0*/  ISETP.GT.U32.AND P6, PT, R21, R2, PT ;  /* 0x000000021500720c */ /* 0x000fc60003fc4070 */
[----:B------:R-:W-:Y:S02]  /*56d0*/  IMAD.MOV R13, RZ, RZ, -R13 ;  /* 0x000000ffff0d7224 */ /* 0x000fe400078e0a0d */
[----:B------:R-:W-:Y:S02]  /*56e0*/  IMAD.MOV R14, RZ, RZ, -R14 ;  /* 0x000000ffff0e7224 */ /* 0x000fe400078e0a0e */
[----:B------:R-:W-:Y:S02]  /*56f0*/  IMAD R11, R21, R13, R11 ;  /* 0x0000000d150b7224 */ /* 0x000fe400078e020b */
[----:B------:R-:W3:Y:S01]  /*5700*/  LDL.LU R13, [R1+0x58] ;  /* 0x00005800010d7983 */ /* 0x000ee20000300800 */
[----:B------:R-:W-:-:S04]  /*5710*/  IMAD.HI.U32 R6, R0, R12, RZ ;  /* 0x0000000c00067227 */ /* 0x000fc800078e00ff */
[C---:B------:R-:W-:Y:S02]  /*5720*/  IMAD R5, R21.reuse, R14, R5 ;  /* 0x0000000e15057224 */ /* 0x040fe400078e0205 */
[----:B------:R-:W4:Y:S01]  /*5730*/  LDL.LU R14, [R1+0x5c] ;  /* 0x00005c00010e7983 */ /* 0x000f220000300800 */
[--C-:B------:R-:W-:Y:S02]  /*5740*/  @!P5 IMAD.IADD R4, R4, 0x1, -R21.reuse ;  /* 0x000000010404d824 */ /* 0x100fe400078e0a15 */
[----:B------:R-:W-:Y:S02]  /*5750*/  IMAD.MOV R6, RZ, RZ, -R6 ;  /* 0x000000ffff067224 */ /* 0x000fe400078e0a06 */
[----:B------:R-:W-:Y:S02]  /*5760*/  @!P6 IMAD.IADD R2, R2, 0x1, -R21 ;  /* 0x000000010202e824 */ /* 0x000fe400078e0a15 */
[----:B------:R-:W-:Y:S02]  /*5770*/  IMAD R6, R21, R6, R12 ;  /* 0x0000000615067224 */ /* 0x000fe400078e020c */
[----:B------:R-:W-:-:S02]  /*5780*/  IMAD.MOV.U32 R12, RZ, RZ, R2 ;  /* 0x000000ffff0c7224 */ /* 0x000fc400078e0002 */
[----:B------:R-:W-:Y:S02]  /*5790*/  @!P4 IMAD.MOV R7, RZ, RZ, -R7 ;  /* 0x000000ffff07c224 */ /* 0x000fe400078e0a07 */
[----:B------:R-:W-:-:S03]  /*57a0*/  @!P1 IMAD.MOV R12, RZ, RZ, -R12 ;  /* 0x000000ffff0c9224 */ /* 0x000fc600078e0a0c */
[----:B------:R0:W-:Y:S04]  /*57b0*/  STL [R1+0x3f4], R7 ;  /* 0x0003f40701007387 */ /* 0x0001e80000100800 */
[----:B------:R1:W-:Y:S01]  /*57c0*/  STL [R1+0x3f0], R12 ;  /* 0x0003f00c01007387 */ /* 0x0003e20000100800 */
[----:B--2---:R-:W-:-:S13]  /*57d0*/  ISETP.GT.U32.AND P3, PT, R21, R8, PT ;  /* 0x000000081500720c */ /* 0x004fda0003f64070 */
[----:B------:R-:W-:-:S05]  /*57e0*/  @!P3 IMAD.IADD R8, R8, 0x1, -R21 ;  /* 0x000000010808b824 */ /* 0x000fca00078e0a15 */
[----:B------:R-:W-:-:S13]  /*57f0*/  ISETP.GT.U32.AND P5, PT, R21, R8, PT ;  /* 0x000000081500720c */ /* 0x000fda0003fa4070 */
[----:B------:R-:W-:Y:S01]  /*5800*/  @!P5 IMAD.IADD R8, R8, 0x1, -R21 ;  /* 0x000000010808d824 */ /* 0x000fe200078e0a15 */
[----:B-----5:R-:W-:Y:S02]  /*5810*/  ISETP.GE.AND P5, PT, R22, RZ, PT ;  /* 0x000000ff1600720c */ /* 0x020fe40003fa6270 */
[----:B------:R-:W2:Y:S01]  /*5820*/  LDL.LU R22, [R1+0x70] ;  /* 0x0000700001167983 */ /* 0x000ea20000300800 */
[C---:B------:R-:W-:Y:S02]  /*5830*/  ISETP.GT.U32.AND P6, PT, R21.reuse, R10, PT ;  /* 0x0000000a1500720c */ /* 0x040fe40003fc4070 */
[C---:B------:R-:W-:Y:S02]  /*5840*/  ISETP.GT.U32.AND P3, PT, R21.reuse, R9, PT ;  /* 0x000000091500720c */ /* 0x040fe40003f64070 */
[----:B------:R-:W-:-:S09]  /*5850*/  ISETP.GT.U32.AND P1, PT, R21, R6, PT ;  /* 0x000000061500720c */ /* 0x000fd20003f24070 */
[--C-:B------:R-:W-:Y:S01]  /*5860*/  @!P6 IMAD.IADD R10, R10, 0x1, -R21.reuse ;  /* 0x000000010a0ae824 */ /* 0x100fe200078e0a15 */
[----:B------:R-:W-:Y:S01]  /*5870*/  ISETP.GT.U32.AND P6, PT, R21, R4, PT ;  /* 0x000000041500720c */ /* 0x000fe20003fc4070 */
[----:B------:R-:W-:Y:S01]  /*5880*/  @!P3 IMAD.IADD R9, R9, 0x1, -R21 ;  /* 0x000000010909b824 */ /* 0x000fe200078e0a15 */
[----:B0-----:R-:W-:Y:S02]  /*5890*/  IABS R7, R24 ;  /* 0x0000001800077213 */ /* 0x001fe40000000000 */
[C---:B------:R-:W-:Y:S02]  /*58a0*/  ISETP.GT.U32.AND P4, PT, R21.reuse, R10, PT ;  /* 0x0000000a1500720c */ /* 0x040fe40003f84070 */
[----:B------:R-:W-:Y:S01]  /*58b0*/  ISETP.GT.U32.AND P3, PT, R21, R5, PT ;  /* 0x000000051500720c */ /* 0x000fe20003f64070 */
[----:B-1----:R-:W-:-:S06]  /*58c0*/  IMAD.HI.U32 R12, R0, R7, RZ ;  /* 0x00000007000c7227 */ /* 0x002fcc00078e00ff */
[--C-:B------:R-:W-:Y:S01]  /*58d0*/  @!P6 IMAD.IADD R4, R4, 0x1, -R21.reuse ;  /* 0x000000010404e824 */ /* 0x100fe200078e0a15 */
[----:B------:R-:W-:Y:S01]  /*58e0*/  ISETP.GT.U32.AND P6, PT, R21, R11, PT ;  /* 0x0000000b1500720c */ /* 0x000fe20003fc4070 */
[----:B------:R-:W-:Y:S02]  /*58f0*/  IMAD.MOV R12, RZ, RZ, -R12 ;  /* 0x000000ffff0c7224 */ /* 0x000fe400078e0a0c */
[----:B------:R-:W-:Y:S02]  /*5900*/  @!P1 IMAD.IADD R6, R6, 0x1, -R21 ;  /* 0x0000000106069824 */ /* 0x000fe400078e0a15 */
[----:B------:R-:W-:Y:S02]  /*5910*/  @!P2 IMAD.MOV R9, RZ, RZ, -R9 ;  /* 0x000000ffff09a224 */ /* 0x000fe400078e0a09 */
[----:B------:R-:W-:Y:S01]  /*5920*/  @!P4 IMAD.IADD R10, R10, 0x1, -R21 ;  /* 0x000000010a0ac824 */ /* 0x000fe200078e0a15 */
[----:B---3--:R-:W-:Y:S01]  /*5930*/  ISETP.GE.AND P4, PT, R13, RZ, PT ;  /* 0x000000ff0d00720c */ /* 0x008fe20003f86270 */
[C---:B------:R-:W-:Y:S01]  /*5940*/  IMAD R7, R21.reuse, R12, R7 ;  /* 0x0000000c15077224 */ /* 0x040fe200078e0207 */
[----:B------:R-:W-:Y:S01]  /*5950*/  ISETP.GT.U32.AND P2, PT, R21, R6, PT ;  /* 0x000000061500720c */ /* 0x000fe20003f44070 */
[----:B------:R-:W-:Y:S01]  /*5960*/  @!P3 IMAD.IADD R5, R5, 0x1, -R21 ;  /* 0x000000010505b824 */ /* 0x000fe200078e0a15 */
[----:B------:R-:W3:Y:S01]  /*5970*/  LDL.LU R12, [R1+0x74] ;  /* 0x00007400010c7983 */ /* 0x000ee20000300800 */
[----:B------:R-:W-:Y:S01]  /*5980*/  @!P0 IMAD.MOV R8, RZ, RZ, -R8 ;  /* 0x000000ffff088224 */ /* 0x000fe200078e0a08 */
[----:B----4-:R-:W-:-:S02]  /*5990*/  ISETP.GE.AND P1, PT, R14, RZ, PT ;  /* 0x000000ff0e00720c */ /* 0x010fc40003f26270 */
[----:B------:R0:W-:Y:S01]  /*59a0*/  STL [R1+0x3e0], R9 ;  /* 0x0003e00901007387 */ /* 0x0001e20000100800 */
[----:B------:R-:W-:Y:S01]  /*59b0*/  @!P6 IMAD.IADD R11, R11, 0x1, -R21 ;  /* 0x000000010b0be824 */ /* 0x000fe200078e0a15 */
[C---:B------:R-:W-:Y:S02]  /*59c0*/  ISETP.GT.U32.AND P0, PT, R21.reuse, R5, PT ;  /* 0x000000051500720c */ /* 0x040fe40003f04070 */
[----:B------:R1:W-:Y:S01]  /*59d0*/  STL [R1+0x3dc], R8 ;  /* 0x0003dc0801007387 */ /* 0x0003e20000100800 */
[----:B0-----:R-:W-:Y:S01]  /*59e0*/  IMAD.MOV.U32 R9, RZ, RZ, R4 ;  /* 0x000000ffff097224 */ /* 0x001fe200078e0004 */
[C---:B------:R-:W-:Y:S02]  /*59f0*/  ISETP.GT.U32.AND P6, PT, R21.reuse, R11, PT ;  /* 0x0000000b1500720c */ /* 0x040fe40003fc4070 */
[----:B------:R-:W4:Y:S01]  /*5a00*/  LDL.LU R14, [R1+0x78] ;  /* 0x00007800010e7983 */ /* 0x000f220000300800 */
[----:B------:R-:W-:Y:S01]  /*5a10*/  @!P5 IMAD.MOV R9, RZ, RZ, -R9 ;  /* 0x000000ffff09d224 */ /* 0x000fe200078e0a09 */
[----:B------:R-:W-:Y:S01]  /*5a20*/  ISETP.GT.U32.AND P5, PT, R21, R7, PT ;  /* 0x000000071500720c */ /* 0x000fe20003fa4070 */
[----:B-1----:R-:W-:-:S02]  /*5a30*/  IMAD.MOV.U32 R8, RZ, RZ, R10 ;  /* 0x000000ffff087224 */ /* 0x002fc400078e000a */
[--C-:B------:R-:W-:Y:S02]  /*5a40*/  @!P2 IMAD.IADD R6, R6, 0x1, -R21.reuse ;  /* 0x000000010606a824 */ /* 0x100fe400078e0a15 */
[----:B------:R-:W-:Y:S01]  /*5a50*/  @!P4 IMAD.MOV R8, RZ, RZ, -R8 ;  /* 0x000000ffff08c224 */ /* 0x000fe200078e0a08 */
[----:B------:R-:W-:Y:S01]  /*5a60*/  STL [R1+0x3d8], R9 ;  /* 0x0003d80901007387 */ /* 0x000fe20000100800 */
[----:B------:R-:W-:Y:S01]  /*5a70*/  @!P1 IMAD.MOV R6, RZ, RZ, -R6 ;  /* 0x000000ffff069224 */ /* 0x000fe200078e0a06 */
[----:B------:R-:W-:Y:S01]  /*5a80*/  ISETP.GE.AND P3, PT, R29, RZ, PT ;  /* 0x000000ff1d00720c */ /* 0x000fe20003f66270 */
[--C-:B------:R-:W-:Y:S01]  /*5a90*/  @!P0 IMAD.IADD R5, R5, 0x1, -R21.reuse ;  /* 0x0000000105058824 */ /* 0x100fe200078e0a15 */
[----:B------:R0:W-:Y:S01]  /*5aa0*/  STL [R1+0x3d4], R8 ;  /* 0x0003d40801007387 */ /* 0x0001e20000100800 */
[----:B------:R-:W-:Y:S02]  /*5ab0*/  ISETP.GE.AND P4, PT, R25, RZ, PT ;  /* 0x000000ff1900720c */ /* 0x000fe40003f86270 */
[----:B------:R-:W-:Y:S01]  /*5ac0*/  ISETP.GE.AND P0, PT, R24, RZ, PT ;  /* 0x000000ff1800720c */ /* 0x000fe20003f06270 */
[----:B------:R-:W5:Y:S01]  /*5ad0*/  LDL.LU R29, [R1+0xb4] ;  /* 0x0000b400011d7983 */ /* 0x000f620000300800 */
[----:B------:R-:W-:-:S03]  /*5ae0*/  @!P5 IMAD.IADD R7, R7, 0x1, -R21 ;  /* 0x000000010707d824 */ /* 0x000fc600078e0a15 */
[----:B------:R-:W5:Y:S01]  /*5af0*/  LDL.LU R25, [R1+0xb8] ;  /* 0x0000b80001197983 */ /* 0x000f620000300800 */
[----:B------:R-:W-:Y:S01]  /*5b00*/  @!P6 IMAD.IADD R11, R11, 0x1, -R21 ;  /* 0x000000010b0be824 */ /* 0x000fe200078e0a15 */
[----:B------:R-:W-:Y:S02]  /*5b10*/  IABS R2, R23 ;  /* 0x0000001700027213 */ /* 0x000fe40000000000 */
[----:B------:R-:W5:Y:S01]  /*5b20*/  LDL R24, [R1+0x7c] ;  /* 0x00007c0001187983 */ /* 0x000f620000100800 */
[----:B------:R-:W-:-:S03]  /*5b30*/  ISETP.GE.AND P6, PT, R23, RZ, PT ;  /* 0x000000ff1700720c */ /* 0x000fc60003fc6270 */
[----:B------:R-:W-:Y:S01]  /*5b40*/  STL [R1+0x3cc], R6 ;  /* 0x0003cc0601007387 */ /* 0x000fe20000100800 */
[----:B--2---:R-:W-:Y:S02]  /*5b50*/  IABS R4, R22 ;  /* 0x0000001600047213 */ /* 0x004fe40000000000 */
[----:B------:R-:W-:Y:S02]  /*5b60*/  ISETP.GE.AND P5, PT, R22, RZ, PT ;  /* 0x000000ff1600720c */ /* 0x000fe40003fa6270 */
[----:B------:R-:W2:Y:S04]  /*5b70*/  LDL.LU R22, [R1+0x88] ;  /* 0x0000880001167983 */ /* 0x000ea80000300800 */
[----:B------:R-:W2:Y:S01]  /*5b80*/  LDL.LU R23, [R1+0x8c] ;  /* 0x00008c0001177983 */ /* 0x000ea20000300800 */
        /* <DEDUP_REMOVED lines=9> */
[----:B------:R-:W-:Y:S02]  /*5c20*/  IMAD R4, R21, R8, R4 ;  /* 0x0000000815047224 */ /* 0x000fe400078e0204 */
[----:B------:R-:W-:-:S04]  /*5c30*/  IMAD.MOV.U32 R13, RZ, RZ, R5 ;  /* 0x000000ffff0d7224 */ /* 0x000fc800078e0005 */
[----:B------:R-:W-:Y:S01]  /*5c40*/  @!P3 IMAD.MOV R13, RZ, RZ, -R13 ;  /* 0x000000ffff0db224 */ /* 0x000fe200078e0a0d */
[----:B------:R-:W-:Y:S01]  /*5c50*/  ISETP.GT.U32.AND P3, PT, R21, R4, PT ;  /* 0x000000041500720c */ /* 0x000fe20003f64070 */
[----:B------:R-:W-:Y:S01]  /*5c60*/  @!P2 IMAD.IADD R7, R7, 0x1, -R21 ;  /* 0x000000010707a824 */ /* 0x000fe200078e0a15 */
[----:B---3--:R-:W-:Y:S01]  /*5c70*/  IABS R9, R12 ;  /* 0x0000000c00097213 */ /* 0x008fe20000000000 */
[----:B------:R-:W-:Y:S02]  /*5c80*/  @!P4 IMAD.MOV R11, RZ, RZ, -R11 ;  /* 0x000000ffff0bc224 */ /* 0x000fe400078e0a0b */
[----:B------:R-:W-:Y:S01]  /*5c90*/  @!P1 IMAD.IADD R2, R2, 0x1, -R21 ;  /* 0x0000000102029824 */ /* 0x000fe200078e0a15 */
[----:B----4-:R-:W-:Y:S01]  /*5ca0*/  IABS R10, R14 ;  /* 0x0000000e000a7213 */ /* 0x010fe20000000000 */
[----:B------:R0:W-:Y:S01]  /*5cb0*/  STL [R1+0x3c8], R13 ;  /* 0x0003c80d01007387 */ /* 0x0001e20000100800 */
[----:B------:R-:W-:-:S03]  /*5cc0*/  @!P0 IMAD.MOV R7, RZ, RZ, -R7 ;  /* 0x000000ffff078224 */ /* 0x000fc600078e0a07 */
[C---:B------:R-:W-:Y:S01]  /*5cd0*/  IMAD.HI.U32 R5, R0.reuse, R10, RZ ;  /* 0x0000000a00057227 */ /* 0x040fe200078e00ff */
[----:B------:R1:W-:Y:S03]  /*5ce0*/  STL [R1+0x3c4], R11 ;  /* 0x0003c40b01007387 */ /* 0x0003e60000100800 */
[----:B0-----:R-:W-:Y:S02]  /*5cf0*/  IMAD.MOV.U32 R13, RZ, RZ, R2 ;  /* 0x000000ffff0d7224 */ /* 0x001fe400078e0002 */
[----:B------:R-:W-:-:S04]  /*5d00*/  IMAD.HI.U32 R6, R0, R9, RZ ;  /* 0x0000000900067227 */ /* 0x000fc800078e00ff */
[----:B------:R-:W-:Y:S01]  /*5d10*/  IMAD.MOV R5, RZ, RZ, -R5 ;  /* 0x000000ffff057224 */ /* 0x000fe200078e0a05 */
[----:B-----5:R-:W-:Y:S01]  /*5d20*/  ISETP.GE.AND P1, PT, R29, RZ, PT ;  /* 0x000000ff1d00720c */ /* 0x020fe20003f26270 */
[----:B------:R-:W-:Y:S01]  /*5d30*/  @!P6 IMAD.MOV R13, RZ, RZ, -R13 ;  /* 0x000000ffff0de224 */ /* 0x000fe200078e0a0d */
[----:B-1----:R-:W-:Y:S02]  /*5d40*/  IABS R11, R29 ;  /* 0x0000001d000b7213 */ /* 0x002fe40000000000 */
[----:B------:R-:W3:Y:S01]  /*5d50*/  LDL.LU R29, [R1+0x98] ;  /* 0x00009800011d7983 */ /* 0x000ee20000300800 */
[----:B------:R-:W-:-:S03]  /*5d60*/  IMAD.MOV R6, RZ, RZ, -R6 ;  /* 0x000000ffff067224 */ /* 0x000fc600078e0a06 */
[----:B------:R0:W-:Y:S01]  /*5d70*/  STL [R1+0x3bc], R7 ;  /* 0x0003bc0701007387 */ /* 0x0001e20000100800 */
[----:B------:R-:W-:Y:S01]  /*5d80*/  IMAD R10, R21, R5, R10 ;  /* 0x00000005150a7224 */ /* 0x000fe200078e020a */
[----:B------:R-:W-:Y:S01]  /*5d90*/  IABS R5, R25 ;  /* 0x0000001900057213 */ /* 0x000fe20000000000 */
[----:B------:R-:W-:Y:S01]  /*5da0*/  @!P3 IMAD.IADD R4, R4, 0x1, -R21 ;  /* 0x000000010404b824 */ /* 0x000fe200078e0a15 */
[----:B------:R-:W-:Y:S01]  /*5db0*/  ISETP.GE.AND P3, PT, R25, RZ, PT ;  /* 0x000000ff1900720c */ /* 0x000fe20003f66270 */
[----:B------:R-:W-:Y:S01]  /*5dc0*/  IMAD R9, R21, R6, R9 ;  /* 0x0000000615097224 */ /* 0x000fe200078e0209 */
[----:B0-----:R-:W-:Y:S01]  /*5dd0*/  IABS R7, R24 ;  /* 0x0000001800077213 */ /* 0x001fe20000000000 */
[----:B--2---:R0:W-:Y:S04]  /*5de0*/  STL [R1+0x15c0], R22 ;  /* 0x0015c01601007387 */ /* 0x0041e80000100800 */
[----:B------:R-:W-:Y:S04]  /*5df0*/  STL [R1+0x15c4], R23 ;  /* 0x0015c41701007387 */ /* 0x000fe80000100800 */
[----:B------:R1:W-:Y:S01]  /*5e00*/  STL [R1+0x3b8], R13 ;  /* 0x0003b80d01007387 */ /* 0x0003e20000100800 */
[----:B------:R-:W-:-:S03]  /*5e10*/  IABS R6, R22 ;  /* 0x0000001600067213 */ /* 0x000fc60000000000 */
[----:B------:R-:W2:Y:S04]  /*5e20*/  LDL R25, [R1+0x90] ;  /* 0x0000900001197983 */ /* 0x000ea80000100800 */
[----:B------:R-:W4:Y:S04]  /*5e30*/  LDL R24, [R1+0x94] ;  /* 0x0000940001187983 */ /* 0x000f280000100800 */
[----:B0-----:R-:W5:Y:S01]  /*5e40*/  LDL.LU R22, [R1+0x7c] ;  /* 0x00007c0001167983 */ /* 0x001f620000300800 */
[C---:B------:R-:W-:Y:S02]  /*5e50*/  ISETP.GT.U32.AND P0, PT, R21.reuse, R4, PT ;  /* 0x000000041500720c */ /* 0x040fe40003f04070 */
[----:B------:R-:W-:-:S11]  /*5e60*/  ISETP.GT.U32.AND P6, PT, R21, R9, PT ;  /* 0x000000091500720c */ /* 0x000fd60003fc4070 */
[--C-:B------:R-:W-:Y:S01]  /*5e70*/  @!P0 IMAD.IADD R4, R4, 0x1, -R21.reuse ;  /* 0x0000000104048824 */ /* 0x100fe200078e0a15 */
[----:B------:R-:W-:Y:S01]  /*5e80*/  ISETP.GT.U32.AND P0, PT, R21, R10, PT ;  /* 0x0000000a1500720c */ /* 0x000fe20003f04070 */
[----:B------:R-:W-:Y:S01]  /*5e90*/  @!P6 IMAD.IADD R9, R9, 0x1, -R21 ;  /* 0x000000010909e824 */ /* 0x000fe200078e0a15 */
[----:B------:R-:W-:Y:S01]  /*5ea0*/  ISETP.GE.AND P4, PT, R12, RZ, PT ;  /* 0x000000ff0c00720c */ /* 0x000fe20003f86270 */
[----:B------:R-:W-:-:S04]  /*5eb0*/  IMAD.HI.U32 R12, R0, R5, RZ ;  /* 0x00000005000c7227 */ /* 0x000fc800078e00ff */
[----:B------:R-:W-:-:S06]  /*5ec0*/  IMAD.MOV R12, RZ, RZ, -R12 ;  /* 0x000000ffff0c7224 */ /* 0x000fcc00078e0a0c */
[----:B------:R-:W-:Y:S01]  /*5ed0*/  @!P0 IMAD.IADD R10, R10, 0x1, -R21 ;  /* 0x000000010a0a8824 */ /* 0x000fe200078e0a15 */
[----:B------:R-:W-:Y:S01]  /*5ee0*/  ISETP.GT.U32.AND P0, PT, R21, R9, PT ;  /* 0x000000091500720c */ /* 0x000fe20003f04070 */
[----:B-1----:R-:W-:-:S04]  /*5ef0*/  IMAD.HI.U32 R13, R0, R7, RZ ;  /* 0x00000007000d7227 */ /* 0x002fc800078e00ff */
[----:B------:R-:W-:Y:S01]  /*5f00*/  IMAD.HI.U32 R2, R0, R11, RZ ;  /* 0x0000000b00027227 */ /* 0x000fe200078e00ff */
[----:B------:R-:W-:-:S03]  /*5f10*/  IABS R8, R23 ;  /* 0x0000001700087213 */ /* 0x000fc60000000000 */
[----:B------:R-:W-:Y:S02]  /*5f20*/  IMAD R5, R21, R12, R5 ;  /* 0x0000000c15057224 */ /* 0x000fe400078e0205 */
[----:B------:R-:W-:Y:S02]  /*5f30*/  IMAD.MOV R13, RZ, RZ, -R13 ;  /* 0x000000ffff0d7224 */ /* 0x000fe400078e0a0d */
[----:B------:R-:W-:Y:S02]  /*5f40*/  IMAD.MOV R2, RZ, RZ, -R2 ;  /* 0x000000ffff027224 */ /* 0x000fe400078e0a02 */
[----:B------:R-:W-:Y:S01]  /*5f50*/  @!P0 IMAD.IADD R9, R9, 0x1, -R21 ;  /* 0x0000000109098824 */ /* 0x000fe200078e0a15 */
[C---:B------:R-:W-:Y:S01]  /*5f60*/  ISETP.GT.U32.AND P0, PT, R21.reuse, R5, PT ;  /* 0x000000051500720c */ /* 0x040fe20003f04070 */
[C---:B------:R-:W-:Y:S02]  /*5f70*/  IMAD R7, R21.reuse, R13, R7 ;  /* 0x0000000d15077224 */ /* 0x040fe400078e0207 */
[----:B------:R-:W-:-:S02]  /*5f80*/  IMAD R2, R21, R2, R11 ;  /* 0x0000000215027224 */ /* 0x000fc400078e020b */
[----:B------:R-:W-:-:S04]  /*5f90*/  IMAD.HI.U32 R12, R0, R6, RZ ;  /* 0x00000006000c7227 */ /* 0x000fc800078e00ff */
[----:B------:R-:W-:Y:S02]  /*5fa0*/  IMAD.MOV.U32 R13, RZ, RZ, R4 ;  /* 0x000000ffff0d7224 */ /* 0x000fe400078e0004 */
[----:B------:R-:W-:-:S04]  /*5fb0*/  IMAD.HI.U32 R11, R0, R8, RZ ;  /* 0x00000008000b7227 */ /* 0x000fc800078e00ff */
[----:B------:R-:W-:Y:S02]  /*5fc0*/  IMAD.MOV.U32 R23, RZ, RZ, R9 ;  /* 0x000000ffff177224 */ /* 0x000fe400078e0009 */
[----:B------:R-:W-:Y:S02]  /*5fd0*/  IMAD.MOV R12, RZ, RZ, -R12 ;  /* 0x000000ffff0c7224 */ /* 0x000fe400078e0a0c */
[----:B------:R-:W-:Y:S02]  /*5fe0*/  @!P5 IMAD.MOV R13, RZ, RZ, -R13 ;  /* 0x000000ffff0dd224 */ /* 0x000fe400078e0a0d */
[----:B------:R-:W-:Y:S02]  /*5ff0*/  IMAD.MOV R11, RZ, RZ, -R11 ;  /* 0x000000ffff0b7224 */ /* 0x000fe400078e0a0b */
[----:B------:R-:W-:Y:S01]  /*6000*/  @!P4 IMAD.MOV R23, RZ, RZ, -R23 ;  /* 0x000000ffff17c224 */ /* 0x000fe200078e0a17 */
[----:B------:R-:W-:Y:S01]  /*6010*/  STL [R1+0x3b0], R13 ;  /* 0x0003b00d01007387 */ /* 0x000fe20000100800 */
[----:B------:R-:W-:-:S02]  /*6020*/  IMAD R6, R21, R12, R6 ;  /* 0x0000000c15067224 */ /* 0x000fc400078e0206 */
[----:B------:R-:W-:Y:S02]  /*6030*/  IMAD R8, R21, R11, R8 ;  /* 0x0000000b15087224 */ /* 0x000fe400078e0208 */
[----:B------:R-:W-:Y:S01]  /*6040*/  @!P0 IMAD.IADD R5, R5, 0x1, -R21 ;  /* 0x0000000105058824 */ /* 0x000fe200078e0a15 */
[----:B--2---:R-:W-:Y:S02]  /*6050*/  IABS R12, R25 ;  /* 0x00000019000c7213 */ /* 0x004fe40000000000 */
[----:B------:R-:W2:Y:S01]  /*6060*/  LDL.LU R25, [R1+0x9c] ;  /* 0x00009c0001197983 */ /* 0x000ea20000300800 */
[----:B----4-:R-:W-:-:S03]  /*6070*/  IABS R11, R24 ;  /* 0x00000018000b7213 */ /* 0x010fc60000000000 */
[----:B------:R-:W4:Y:S01]  /*6080*/  LDL.LU R24, [R1+0xa0] ;  /* 0x0000a00001187983 */ /* 0x000f220000300800 */
[----:B-----5:R-:W-:-:S03]  /*6090*/  ISETP.GE.AND P0, PT, R22, RZ, PT ;  /* 0x000000ff1600720c */ /* 0x020fc60003f06270 */
[----:B------:R0:W-:Y:S04]  /*60a0*/  STL [R1+0x3ac], R23 ;  /* 0x0003ac1701007387 */ /* 0x0001e80000100800 */
[----:B0-----:R-:W5:Y:S04]  /*60b0*/  LDL.LU R23, [R1+0x15c4] ;  /* 0x0015c40001177983 */ /* 0x001f680000300800 */
[----:B------:R-:W2:Y:S01]  /*60c0*/  LDL.LU R22, [R1+0x15c0] ;  /* 0x0015c00001167983 */ /* 0x000ea20000300800 */
[C---:B------:R-:W-:Y:S02]  /*60d0*/  ISETP.GT.U32.AND P6, PT, R21.reuse, R2, PT ;  /* 0x000000021500720c */ /* 0x040fe40003fc4070 */
[----:B------:R-:W-:-:S11]  /*60e0*/  ISETP.GT.U32.AND P5, PT, R21, R10, PT ;  /* 0x0000000a1500720c */ /* 0x000fd60003fa4070 */
[----:B------:R-:W-:-:S05]  /*60f0*/  @!P6 IMAD.IADD R2, R2, 0x1, -R21 ;  /* 0x000000010202e824 */ /* 0x000fca00078e0a15 */
[C---:B------:R-:W-:Y:S02]  /*6100*/  ISETP.GT.U32.AND P6, PT, R21.reuse, R2, PT ;  /* 0x000000021500720c */ /* 0x040fe40003fc4070 */
[C---:B------:R-:W-:Y:S01]  /*6110*/  ISETP.GT.U32.AND P4, PT, R21.reuse, R7, PT ;  /* 0x000000071500720c */ /* 0x040fe20003f84070 */
[----:B------:R-:W-:Y:S01]  /*6120*/  @!P5 IMAD.IADD R10, R10, 0x1, -R21 ;  /* 0x000000010a0ad824 */ /* 0x000fe200078e0a15 */
[----:B---3--:R-:W-:Y:S02]  /*6130*/  IABS R4, R29 ;  /* 0x0000001d00047213 */ /* 0x008fe40000000000 */
[----:B------:R-:W-:Y:S02]  /*6140*/  ISETP.GT.U32.AND P5, PT, R21, R6, PT ;  /* 0x000000061500720c */ /* 0x000fe40003fa4070 */
[----:B------:R-:W-:Y:S01]  /*6150*/  ISETP.GE.AND P2, PT, R14, RZ, PT ;  /* 0x000000ff0e00720c */ /* 0x000fe20003f46270 */
[----:B------:R-:W-:-:S04]  /*6160*/  IMAD.HI.U32 R13, R0, R4, RZ ;  /* 0x00000004000d7227 */ /* 0x000fc800078e00ff */
[----:B------:R-:W-:Y:S01]  /*6170*/  @!P6 IMAD.IADD R2, R2, 0x1, -R21 ;  /* 0x000000010202e824 */ /* 0x000fe200078e0a15 */
[----:B------:R-:W-:Y:S01]  /*6180*/  ISETP.GT.U32.AND P6, PT, R21, R8, PT ;  /* 0x000000081500720c */ /* 0x000fe20003fc4070 */
[----:B------:R-:W-:-:S04]  /*6190*/  IMAD.HI.U32 R14, R0, R11, RZ ;  /* 0x0000000b000e7227 */ /* 0x000fc800078e00ff */
[----:B------:R-:W-:Y:S02]  /*61a0*/  IMAD.MOV R13, RZ, RZ, -R13 ;  /* 0x000000ffff0d7224 */ /* 0x000fe400078e0a0d */
[----:B------:R-:W-:Y:S02]  /*61b0*/  IMAD.MOV R14, RZ, RZ, -R14 ;  /* 0x000000ffff0e7224 */ /* 0x000fe400078e0a0e */
[----:B------:R-:W-:Y:S02]  /*61c0*/  @!P4 IMAD.IADD R7, R7, 0x1, -R21 ;  /* 0x000000010707c824 */ /* 0x000fe400078e0a15 */
[----:B------:R-:W-:-:S04]  /*61d0*/  IMAD.HI.U32 R9, R0, R12, RZ ;  /* 0x0000000c00097227 */ /* 0x000fc800078e00ff */
[C---:B------:R-:W-:Y:S02]  /*61e0*/  IMAD R4, R21.reuse, R13, R4 ;  /* 0x0000000d15047224 */ /* 0x040fe400078e0204 */
        /* <DEDUP_REMOVED lines=29> */
[----:B------:R-:W-:Y:S02]  /*63c0*/  @!P1 IMAD.IADD R9, R9, 0x1, -R21 ;  /* 0x0000000109099824 */ /* 0x000fe400078e0a15 */
[----:B------:R-:W-:Y:S02]  /*63d0*/  IMAD.MOV R12, RZ, RZ, -R12 ;  /* 0x000000ffff0c7224 */ /* 0x000fe400078e0a0c */
[----:B------:R-:W-:Y:S02]  /*63e0*/  @!P3 IMAD.MOV R5, RZ, RZ, -R5 ;  /* 0x000000ffff05b224 */ /* 0x000fe400078e0a05 */
[----:B------:R-:W-:Y:S01]  /*63f0*/  @!P4 IMAD.IADD R11, R11, 0x1, -R21 ;  /* 0x000000010b0bc824 */ /* 0x000fe200078e0a15 */
[C---:B------:R-:W-:Y:S01]  /*6400*/  ISETP.GT.U32.AND P3, PT, R21.reuse, R9, PT ;  /* 0x000000091500720c */ /* 0x040fe20003f64070 */
[----:B------:R-:W-:Y:S02]  /*6410*/  @!P0 IMAD.MOV R7, RZ, RZ, -R7 ;  /* 0x000000ffff078224 */ /* 0x000fe400078e0a07 */
[C---:B------:R-:W-:Y:S01]  /*6420*/  IMAD R10, R21.reuse, R12, R10 ;  /* 0x0000000c150a7224 */ /* 0x040fe200078e020a */
[C---:B------:R-:W-:Y:S01]  /*6430*/  ISETP.GT.U32.AND P0, PT, R21.reuse, R11, PT ;  /* 0x0000000b1500720c */ /* 0x040fe20003f04070 */
[----:B------:R-:W-:Y:S01]  /*6440*/  @!P6 IMAD.IADD R4, R4, 0x1, -R21 ;  /* 0x000000010404e824 */ /* 0x000fe200078e0a15 */
[----:B------:R-:W-:Y:S01]  /*6450*/  STL [R1+0x3a0], R5 ;  /* 0x0003a00501007387 */ /* 0x000fe20000100800 */
[----:B------:R-:W-:Y:S01]  /*6460*/  @!P5 IMAD.MOV R6, RZ, RZ, -R6 ;  /* 0x000000ffff06d224 */ /* 0x000fe200078e0a06 */
[----:B------:R-:W-:-:S02]  /*6470*/  ISETP.GT.U32.AND P5, PT, R21, R10, PT ;  /* 0x0000000a1500720c */ /* 0x000fc40003fa4070 */
[----:B------:R0:W-:Y:S01]  /*6480*/  STL [R1+0x238], R7 ;  /* 0x0002380701007387 */ /* 0x0001e20000100800 */
[----:B------:R-:W-:Y:S02]  /*6490*/  ISETP.GT.U32.AND P6, PT, R21, R4, PT ;  /* 0x000000041500720c */ /* 0x000fe40003fc4070 */
[----:B---3--:R-:W-:Y:S01]  /*64a0*/  ISETP.GE.AND P1, PT, R13, RZ, PT ;  /* 0x000000ff0d00720c */ /* 0x008fe20003f26270 */
[----:B0-----:R-:W-:Y:S01]  /*64b0*/  IMAD.MOV.U32 R7, RZ, RZ, R8 ;  /* 0x000000ffff077224 */ /* 0x001fe200078e0008 */
[----:B----4-:R-:W-:-:S03]  /*64c0*/  ISETP.GE.AND P4, PT, R14, RZ, PT ;  /* 0x000000ff0e00720c */ /* 0x010fc60003f86270 */
[----:B------:R-:W-:Y:S01]  /*64d0*/  @!P2 IMAD.MOV R7, RZ, RZ, -R7 ;  /* 0x000000ffff07a224 */ /* 0x000fe200078e0a07 */
[----:B------:R-:W-:Y:S01]  /*64e0*/  ISETP.GE.AND P2, PT, R29, RZ, PT ;  /* 0x000000ff1d00720c */ /* 0x000fe20003f46270 */
[--C-:B------:R-:W-:Y:S01]  /*64f0*/  @!P3 IMAD.IADD R9, R9, 0x1, -R21.reuse ;  /* 0x000000010909b824 */ /* 0x100fe200078e0a15 */
[----:B------:R-:W3:Y:S01]  /*6500*/  LDL.LU R14, [R1+0xac] ;  /* 0x0000ac00010e7983 */ /* 0x000ee20000300800 */
[----:B------:R-:W-:-:S04]  /*6510*/  @!P0 IMAD.IADD R11, R11, 0x1, -R21 ;  /* 0x000000010b0b8824 */ /* 0x000fc800078e0a15 */
[----:B------:R-:W-:Y:S01]  /*6520*/  @!P1 IMAD.MOV R9, RZ, RZ, -R9 ;  /* 0x000000ffff099224 */ /* 0x000fe200078e0a09 */
[----:B------:R-:W-:Y:S01]  /*6530*/  STL [R1+0x23c], R6 ;  /* 0x00023c0601007387 */ /* 0x000fe20000100800 */
[----:B------:R-:W-:Y:S01]  /*6540*/  ISETP.GE.AND P0, PT, R25, RZ, PT ;  /* 0x000000ff1900720c */ /* 0x000fe20003f06270 */
[--C-:B------:R-:W-:Y:S02]  /*6550*/  @!P6 IMAD.IADD R4, R4, 0x1, -R21.reuse ;  /* 0x000000010404e824 */ /* 0x100fe400078e0a15 */
[----:B------:R5:W-:Y:S01]  /*6560*/  STL [R1+0x244], R7 ;  /* 0x0002440701007387 */ /* 0x000be20000100800 */
[----:B------:R-:W-:Y:S02]  /*6570*/  @!P5 IMAD.IADD R10, R10, 0x1, -R21 ;  /* 0x000000010a0ad824 */ /* 0x000fe400078e0a15 */
[----:B------:R-:W-:Y:S01]  /*6580*/  @!P4 IMAD.MOV R11, RZ, RZ, -R11 ;  /* 0x000000ffff0bc224 */ /* 0x000fe200078e0a0b */
[----:B------:R-:W4:Y:S01]  /*6590*/  LDL.LU R29, [R1+0xe8] ;  /* 0x0000e800011d7983 */ /* 0x000f220000300800 */
[----:B------:R-:W-:-:S03]  /*65a0*/  IABS R2, R24 ;  /* 0x0000001800027213 */ /* 0x000fc60000000000 */
[----:B------:R-:W3:Y:S01]  /*65b0*/  LDL.LU R25, [R1+0xec] ;  /* 0x0000ec0001197983 */ /* 0x000ee20000300800 */
        /* <DEDUP_REMOVED lines=15> */
[----:B------:R-:W-:-:S04]  /*66b0*/  IMAD.HI.U32 R6, R0, R5, RZ ;  /* 0x0000000500067227 */ /* 0x000fc800078e00ff */
        /* <DEDUP_REMOVED lines=12> */
[----:B----4-:R-:W-:Y:S01]  /*6780*/  ISETP.GE.AND P1, PT, R29, RZ, PT ;  /* 0x000000ff1d00720c */ /* 0x010fe20003f26270 */
[----:B------:R-:W-:Y:S01]  /*6790*/  @!P6 IMAD.MOV R13, RZ, RZ, -R13 ;  /* 0x000000ffff0de224 */ /* 0x000fe200078e0a0d */
[----:B------:R-:W-:Y:S01]  /*67a0*/  IABS R11, R29 ;  /* 0x0000001d000b7213 */ /* 0x000fe20000000000 */
[----:B------:R-:W-:Y:S01]  /*67b0*/  @!P4 IMAD.IADD R6, R6, 0x1, -R21 ;  /* 0x000000010606c824 */ /* 0x000fe200078e0a15 */
[----:B------:R0:W-:Y:S01]  /*67c0*/  STL [R1+0x268], R4 ;  /* 0x0002680401007387 */ /* 0x0001e20000100800 */
[----:B---3--:R-:W-:-:S03]  /*67d0*/  ISETP.GE.AND P4, PT, R25, RZ, PT ;  /* 0x000000ff1900720c */ /* 0x008fc60003f86270 */
[----:B------:R-:W3:Y:S01]  /*67e0*/  LDL.LU R29, [R1+0xc8] ;  /* 0x0000c800011d7983 */ /* 0x000ee20000300800 */
[----:B------:R-:W-:Y:S02]  /*67f0*/  IABS R8, R14 ;  /* 0x0000000e00087213 */ /* 0x000fe40000000000 */
[----:B0-----:R-:W-:Y:S02]  /*6800*/  IABS R4, R25 ;  /* 0x0000001900047213 */ /* 0x001fe40000000000 */
[----:B------:R-:W4:Y:S01]  /*6810*/  LDL.LU R25, [R1+0xcc] ;  /* 0x0000cc0001197983 */ /* 0x000f220000300800 */
[----:B------:R-:W-:-:S04]  /*6820*/  IMAD.HI.U32 R9, R0, R8, RZ ;  /* 0x0000000800097227 */ /* 0x000fc800078e00ff */
[----:B------:R-:W-:-:S04]  /*6830*/  IMAD.MOV R9, RZ, RZ, -R9 ;  /* 0x000000ffff097224 */ /* 0x000fc800078e0a09 */
[----:B------:R-:W-:Y:S02]  /*6840*/  IMAD R8, R21, R9, R8 ;  /* 0x0000000915087224 */ /* 0x000fe400078e0208 */
[----:B------:R-:W-:-:S04]  /*6850*/  IMAD.HI.U32 R5, R0, R7, RZ ;  /* 0x0000000700057227 */ /* 0x000fc800078e00ff */
[----:B------:R-:W-:-:S04]  /*6860*/  IMAD.MOV R5, RZ, RZ, -R5 ;  /* 0x000000ffff057224 */ /* 0x000fc800078e0a05 */
[----:B------:R-:W-:Y:S01]  /*6870*/  IMAD R7, R21, R5, R7 ;  /* 0x0000000515077224 */ /* 0x000fe200078e0207 */
[----:B--2---:R-:W-:Y:S04]  /*6880*/  STL [R1+0x15b8], R22 ;  /* 0x0015b81601007387 */ /* 0x004fe80000100800 */
[----:B------:R0:W-:Y:S01]  /*6890*/  STL [R1+0x26c], R13 ;  /* 0x00026c0d01007387 */ /* 0x0001e20000100800 */
[----:B-----5:R-:W-:-:S03]  /*68a0*/  IABS R10, R23 ;  /* 0x00000017000a7213 */ /* 0x020fc60000000000 */
[----:B------:R-:W2:Y:S01]  /*68b0*/  LDL R23, [R1+0xc4] ;  /* 0x0000c40001177983 */ /* 0x000ea20000100800 */
[----:B------:R-:W-:-:S05]  /*68c0*/  IABS R9, R24 ;  /* 0x0000001800097213 */ /* 0x000fca0000000000 */
[----:B0-----:R-:W-:-:S04]  /*68d0*/  IMAD.HI.U32 R13, R0, R9, RZ ;  /* 0x00000009000d7227 */ /* 0x001fc800078e00ff */
        /* <DEDUP_REMOVED lines=12> */
[C---:B------:R-:W-:Y:S01]  /*69a0*/  ISETP.GT.U32.AND P0, PT, R21.reuse, R7, PT ;  /* 0x000000071500720c */ /* 0x040fe20003f04070 */
[----:B0-----:R-:W-:Y:S02]  /*69b0*/  IMAD.MOV.U32 R9, RZ, RZ, R6 ;  /* 0x000000ffff097224 */ /* 0x001fe400078e0006 */
[----:B------:R-:W-:Y:S02]  /*69c0*/  IMAD.MOV R12, RZ, RZ, -R12 ;  /* 0x000000ffff0c7224 */ /* 0x000fe400078e0a0c */
[----:B------:R-:W-:Y:S02]  /*69d0*/  @!P5 IMAD.MOV R9, RZ, RZ, -R9 ;  /* 0x000000ffff09d224 */ /* 0x000fe400078e0a09 */
[----:B------:R-:W-:Y:S02]  /*69e0*/  IMAD R4, R21, R12, R4 ;  /* 0x0000000c15047224 */ /* 0x000fe400078e0204 */
[----:B------:R-:W-:Y:S01]  /*69f0*/  IMAD.HI.U32 R12, R0, R5, RZ ;  /* 0x00000005000c7227 */ /* 0x000fe200078e00ff */
[----:B------:R0:W-:Y:S03]  /*6a00*/  STL [R1+0x270], R9 ;  /* 0x0002700901007387 */ /* 0x0001e60000100800 */
[----:B------:R-:W-:Y:S01]  /*6a10*/  @!P0 IMAD.IADD R7, R7, 0x1, -R21 ;  /* 0x0000000107078824 */ /* 0x000fe200078e0a15 */
[----:B------:R-:W3:Y:S01]  /*6a20*/  LDL.LU R24, [R1+0xd0] ;  /* 0x0000d00001187983 */ /* 0x000ee20000300800 */
[----:B------:R-:W-:-:S02]  /*6a30*/  IMAD.MOV R12, RZ, RZ, -R12 ;  /* 0x000000ffff0c7224 */ /* 0x000fc400078e0a0c */
[----:B0-----:R-:W-:Y:S02]  /*6a40*/  IMAD.MOV.U32 R9, RZ, RZ, R7 ;  /* 0x000000ffff097224 */ /* 0x001fe400078e0007 */
[C---:B------:R-:W-:Y:S02]  /*6a50*/  IMAD R5, R21.reuse, R12, R5 ;  /* 0x0000000c15057224 */ /* 0x040fe400078e0205 */
[----:B------:R-:W-:Y:S01]  /*6a60*/  @!P2 IMAD.MOV R9, RZ, RZ, -R9 ;  /* 0x000000ffff09a224 */ /* 0x000fe200078e0a09 */
        /* <DEDUP_REMOVED lines=10> */
[C---:B------:R-:W-:Y:S01]  /*6b10*/  IMAD R2, R21.reuse, R2, R11 ;  /* 0x0000000215027224 */ /* 0x040fe200078e020b */
[----:B------:R-:W-:Y:S01]  /*6b20*/  ISETP.GT.U32.AND P5, PT, R21, R8, PT ;  /* 0x000000081500720c */ /* 0x000fe20003fa4070 */
[----:B------:R-:W-:-:S03]  /*6b30*/  IMAD.HI.U32 R11, R0, R10, RZ ;  /* 0x0000000a000b7227 */ /* 0x000fc600078e00ff */
[----:B------:R-:W-:Y:S01]  /*6b40*/  ISETP.GT.U32.AND P6, PT, R21, R2, PT ;  /* 0x000000021500720c */ /* 0x000fe20003fc4070 */
[----:B------:R-:W-:Y:S01]  /*6b50*/  IMAD.MOV R11, RZ, RZ, -R11 ;  /* 0x000000ffff0b7224 */ /* 0x000fe200078e0a0b */
[----:B----4-:R-:W-:-:S03]  /*6b60*/  IABS R6, R25 ;  /* 0x0000001900067213 */ /* 0x010fc60000000000 */
[----:B------:R-:W-:Y:S01]  /*6b70*/  IMAD R10, R21, R11, R10 ;  /* 0x0000000b150a7224 */ /* 0x000fe200078e020a */
[----:B---3--:R-:W-:Y:S01]  /*6b80*/  IABS R11, R29 ;  /* 0x0000001d000b7213 */ /* 0x008fe20000000000 */
[----:B------:R-:W-:Y:S01]  /*6b90*/  IMAD.HI.U32 R13, R0, R6, RZ ;  /* 0x00000006000d7227 */ /* 0x000fe200078e00ff */
[----:B------:R-:W-:-:S03]  /*6ba0*/  ISETP.GE.AND P3, PT, R14, RZ, PT ;  /* 0x000000ff0e00720c */ /* 0x000fc60003f66270 */
[--C-:B------:R-:W-:Y:S02]  /*6bb0*/  @!P5 IMAD.IADD R8, R8, 0x1, -R21.reuse ;  /* 0x000000010808d824 */ /* 0x100fe400078e0a15 */
[----:B------:R-:W-:Y:S01]  /*6bc0*/  @!P6 IMAD.IADD R2, R2, 0x1, -R21 ;  /* 0x000000010202e824 */ /* 0x000fe200078e0a15 */
[----:B------:R-:W-:Y:S01]  /*6bd0*/  ISETP.GT.U32.AND P5, PT, R21, R5, PT ;  /* 0x000000051500720c */ /* 0x000fe20003fa4070 */
[----:B------:R-:W-:-:S03]  /*6be0*/  IMAD.HI.U32 R14, R0, R11, RZ ;  /* 0x0000000b000e7227 */ /* 0x000fc600078e00ff */
[C---:B------:R-:W-:Y:S01]  /*6bf0*/  ISETP.GT.U32.AND P6, PT, R21.reuse, R2, PT ;  /* 0x000000021500720c */ /* 0x040fe20003fc4070 */
[----:B------:R-:W-:Y:S02]  /*6c00*/  IMAD.MOV R13, RZ, RZ, -R13 ;  /* 0x000000ffff0d7224 */ /* 0x000fe400078e0a0d */
[----:B------:R-:W-:Y:S02]  /*6c10*/  IMAD.MOV R14, RZ, RZ, -R14 ;  /* 0x000000ffff0e7224 */ /* 0x000fe400078e0a0e */
[----:B------:R-:W-:Y:S02]  /*6c20*/  IMAD R6, R21, R13, R6 ;  /* 0x0000000d15067224 */ /* 0x000fe400078e0206 */
[----:B------:R-:W3:Y:S01]  /*6c30*/  LDL.LU R13, [R1+0xc0] ;  /* 0x0000c000010d7983 */ /* 0x000ee20000300800 */
[----:B------:R-:W-:-:S04]  /*6c40*/  IMAD.HI.U32 R7, R0, R12, RZ ;  /* 0x0000000c00077227 */ /* 0x000fc800078e00ff */
[----:B------:R-:W-:Y:S02]  /*6c50*/  IMAD R11, R21, R14, R11 ;  /* 0x0000000e150b7224 */ /* 0x000fe400078e020b */
[----:B------:R-:W4:Y:S01]  /*6c60*/  LDL.LU R14, [R1+0xc4] ;  /* 0x0000c400010e7983 */ /* 0x000f220000300800 */
[----:B------:R-:W-:Y:S02]  /*6c70*/  @!P5 IMAD.IADD R5, R5, 0x1, -R21 ;  /* 0x000000010505d824 */ /* 0x000fe400078e0a15 */
        /* <DEDUP_REMOVED lines=18> */
[C---:B------:R-:W-:Y:S01]  /*6da0*/  ISETP.GT.U32.AND P6, PT, R21.reuse, R5, PT ;  /* 0x000000051500720c */ /* 0x040fe20003fc4070 */
[--C-:B------:R-:W-:Y:S01]  /*6db0*/  @!P2 IMAD.IADD R4, R4, 0x1, -R21.reuse ;  /* 0x000000010404a824 */ /* 0x100fe200078e0a15 */
[C---:B------:R-:W-:Y:S02]  /*6dc0*/  ISETP.GT.U32.AND P2, PT, R21.reuse, R11, PT ;  /* 0x0000000b1500720c */ /* 0x040fe40003f44070 */
[----:B------:R-:W-:Y:S02]  /*6dd0*/  ISETP.GT.U32.AND P3, PT, R21, R10, PT ;  /* 0x0000000a1500720c */ /* 0x000fe40003f64070 */
[----:B0-----:R-:W-:Y:S01]  /*6de0*/  IABS R8, R24 ;  /* 0x0000001800087213 */ /* 0x001fe20000000000 */
[----:B------:R-:W-:-:S06]  /*6df0*/  @!P1 IMAD.IADD R7, R7, 0x1, -R21 ;  /* 0x0000000107079824 */ /* 0x000fcc00078e0a15 */
[----:B------:R-:W-:Y:S01]  /*6e00*/  @!P6 IMAD.IADD R5, R5, 0x1, -R21 ;  /* 0x000000010505e824 */ /* 0x000fe200078e0a15 */
[----:B------:R-:W-:Y:S01]  /*6e10*/  ISETP.GT.U32.AND P6, PT, R21, R6, PT ;  /* 0x000000061500720c */ /* 0x000fe20003fc4070 */
[----:B-1----:R-:W-:-:S04]  /*6e20*/  IMAD.HI.U32 R12, R0, R8, RZ ;  /* 0x00000008000c7227 */ /* 0x002fc800078e00ff */
[--C-:B------:R-:W-:Y:S01]  /*6e30*/  @!P3 IMAD.IADD R10, R10, 0x1, -R21.reuse ;  /* 0x000000010a0ab824 */ /* 0x100fe200078e0a15 */
[----:B---3--:R-:W-:Y:S01]  /*6e40*/  ISETP.GE.AND P3, PT, R13, RZ, PT ;  /* 0x000000ff0d00720c */ /* 0x008fe20003f66270 */
[----:B------:R-:W-:Y:S02]  /*6e50*/  IMAD.MOV R12, RZ, RZ, -R12 ;  /* 0x000000ffff0c7224 */ /* 0x000fe400078e0a0c */
[----:B------:R-:W-:Y:S01]  /*6e60*/  @!P4 IMAD.MOV R4, RZ, RZ, -R4 ;  /* 0x000000ffff04c224 */ /* 0x000fe200078e0a04 */
[----:B------:R-:W-:Y:S01]  /*6e70*/  ISETP.GT.U32.AND P4, PT, R21, R7, PT ;  /* 0x000000071500720c */ /* 0x000fe20003f84070 */
[----:B------:R-:W-:Y:S01]  /*6e80*/  @!P2 IMAD.IADD R11, R11, 0x1, -R21 ;  /* 0x000000010b0ba824 */ /* 0x000fe200078e0a15 */
[----:B----4-:R-:W-:Y:S01]  /*6e90*/  ISETP.GE.AND P1, PT, R14, RZ, PT ;  /* 0x000000ff0e00720c */ /* 0x010fe20003f26270 */
[C---:B------:R-:W-:Y:S02]  /*6ea0*/  IMAD R8, R21.reuse, R12, R8 ;  /* 0x0000000c15087224 */ /* 0x040fe400078e0208 */
[----:B------:R-:W-:Y:S01]  /*6eb0*/  @!P0 IMAD.MOV R9, RZ, RZ, -R9 ;  /* 0x000000ffff098224 */ /* 0x000fe200078e0a09 */
[----:B------:R-:W3:Y:S01]  /*6ec0*/  LDL.LU R12, [R1+0xdc] ;  /* 0x0000dc00010c7983 */ /* 0x000ee20000300800 */
[----:B------:R-:W-:Y:S01]  /*6ed0*/  @!P6 IMAD.IADD R6, R6, 0x1, -R21 ;  /* 0x000000010606e824 */ /* 0x000fe200078e0a15 */
[C---:B------:R-:W-:Y:S01]  /*6ee0*/  ISETP.GT.U32.AND P0, PT, R21.reuse, R11, PT ;  /* 0x0000000b1500720c */ /* 0x040fe20003f04070 */
[----:B------:R-:W-:Y:S01]  /*6ef0*/  @!P5 IMAD.MOV R5, RZ, RZ, -R5 ;  /* 0x000000ffff05d224 */ /* 0x000fe200078e0a05 */
[----:B------:R-:W-:Y:S01]  /*6f00*/  STL [R1+0x2a0], R4 ;  /* 0x0002a00401007387 */ /* 0x000fe20000100800 */
[----:B------:R-:W-:-:S02]  /*6f10*/  ISETP.GT.U32.AND P5, PT, R21, R8, PT ;  /* 0x000000081500720c */ /* 0x000fc40003fa4070 */
[----:B------:R-:W-:Y:S01]  /*6f20*/  ISETP.GT.U32.AND P6, PT, R21, R6, PT ;  /* 0x000000061500720c */ /* 0x000fe20003fc4070 */
[----:B------:R0:W-:Y:S01]  /*6f30*/  STL [R1+0x2a8], R9 ;  /* 0x0002a80901007387 */ /* 0x0001e20000100800 */
[----:B------:R-:W-:-:S03]  /*6f40*/  @!P4 IMAD.IADD R7, R7, 0x1, -R21 ;  /* 0x000000010707c824 */ /* 0x000fc600078e0a15 */
[----:B------:R-:W4:Y:S01]  /*6f50*/  LDL.LU R14, [R1+0xe0] ;  /* 0x0000e000010e7983 */ /* 0x000f220000300800 */
[----:B0-----:R-:W-:-:S04]  /*6f60*/  IMAD.MOV.U32 R9, RZ, RZ, R10 ;  /* 0x000000ffff097224 */ /* 0x001fc800078e000a */
[----:B------:R-:W-:Y:S01]  /*6f70*/  @!P3 IMAD.MOV R9, RZ, RZ, -R9 ;  /* 0x000000ffff09b224 */ /* 0x000fe200078e0a09 */
[----:B------:R0:W-:Y:S01]  /*6f80*/  STL [R1+0x2ac], R5 ;  /* 0x0002ac0501007387 */ /* 0x0001e20000100800 */
[----:B------:R-:W-:Y:S01]  /*6f90*/  @!P1 IMAD.MOV R7, RZ, RZ, -R7 ;  /* 0x000000ffff079224 */ /* 0x000fe200078e0a07 */
[----:B------:R-:W-:Y:S01]  /*6fa0*/  ISETP.GE.AND P2, PT, R29, RZ, PT ;  /* 0x000000ff1d00720c */ /* 0x000fe20003f46270 */
[--C-:B------:R-:W-:Y:S01]  /*6fb0*/  @!P0 IMAD.IADD R11, R11, 0x1, -R21.reuse ;  /* 0x000000010b0b8824 */ /* 0x100fe200078e0a15 */
[----:B------:R3:W-:Y:S01]  /*6fc0*/  STL [R1+0x2bc], R9 ;  /* 0x0002bc0901007387 */ /* 0x0007e20000100800 */
[----:B------:R-:W-:Y:S01]  /*6fd0*/  ISETP.GE.AND P3, PT, R25, RZ, PT ;  /* 0x000000ff1900720c */ /* 0x000fe20003f66270 */
[--C-:B------:R-:W-:Y:S01]  /*6fe0*/  @!P5 IMAD.IADD R8, R8, 0x1, -R21.reuse ;  /* 0x000000010808d824 */ /* 0x100fe200078e0a15 */
[----:B------:R-:W-:Y:S01]  /*6ff0*/  ISETP.GE.AND P0, PT, R24, RZ, PT ;  /* 0x000000ff1800720c */ /* 0x000fe20003f06270 */
[----:B------:R-:W5:Y:S01]  /*7000*/  LDL.LU R29, [R1+0x11c] ;  /* 0x00011c00011d7983 */ /* 0x000f620000300800 */
[----:B------:R-:W-:-:S03]  /*7010*/  @!P6 IMAD.IADD R6, R6, 0x1, -R21 ;  /* 0x000000010606e824 */ /* 0x000fc600078e0a15 */
[----:B------:R-:W5:Y:S01]  /*7020*/  LDL.LU R25, [R1+0x120] ;  /* 0x0001200001197983 */ /* 0x000f620000300800 */
[----:B------:R-:W-:-:S03]  /*7030*/  IABS R2, R23 ;  /* 0x0000001700027213 */ /* 0x000fc60000000000 */
        /* <DEDUP_REMOVED lines=17> */
[----:B------:R-:W-:Y:S02]  /*7150*/  @!P2 IMAD.MOV R11, RZ, RZ, -R11 ;  /* 0x000000ffff0ba224 */ /* 0x000fe400078e0a0b */
[----:B------:R-:W-:Y:S01]  /*7160*/  @!P3 IMAD.MOV R6, RZ, RZ, -R6 ;  /* 0x000000ffff06b224 */ /* 0x000fe200078e0a06 */
[----:B---3--:R-:W-:-:S03]  /*7170*/  IABS R9, R12 ;  /* 0x0000000c00097213 */ /* 0x008fc60000000000 */
[--C-:B------:R-:W-:Y:S01]  /*7180*/  @!P4 IMAD.IADD R8, R8, 0x1, -R21.reuse ;  /* 0x000000010808c824 */ /* 0x100fe200078e0a15 */
[----:B------:R-:W-:Y:S01]  /*7190*/  ISETP.GT.U32.AND P2, PT, R21, R5, PT ;  /* 0x000000051500720c */ /* 0x000fe20003f44070 */
[----:B------:R-:W-:Y:S02]  /*71a0*/  STL [R1+0x2c4], R11 ;  /* 0x0002c40b01007387 */ /* 0x000fe40000100800 */
[----:B------:R-:W-:Y:S02]  /*71b0*/  @!P1 IMAD.IADD R2, R2, 0x1, -R21 ;  /* 0x0000000102029824 */ /* 0x000fe400078e0a15 */
[----:B------:R0:W-:Y:S01]  /*71c0*/  STL [R1+0x2dc], R6 ;  /* 0x0002dc0601007387 */ /* 0x0001e20000100800 */
[----:B----4-:R-:W-:Y:S01]  /*71d0*/  IABS R10, R14 ;  /* 0x0000000e000a7213 */ /* 0x010fe20000000000 */
[----:B------:R-:W-:-:S04]  /*71e0*/  IMAD.HI.U32 R4, R0, R9, RZ ;  /* 0x0000000900047227 */ /* 0x000fc800078e00ff */
[----:B------:R-:W-:Y:S02]  /*71f0*/  IMAD.MOV.U32 R13, RZ, RZ, R2 ;  /* 0x000000ffff0d7224 */ /* 0x000fe400078e0002 */
[----:B0-----:R-:W-:Y:S02]  /*7200*/  IMAD.MOV.U32 R6, RZ, RZ, R8 ;  /* 0x000000ffff067224 */ /* 0x001fe400078e0008 */
[----:B------:R-:W-:-:S04]  /*7210*/  IMAD.HI.U32 R7, R0, R10, RZ ;  /* 0x0000000a00077227 */ /* 0x000fc800078e00ff */
[----:B------:R-:W-:Y:S02]  /*7220*/  @!P0 IMAD.MOV R6, RZ, RZ, -R6 ;  /* 0x000000ffff068224 */ /* 0x000fe400078e0a06 */
[----:B------:R-:W-:Y:S02]  /*7230*/  IMAD.MOV R4, RZ, RZ, -R4 ;  /* 0x000000ffff047224 */ /* 0x000fe400078e0a04 */
[----:B------:R-:W-:Y:S01]  /*7240*/  @!P6 IMAD.MOV R13, RZ, RZ, -R13 ;  /* 0x000000ffff0de224 */ /* 0x000fe200078e0a0d */
[----:B-----5:R-:W-:Y:S01]  /*7250*/  ISETP.GE.AND P1, PT, R29, RZ, PT ;  /* 0x000000ff1d00720c */ /* 0x020fe20003f26270 */
[----:B------:R-:W-:Y:S01]  /*7260*/  IMAD.MOV R7, RZ, RZ, -R7 ;  /* 0x000000ffff077224 */ /* 0x000fe200078e0a07 */
[----:B------:R-:W-:Y:S02]  /*7270*/  IABS R11, R29 ;  /* 0x0000001d000b7213 */ /* 0x000fe40000000000 */
[----:B------:R-:W3:Y:S01]  /*7280*/  LDL.LU R29, [R1+0x100] ;  /* 0x00010000011d7983 */ /* 0x000ee20000300800 */
[----:B------:R-:W-:-:S03]  /*7290*/  IMAD R9, R21, R4, R9 ;  /* 0x0000000415097224 */ /* 0x000fc600078e0209 */
[----:B------:R0:W-:Y:S01]  /*72a0*/  STL [R1+0x2e0], R6 ;  /* 0x0002e00601007387 */ /* 0x0001e20000100800 */
[----:B------:R-:W-:Y:S01]  /*72b0*/  @!P2 IMAD.IADD R5, R5, 0x1, -R21 ;  /* 0x000000010505a824 */ /* 0x000fe200078e0a15 */
[----:B------:R-:W-:Y:S01]  /*72c0*/  ISETP.GE.AND P2, PT, R25, RZ, PT ;  /* 0x000000ff1900720c */ /* 0x000fe20003f46270 */
[----:B------:R-:W-:Y:S01]  /*72d0*/  IMAD R10, R21, R7, R10 ;  /* 0x00000007150a7224 */ /* 0x000fe200078e020a */
[----:B------:R-:W-:Y:S02]  /*72e0*/  IABS R4, R25 ;  /* 0x0000001900047213 */ /* 0x000fe40000000000 */
[----:B------:R-:W-:Y:S01]  /*72f0*/  IABS R7, R24 ;  /* 0x0000001800077213 */ /* 0x000fe20000000000 */
[----:B--2---:R1:W-:Y:S04]  /*7300*/  STL [R1+0x15b0], R22 ;  /* 0x0015b01601007387 */ /* 0x0043e80000100800 */
[----:B------:R-:W-:Y:S04]  /*7310*/  STL [R1+0x15b4], R23 ;  /* 0x0015b41701007387 */ /* 0x000fe80000100800 */
[----:B------:R2:W-:Y:S01]  /*7320*/  STL [R1+0x2f0], R13 ;  /* 0x0002f00d01007387 */ /* 0x0005e20000100800 */
[----:B0-----:R-:W-:-:S03]  /*7330*/  IABS R6, R22 ;  /* 0x0000001600067213 */ /* 0x001fc60000000000 */
[----:B------:R-:W4:Y:S04]  /*7340*/  LDL R25, [R1+0xf8] ;  /* 0x0000f80001197983 */ /* 0x000f280000100800 */
[----:B------:R-:W5:Y:S04]  /*7350*/  LDL R24, [R1+0xfc] ;  /* 0x0000fc0001187983 */ /* 0x000f680000100800 */
[----:B-1----:R-:W3:Y:S01]  /*7360*/  LDL.LU R22, [R1+0xe4] ;  /* 0x0000e40001167983 */ /* 0x002ee20000300800 */
        /* <DEDUP_REMOVED lines=10> */
[----:B--2---:R-:W-:-:S04]  /*7410*/  IMAD.HI.U32 R13, R0, R7, RZ ;  /* 0x00000007000d7227 */ /* 0x004fc800078e00ff */
        /* <DEDUP_REMOVED lines=21> */
[----:B----4-:R-:W-:Y:S02]  /*7570*/  IABS R12, R25 ;  /* 0x00000019000c7213 */ /* 0x010fe40000000000 */
[----:B------:R-:W2:Y:S01]  /*7580*/  LDL.LU R25, [R1+0x104] ;  /* 0x0001040001197983 */ /* 0x000ea20000300800 */
[----:B-----5:R-:W-:-:S03]  /*7590*/  IABS R11, R24 ;  /* 0x00000018000b7213 */ /* 0x020fc60000000000 */
[----:B------:R-:W4:Y:S01]  /*75a0*/  LDL.LU R24, [R1+0x108] ;  /* 0x0001080001187983 */ /* 0x000f220000300800 */
[----:B---3--:R-:W-:-:S03]  /*75b0*/  ISETP.GE.AND P0, PT, R22, RZ, PT ;  /* 0x000000ff1600720c */ /* 0x008fc60003f06270 */
[----:B------:R0:W-:Y:S04]  /*75c0*/  STL [R1+0x2fc], R23 ;  /* 0x0002fc1701007387 */ /* 0x0001e80000100800 */
[----:B0-----:R-:W3:Y:S04]  /*75d0*/  LDL.LU R23, [R1+0x15b4] ;  /* 0x0015b40001177983 */ /* 0x001ee80000300800 */
[----:B------:R-:W5:Y:S01]  /*75e0*/  LDL.LU R22, [R1+0x15b0] ;  /* 0x0015b00001167983 */ /* 0x000f620000300800 */
[C---:B------:R-:W-:Y:S02]  /*75f0*/  ISETP.GT.U32.AND P6, PT, R21.reuse, R2, PT ;  /* 0x000000021500720c */ /* 0x040fe40003fc4070 */
[----:B------:R-:W-:-:S11]  /*7600*/  ISETP.GT.U32.AND P5, PT, R21, R10, PT ;  /* 0x0000000a1500720c */ /* 0x000fd60003fa4070 */
[----:B------:R-:W-:-:S05]  /*7610*/  @!P6 IMAD.IADD R2, R2, 0x1, -R21 ;  /* 0x000000010202e824 */ /* 0x000fca00078e0a15 */
[C---:B------:R-:W-:Y:S02]  /*7620*/  ISETP.GT.U32.AND P6, PT, R21.reuse, R2, PT ;  /* 0x000000021500720c */ /* 0x040fe40003fc4070 */
[C---:B------:R-:W-:Y:S01]  /*7630*/  ISETP.GT.U32.AND P3, PT, R21.reuse, R7, PT ;  /* 0x000000071500720c */ /* 0x040fe20003f64070 */
[----:B------:R-:W-:Y:S01]  /*7640*/  @!P5 IMAD.IADD R10, R10, 0x1, -R21 ;  /* 0x000000010a0ad824 */ /* 0x000fe200078e0a15 */
[----:B------:R-:W-:Y:S02]  /*7650*/  IABS R5, R29 ;  /* 0x0000001d00057213 */ /* 0x000fe40000000000 */
        /* <DEDUP_REMOVED lines=12> */
[----:B------:R-:W4:Y:S01]  /*7720*/  LDL.LU R13, [R1+0xf8] ;  /* 0x0000f800010d7983 */ /* 0x000f220000300800 */
        /* <DEDUP_REMOVED lines=14> */
[----:B---3--:R-:W-:Y:S02]  /*7810*/  ISETP.GE.AND P4, PT, R23, RZ, PT ;  /* 0x000000ff1700720c */ /* 0x008fe40003f86270 */
[----:B-----5:R-:W-:Y:S02]  /*7820*/  ISETP.GE.AND P5, PT, R22, RZ, PT ;  /* 0x000000ff1600720c */ /* 0x020fe40003fa6270 */
[----:B------:R-:W3:Y:S04]  /*7830*/  LDL.LU R22, [R1+0x10c] ;  /* 0x00010c0001167983 */ /* 0x000ee80000300800 */
[----:B------:R-:W5:Y:S01]  /*7840*/  LDL.LU R23, [R1+0x110] ;  /* 0x0001100001177983 */ /* 0x000f620000300800 */
[----:B------:R-:W-:-:S02]  /*7850*/  ISETP.GT.U32.AND P3, PT, R21, R4, PT ;  /* 0x000000041500720c */ /* 0x000fc40003f64070 */
[C---:B------:R-:W-:Y:S02]  /*7860*/  ISETP.GT.U32.AND P6, PT, R21.reuse, R6, PT ;  /* 0x000000061500720c */ /* 0x040fe40003fc4070 */
[----:B------:R-:W-:Y:S02]  /*7870*/  ISETP.GT.U32.AND P1, PT, R21, R9, PT ;  /* 0x000000091500720c */ /* 0x000fe40003f24070 */
[----:B--2---:R-:W-:-:S07]  /*7880*/  IABS R10, R25 ;  /* 0x00000019000a7213 */ /* 0x004fce0000000000 */
[--C-:B------:R-:W-:Y:S01]  /*7890*/  @!P3 IMAD.IADD R4, R4, 0x1, -R21.reuse ;  /* 0x000000010404b824 */ /* 0x100fe200078e0a15 */
[C---:B------:R-:W-:Y:S01]  /*78a0*/  ISETP.GT.U32.AND P3, PT, R21.reuse, R11, PT ;  /* 0x0000000b1500720c */ /* 0x040fe20003f64070 */
[----:B------:R-:W-:Y:S01]  /*78b0*/  @!P6 IMAD.IADD R6, R6, 0x1, -R21 ;  /* 0x000000010606e824 */ /* 0x000fe200078e0a15 */
[----:B------:R-:W-:Y:S01]  /*78c0*/  ISETP.GT.U32.AND P6, PT, R21, R5, PT ;  /* 0x000000051500720c */ /* 0x000fe20003fc4070 */
[----:B0-----:R-:W-:-:S04]  /*78d0*/  IMAD.HI.U32 R12, R0, R10, RZ ;  /* 0x0000000a000c7227 */ /* 0x001fc800078e00ff */
[--C-:B------:R-:W-:Y:S02]  /*78e0*/  @!P1 IMAD.IADD R9, R9, 0x1, -R21.reuse ;  /* 0x0000000109099824 */ /* 0x100fe400078e0a15 */
[----:B------:R-:W-:Y:S02]  /*78f0*/  IMAD.MOV R12, RZ, RZ, -R12 ;  /* 0x000000ffff0c7224 */ /* 0x000fe400078e0a0c */
[----:B------:R-:W-:Y:S02]  /*7900*/  @!P2 IMAD.MOV R4, RZ, RZ, -R4 ;  /* 0x000000ffff04a224 */ /* 0x000fe400078e0a04 */
[----:B------:R-:W-:Y:S01]  /*7910*/  @!P3 IMAD.IADD R11, R11, 0x1, -R21 ;  /* 0x000000010b0bb824 */ /* 0x000fe200078e0a15 */
[C---:B------:R-:W-:Y:S01]  /*7920*/  ISETP.GT.U32.AND P2, PT, R21.reuse, R9, PT ;  /* 0x000000091500720c */ /* 0x040fe20003f44070 */
[----:B------:R-:W-:Y:S02]  /*7930*/  @!P0 IMAD.MOV R7, RZ, RZ, -R7 ;  /* 0x000000ffff078224 */ /* 0x000fe400078e0a07 */
[C---:B------:R-:W-:Y:S01]  /*7940*/  IMAD R10, R21.reuse, R12, R10 ;  /* 0x0000000c150a7224 */ /* 0x040fe200078e020a */
[----:B------:R-:W-:Y:S01]  /*7950*/  ISETP.GT.U32.AND P0, PT, R21, R11, PT ;  /* 0x0000000b1500720c */ /* 0x000fe20003f04070 */
[----:B------:R-:W-:Y:S01]  /*7960*/  @!P6 IMAD.IADD R5, R5, 0x1, -R21 ;  /* 0x000000010505e824 */ /* 0x000fe200078e0a15 */
[----:B------:R-:W-:Y:S01]  /*7970*/  STL [R1+0x314], R4 ;  /* 0x0003140401007387 */ /* 0x000fe20000100800 */
[----:B------:R-:W-:Y:S01]  /*7980*/  @!P5 IMAD.MOV R6, RZ, RZ, -R6 ;  /* 0x000000ffff06d224 */ /* 0x000fe200078e0a06 */
[----:B------:R-:W-:-:S02]  /*7990*/  ISETP.GT.U32.AND P5, PT, R21, R10, PT ;  /* 0x0000000a1500720c */ /* 0x000fc40003fa4070 */
[----:B------:R0:W-:Y:S01]  /*79a0*/  STL [R1+0x31c], R7 ;  /* 0x00031c0701007387 */ /* 0x0001e20000100800 */
[----:B------:R-:W-:Y:S02]  /*79b0*/  ISETP.GT.U32.AND P6, PT, R21, R5, PT ;  /* 0x000000051500720c */ /* 0x000fe40003fc4070 */
[----:B----4-:R-:W-:Y:S01]  /*79c0*/  ISETP.GE.AND P1, PT, R13, RZ, PT ;  /* 0x000000ff0d00720c */ /* 0x010fe20003f26270 */
[----:B0-----:R-:W-:Y:S01]  /*79d0*/  IMAD.MOV.U32 R7, RZ, RZ, R8 ;  /* 0x000000ffff077224 */ /* 0x001fe200078e0008 */
[----:B------:R-:W-:-:S03]  /*79e0*/  ISETP.GE.AND P3, PT, R14, RZ, PT ;  /* 0x000000ff0e00720c */ /* 0x000fc60003f66270 */
[----:B------:R-:W-:Y:S01]  /*79f0*/  @!P4 IMAD.MOV R7, RZ, RZ, -R7 ;  /* 0x000000ffff07c224 */ /* 0x000fe200078e0a07 */
[----:B------:R-:W2:Y:S01]  /*7a00*/  LDL.LU R14, [R1+0x114] ;  /* 0x00011400010e7983 */ /* 0x000ea20000300800 */
[----:B------:R-:W-:Y:S01]  /*7a10*/  ISETP.GE.AND P4, PT, R29, RZ, PT ;  /* 0x000000ff1d00720c */ /* 0x000fe20003f86270 */
[--C-:B------:R-:W-:Y:S02]  /*7a20*/  @!P2 IMAD.IADD R9, R9, 0x1, -R21.reuse ;  /* 0x000000010909a824 */ /* 0x100fe400078e0a15 */
[----:B------:R-:W-:Y:S01]  /*7a30*/  @!P0 IMAD.IADD R11, R11, 0x1, -R21 ;  /* 0x000000010b0b8824 */ /* 0x000fe200078e0a15 */
[----:B------:R-:W-:Y:S02]  /*7a40*/  STL [R1+0x320], R6 ;  /* 0x0003200601007387 */ /* 0x000fe40000100800 */
[----:B------:R-:W-:Y:S01]  /*7a50*/  @!P1 IMAD.MOV R9, RZ, RZ, -R9 ;  /* 0x000000ffff099224 */ /* 0x000fe200078e0a09 */
[----:B------:R-:W-:Y:S01]  /*7a60*/  ISETP.GE.AND P0, PT, R25, RZ, PT ;  /* 0x000000ff1900720c */ /* 0x000fe20003f06270 */
[--C-:B------:R-:W-:Y:S01]  /*7a70*/  @!P6 IMAD.IADD R5, R5, 0x1, -R21.reuse ;  /* 0x000000010505e824 */ /* 0x100fe200078e0a15 */
[----:B------:R5:W-:Y:S01]  /*7a80*/  STL [R1+0x328], R7 ;  /* 0x0003280701007387 */ /* 0x000be20000100800 */
[----:B------:R-:W-:-:S02]  /*7a90*/  @!P5 IMAD.IADD R10, R10, 0x1, -R21 ;  /* 0x000000010a0ad824 */ /* 0x000fc400078e0a15 */
[----:B------:R-:W-:Y:S01]  /*7aa0*/  @!P3 IMAD.MOV R11, RZ, RZ, -R11 ;  /* 0x000000ffff0bb224 */ /* 0x000fe200078e0a0b */
[----:B------:R-:W4:Y:S01]  /*7ab0*/  LDL.LU R29, [R1+0x150] ;  /* 0x00015000011d7983 */ /* 0x000f220000300800 */
[----:B------:R-:W-:-:S03]  /*7ac0*/  IABS R2, R24 ;  /* 0x0000001800027213 */ /* 0x000fc60000000000 */
[----:B------:R-:W4:Y:S01]  /*7ad0*/  LDL.LU R25, [R1+0x154] ;  /* 0x0001540001197983 */ /* 0x000f220000300800 */
[----:B------:R-:W-:Y:S01]  /*7ae0*/  ISETP.GE.AND P6, PT, R24, RZ, PT ;  /* 0x000000ff1800720c */ /* 0x000fe20003fc6270 */
[----:B------:R-:W-:Y:S01]  /*7af0*/  @!P4 IMAD.MOV R5, RZ, RZ, -R5 ;  /* 0x000000ffff05c224 */ /* 0x000fe200078e0a05 */
[----:B---3--:R-:W-:Y:S02]  /*7b00*/  IABS R4, R22 ;  /* 0x0000001600047213 */ /* 0x008fe40000000000 */
[----:B------:R-:W-:Y:S02]  /*7b10*/  ISETP.GE.AND P5, PT, R22, RZ, PT ;  /* 0x000000ff1600720c */ /* 0x000fe40003fa6270 */
[----:B------:R-:W3:Y:S01]  /*7b20*/  LDL.LU R22, [R1+0x124] ;  /* 0x0001240001167983 */ /* 0x000ee20000300800 */
[----:B-----5:R-:W-:-:S03]  /*7b30*/  IABS R7, R23 ;  /* 0x0000001700077213 */ /* 0x020fc60000000000 */
[----:B------:R0:W-:Y:S01]  /*7b40*/  STL [R1+0x338], R9 ;  /* 0x0003380901007387 */ /* 0x0001e20000100800 */
        /* <DEDUP_REMOVED lines=13> */
[----:B------:R-:W-:Y:S01]  /*7c20*/  IMAD R6, R21, R6, R4 ;  /* 0x0000000615067224 */ /* 0x000fe200078e0204 */
[----:B------:R1:W-:Y:S01]  /*7c30*/  STL [R1+0x344], R5 ;  /* 0x0003440501007387 */ /* 0x0003e20000100800 */
[----:B--2---:R-:W-:-:S03]  /*7c40*/  IABS R8, R14 ;  /* 0x0000000e00087213 */ /* 0x004fc60000000000 */
[----:B------:R-:W-:-:S03]  /*7c50*/  ISETP.GT.U32.AND P3, PT, R21, R6, PT ;  /* 0x000000061500720c */ /* 0x000fc60003f64070 */
[----:B------:R-:W-:Y:S02]  /*7c60*/  @!P2 IMAD.IADD R10, R10, 0x1, -R21 ;  /* 0x000000010a0aa824 */ /* 0x000fe400078e0a15 */
[----:B0-----:R-:W-:-:S04]  /*7c70*/  IMAD.HI.U32 R9, R0, R8, RZ ;  /* 0x0000000800097227 */ /* 0x001fc800078e00ff */
[----:B------:R-:W-:Y:S02]  /*7c80*/  @!P1 IMAD.IADD R2, R2, 0x1, -R21 ;  /* 0x0000000102029824 */ /* 0x000fe400078e0a15 */
[----:B-1----:R-:W-:Y:S02]  /*7c90*/  IMAD.MOV.U32 R5, RZ, RZ, R10 ;  /* 0x000000ffff057224 */ /* 0x002fe400078e000a */
[----:B------:R-:W-:Y:S02]  /*7ca0*/  IMAD.MOV.U32 R13, RZ, RZ, R2 ;  /* 0x000000ffff0d7224 */ /* 0x000fe400078e0002 */
[----:B------:R-:W-:Y:S02]  /*7cb0*/  IMAD.MOV R9, RZ, RZ, -R9 ;  /* 0x000000ffff097224 */ /* 0x000fe400078e0a09 */
[----:B------:R-:W-:Y:S01]  /*7cc0*/  @!P0 IMAD.MOV R5, RZ, RZ, -R5 ;  /* 0x000000ffff058224 */ /* 0x000fe200078e0a05 */
[----:B----4-:R-:W-:Y:S01]  /*7cd0*/  ISETP.GE.AND P1, PT, R29, RZ, PT ;  /* 0x000000ff1d00720c */ /* 0x010fe20003f26270 */
[----:B------:R-:W-:Y:S01]  /*7ce0*/  @!P6 IMAD.MOV R13, RZ, RZ, -R13 ;  /* 0x000000ffff0de224 */ /* 0x000fe200078e0a0d */
[----:B------:R-:W-:Y:S01]  /*7cf0*/  IABS R11, R29 ;  /* 0x0000001d000b7213 */ /* 0x000fe20000000000 */
[----:B------:R-:W-:Y:S01]  /*7d00*/  IMAD R8, R21, R9, R8 ;  /* 0x0000000915087224 */ /* 0x000fe200078e0208 */
[----:B------:R-:W2:Y:S01]  /*7d10*/  LDL.LU R29, [R1+0x130] ;  /* 0x00013000011d7983 */ /* 0x000ea20000300800 */
[----:B------:R-:W-:Y:S01]  /*7d20*/  @!P3 IMAD.IADD R6, R6, 0x1, -R21 ;  /* 0x000000010606b824 */ /* 0x000fe200078e0a15 */
[----:B------:R-:W-:-:S02]  /*7d30*/  ISETP.GE.AND P3, PT, R25, RZ, PT ;  /* 0x000000ff1900720c */ /* 0x000fc40003f66270 */
[----:B------:R-:W-:Y:S01]  /*7d40*/  IABS R9, R25 ;  /* 0x0000001900097213 */ /* 0x000fe20000000000 */
[----:B------:R0:W-:Y:S04]  /*7d50*/  STL [R1+0x348], R5 ;  /* 0x0003480501007387 */ /* 0x0001e80000100800 */
[----:B------:R-:W4:Y:S01]  /*7d60*/  LDL.LU R25, [R1+0x134] ;  /* 0x0001340001197983 */ /* 0x000f220000300800 */
[----:B------:R-:W-:-:S04]  /*7d70*/  IMAD.HI.U32 R4, R0, R7, RZ ;  /* 0x0000000700047227 */ /* 0x000fc800078e00ff */
[----:B------:R-:W-:-:S04]  /*7d80*/  IMAD.MOV R4, RZ, RZ, -R4 ;  /* 0x000000ffff047224 */ /* 0x000fc800078e0a04 */
[----:B------:R-:W-:Y:S01]  /*7d90*/  IMAD R7, R21, R4, R7 ;  /* 0x0000000415077224 */ /* 0x000fe200078e0207 */
[----:B---3--:R-:W-:Y:S04]  /*7da0*/  STL [R1+0x15a8], R22 ;  /* 0x0015a81601007387 */ /* 0x008fe80000100800 */
[----:B------:R1:W-:Y:S01]  /*7db0*/  STL [R1+0x350], R13 ;  /* 0x0003500d01007387 */ /* 0x0003e20000100800 */
[----:B-----5:R-:W-:-:S03]  /*7dc0*/  IABS R10, R23 ;  /* 0x00000017000a7213 */ /* 0x020fc60000000000 */
[----:B------:R-:W3:Y:S01]  /*7dd0*/  LDL R23, [R1+0x12c] ;  /* 0x00012c0001177983 */ /* 0x000ee20000100800 */
        /* <DEDUP_REMOVED lines=22> */
[----:B------:R-:W2:Y:S01]  /*7f40*/  LDL.LU R24, [R1+0x138] ;  /* 0x0001380001187983 */ /* 0x000ea20000300800 */
[----:B------:R-:W-:-:S02]  /*7f50*/  IMAD.MOV R12, RZ, RZ, -R12 ;  /* 0x000000ffff0c7224 */ /* 0x000fc400078e0a0c */
[----:B0-----:R-:W-:Y:S02]  /*7f60*/  IMAD.MOV.U32 R5, RZ, RZ, R7 ;  /* 0x000000ffff057224 */ /* 0x001fe400078e0007 */
[C---:B------:R-:W-:Y:S02]  /*7f70*/  IMAD R4, R21.reuse, R12, R4 ;  /* 0x0000000c15047224 */ /* 0x040fe400078e0204 */
[----:B------:R-:W-:Y:S01]  /*7f80*/  @!P4 IMAD.MOV R5, RZ, RZ, -R5 ;  /* 0x000000ffff05c224 */ /* 0x000fe200078e0a05 */
[----:B------:R-:W-:-:S13]  /*7f90*/  ISETP.GT.U32.AND P0, PT, R21, R9, PT ;  /* 0x000000091500720c */ /* 0x000fda0003f04070 */
[----:B------:R-:W-:Y:S01]  /*7fa0*/  @!P0 IMAD.IADD R9, R9, 0x1, -R21 ;  /* 0x0000000109098824 */ /* 0x000fe200078e0a15 */
[----:B---3--:R-:W-:Y:S02]  /*7fb0*/  IABS R12, R23 ;  /* 0x00000017000c7213 */ /* 0x008fe40000000000 */
[----:B------:R-:W3:Y:S04]  /*7fc0*/  LDL.LU R23, [R1+0x13c] ;  /* 0x00013c0001177983 */ /* 0x000ee80000300800 */
[----:B------:R0:W-:Y:S04]  /*7fd0*/  STL [R1+0x35c], R5 ;  /* 0x00035c0501007387 */ /* 0x0001e80000100800 */
[----:B0-----:R-:W3:Y:S01]  /*7fe0*/  LDL.LU R5, [R1+0x15ac] ;  /* 0x0015ac0001057983 */ /* 0x001ee20000300800 */
        /* <DEDUP_REMOVED lines=11> */
[----:B--2---:R-:W-:Y:S01]  /*80a0*/  IABS R11, R29 ;  /* 0x0000001d000b7213 */ /* 0x004fe20000000000 */
        /* <DEDUP_REMOVED lines=10> */
[----:B------:R-:W2:Y:S01]  /*8150*/  LDL.LU R13, [R1+0x128] ;  /* 0x00012800010d7983 */ /* 0x000ea20000300800 */
[----:B------:R-:W-:-:S04]  /*8160*/  IMAD.HI.U32 R7, R0, R12, RZ ;  /* 0x0000000c00077227 */ /* 0x000fc800078e00ff */
[C---:B------:R-:W-:Y:S02]  /*8170*/  IMAD R11, R21.reuse, R14, R11 ;  /* 0x0000000e150b7224 */ /* 0x040fe400078e020b */
        /* <DEDUP_REMOVED lines=10> */
[----:B---3--:R-:W-:-:S13]  /*8220*/  ISETP.GT.U32.AND P4, PT, R21, R5, PT ;  /* 0x000000051500720c */ /* 0x008fda0003f84070 */
[----:B------:R-:W-:-:S05]  /*8230*/  @!P4 IMAD.IADD R5, R5, 0x1, -R21 ;  /* 0x000000010505c824 */ /* 0x000fca00078e0a15 */
[----:B------:R-:W-:-:S13]  /*8240*/  ISETP.GT.U32.AND P5, PT, R21, R5, PT ;  /* 0x000000051500720c */ /* 0x000fda0003fa4070 */
[----:B------:R-:W-:Y:S01]  /*8250*/  @!P5 IMAD.IADD R5, R5, 0x1, -R21 ;  /* 0x000000010505d824 */ /* 0x000fe200078e0a15 */
[----:B-----5:R-:W-:Y:S02]  /*8260*/  ISETP.GE.AND P5, PT, R22, RZ, PT ;  /* 0x000000ff1600720c */ /* 0x020fe40003fa6270 */
[----:B------:R-:W3:Y:S01]  /*8270*/  LDL.LU R22, [R1+0x140] ;  /* 0x0001400001167983 */ /* 0x000ee20000300800 */
        /* <DEDUP_REMOVED lines=15> */
[--C-:B------:R-:W-:Y:S01]  /*8370*/  @!P2 IMAD.IADD R10, R10, 0x1, -R21.reuse ;  /* 0x000000010a0aa824 */ /* 0x100fe200078e0a15 */
[----:B--2---:R-:W-:Y:S01]  /*8380*/  ISETP.GE.AND P2, PT, R13, RZ, PT ;  /* 0x000000ff0d00720c */ /* 0x004fe20003f46270 */
[C---:B------:R-:W-:Y:S01]  /*8390*/  IMAD R8, R21.reuse, R12, R8 ;  /* 0x0000000c15087224 */ /* 0x040fe200078e0208 */
[----:B------:R-:W-:Y:S01]  /*83a0*/  ISETP.GT.U32.AND P3, PT, R21, R7, PT ;  /* 0x000000071500720c */ /* 0x000fe20003f64070 */
[----:B------:R-:W-:Y:S01]  /*83b0*/  @!P4 IMAD.IADD R11, R11, 0x1, -R21 ;  /* 0x000000010b0bc824 */ /* 0x000fe200078e0a15 */
[----:B------:R-:W2:Y:S01]  /*83c0*/  LDL.LU R12, [R1+0x144] ;  /* 0x00014400010c7983 */ /* 0x000ea20000300800 */
        /* <DEDUP_REMOVED lines=12> */
[----:B------:R-:W-:Y:S02]  /*8490*/  @!P3 IMAD.IADD R7, R7, 0x1, -R21 ;  /* 0x000000010707b824 */ /* 0x000fe400078e0a15 */
        /* <DEDUP_REMOVED lines=16> */
[----:B---3--:R-:W-:Y:S02]  /*85a0*/  IABS R4, R22 ;  /* 0x0000001600047213 */ /* 0x008fe40000000000 */
[----:B------:R-:W-:Y:S02]  /*85b0*/  ISETP.GE.AND P5, PT, R22, RZ, PT ;  /* 0x000000ff1600720c */ /* 0x000fe40003fa6270 */
[----:B------:R-:W3:Y:S04]  /*85c0*/  LDL.LU R22, [R1+0x158] ;  /* 0x0001580001167983 */ /* 0x000ee80000300800 */
[----:B------:R-:W3:Y:S01]  /*85d0*/  LDL.LU R23, [R1+0x15c] ;  /* 0x00015c0001177983 */ /* 0x000ee20000300800 */
        /* <DEDUP_REMOVED lines=12> */
[----:B--2---:R-:W-:-:S03]  /*86a0*/  IABS R9, R12 ;  /* 0x0000000c00097213 */ /* 0x004fc60000000000 */
        /* <DEDUP_REMOVED lines=11> */
[----:B------:R-:W-:Y:S01]  /*8760*/  IMAD.MOV R4, RZ, RZ, -R4 ;  /* 0x000000ffff047224 */ /* 0x000fe200078e0a04 */
[----:B-----5:R-:W-:Y:S01]  /*8770*/  ISETP.GE.AND P1, PT, R29, RZ, PT ;  /* 0x000000ff1d00720c */ /* 0x020fe20003f26270 */
[----:B------:R-:W-:Y:S01]  /*8780*/  @!P6 IMAD.MOV R13, RZ, RZ, -R13 ;  /* 0x000000ffff0de224 */ /* 0x000fe200078e0a0d */
[----:B------:R-:W-:Y:S01]  /*8790*/  IABS R11, R29 ;  /* 0x0000001d000b7213 */ /* 0x000fe20000000000 */
[----:B------:R-:W-:Y:S01]  /*87a0*/  IMAD.MOV R7, RZ, RZ, -R7 ;  /* 0x000000ffff077224 */ /* 0x000fe200078e0a07 */
[----:B------:R-:W2:Y:S01]  /*87b0*/  LDL.LU R29, [R1+0x168] ;  /* 0x00016800011d7983 */ /* 0x000ea20000300800 */
[----:B------:R-:W-:-:S03]  /*87c0*/  IMAD R9, R21, R4, R9 ;  /* 0x0000000415097224 */ /* 0x000fc600078e0209 */
[----:B------:R0:W-:Y:S01]  /*87d0*/  STL [R1+0x398], R6 ;  /* 0x0003980601007387 */ /* 0x0001e20000100800 */
[----:B------:R-:W-:Y:S01]  /*87e0*/  @!P4 IMAD.IADD R5, R5, 0x1, -R21 ;  /* 0x000000010505c824 */ /* 0x000fe200078e0a15 */
[----:B------:R-:W-:Y:S01]  /*87f0*/  ISETP.GE.AND P4, PT, R25, RZ, PT ;  /* 0x000000ff1900720c */ /* 0x000fe20003f86270 */
[----:B------:R-:W-:Y:S01]  /*8800*/  IMAD R10, R21, R7, R10 ;  /* 0x00000007150a7224 */ /* 0x000fe200078e020a */
[----:B------:R-:W-:Y:S02]  /*8810*/  IABS R4, R25 ;  /* 0x0000001900047213 */ /* 0x000fe40000000000 */
[----:B------:R-:W-:Y:S01]  /*8820*/  IABS R7, R24 ;  /* 0x0000001800077213 */ /* 0x000fe20000000000 */
[----:B---3--:R1:W-:Y:S04]  /*8830*/  STL [R1+0x15a0], R22 ;  /* 0x0015a01601007387 */ /* 0x0083e80000100800 */
[----:B------:R-:W-:Y:S04]  /*8840*/  STL [R1+0x15a4], R23 ;  /* 0x0015a41701007387 */ /* 0x000fe80000100800 */
[----:B------:R3:W-:Y:S01]  /*8850*/  STL [R1+0x39c], R13 ;  /* 0x00039c0d01007387 */ /* 0x0007e20000100800 */
[----:B0-----:R-:W-:-:S03]  /*8860*/  IABS R6, R22 ;  /* 0x0000001600067213 */ /* 0x001fc60000000000 */
[----:B------:R-:W4:Y:S04]  /*8870*/  LDL R25, [R1+0x160] ;  /* 0x0001600001197983 */ /* 0x000f280000100800 */
[----:B------:R-:W5:Y:S04]  /*8880*/  LDL R24, [R1+0x164] ;  /* 0x0001640001187983 */ /* 0x000f680000100800 */
[----:B-1----:R-:W2:Y:S01]  /*8890*/  LDL.LU R22, [R1+0x14c] ;  /* 0x00014c0001167983 */ /* 0x002ea20000300800 */
        /* <DEDUP_REMOVED lines=10> */
[----:B---3--:R-:W-:-:S04]  /*8940*/  IMAD.HI.U32 R13, R0, R7, RZ ;  /* 0x00000007000d7227 */ /* 0x008fc800078e00ff */
        /* <DEDUP_REMOVED lines=22> */
[----:B------:R-:W3:Y:S01]  /*8ab0*/  LDL.LU R25, [R1+0x16c] ;  /* 0x00016c0001197983 */ /* 0x000ee20000300800 */
[----:B-----5:R-:W-:-:S03]  /*8ac0*/  IABS R11, R24 ;  /* 0x00000018000b7213 */ /* 0x020fc60000000000 */
[----:B------:R-:W4:Y:S01]  /*8ad0*/  LDL.LU R24, [R1+0x170] ;  /* 0x0001700001187983 */ /* 0x000f220000300800 */
[----:B--2---:R-:W-:-:S03]  /*8ae0*/  ISETP.GE.AND P0, PT, R22, RZ, PT ;  /* 0x000000ff1600720c */ /* 0x004fc60003f06270 */
[----:B------:R0:W-:Y:S04]  /*8af0*/  STL [R1+0x388], R23 ;  /* 0x0003881701007387 */ /* 0x0001e80000100800 */
[----:B0-----:R-:W2:Y:S04]  /*8b00*/  LDL.LU R23, [R1+0x15a4] ;  /* 0x0015a40001177983 */ /* 0x001ea80000300800 */
        /* <DEDUP_REMOVED lines=31> */
[----:B------:R-:W-:Y:S01]  /*8d00*/  STL [R1+0x37c], R10 ;  /* 0x00037c0a01007387 */ /* 0x000fe20000100800 */
[----:B------:R-:W-:-:S03]  /*8d10*/  @!P5 IMAD.IADD R7, R7, 0x1, -R21 ;  /* 0x000000010707d824 */ /* 0x000fc600078e0a15 */
[----:B------:R0:W-:Y:S01]  /*8d20*/  STL [R1+0x374], R12 ;  /* 0x0003740c01007387 */ /* 0x0001e20000100800 */
[----:B------:R-:W-:Y:S01]  /*8d30*/  @!P3 IMAD.IADD R8, R8, 0x1, -R21 ;  /* 0x000000010808b824 */ /* 0x000fe200078e0a15 */
[----:B--2---:R-:W-:Y:S02]  /*8d40*/  ISETP.GE.AND P3, PT, R23, RZ, PT ;  /* 0x000000ff1700720c */ /* 0x004fe40003f66270 */
[----:B-----5:R-:W-:Y:S02]  /*8d50*/  ISETP.GE.AND P5, PT, R22, RZ, PT ;  /* 0x000000ff1600720c */ /* 0x020fe40003fa6270 */
[----:B------:R-:W2:Y:S04]  /*8d60*/  LDL.LU R22, [R1+0x174] ;  /* 0x0001740001167983 */ /* 0x000ea80000300800 */
[----:B------:R-:W5:Y:S01]  /*8d70*/  LDL.LU R23, [R1+0x178] ;  /* 0x0001780001177983 */ /* 0x000f620000300800 */
[----:B------:R-:W-:-:S02]  /*8d80*/  ISETP.GT.U32.AND P2, PT, R21, R4, PT ;  /* 0x000000041500720c */ /* 0x000fc40003f44070 */
[C---:B------:R-:W-:Y:S02]  /*8d90*/  ISETP.GT.U32.AND P6, PT, R21.reuse, R6, PT ;  /* 0x000000061500720c */ /* 0x040fe40003fc4070 */
[----:B------:R-:W-:Y:S02]  /*8da0*/  ISETP.GT.U32.AND P1, PT, R21, R9, PT ;  /* 0x000000091500720c */ /* 0x000fe40003f24070 */
[----:B---3--:R-:W-:-:S07]  /*8db0*/  IABS R2, R25 ;  /* 0x0000001900027213 */ /* 0x008fce0000000000 */
[--C-:B------:R-:W-:Y:S01]  /*8dc0*/  @!P2 IMAD.IADD R4, R4, 0x1, -R21.reuse ;  /* 0x000000010404a824 */ /* 0x100fe200078e0a15 */
[C---:B------:R-:W-:Y:S01]  /*8dd0*/  ISETP.GT.U32.AND P2, PT, R21.reuse, R11, PT ;  /* 0x0000000b1500720c */ /* 0x040fe20003f44070 */
[--C-:B------:R-:W-:Y:S01]  /*8de0*/  @!P6 IMAD.IADD R6, R6, 0x1, -R21.reuse ;  /* 0x000000010606e824 */ /* 0x100fe200078e0a15 */
[----:B------:R-:W-:Y:S01]  /*8df0*/  ISETP.GT.U32.AND P6, PT, R21, R5, PT ;  /* 0x000000051500720c */ /* 0x000fe20003fc4070 */
[----:B------:R-:W-:Y:S02]  /*8e00*/  @!P1 IMAD.IADD R9, R9, 0x1, -R21 ;  /* 0x0000000109099824 */ /* 0x000fe400078e0a15 */
[----:B0-----:R-:W-:-:S04]  /*8e10*/  IMAD.HI.U32 R12, R0, R2, RZ ;  /* 0x00000002000c7227 */ /* 0x001fc800078e00ff */
[----:B------:R-:W-:Y:S01]  /*8e20*/  @!P4 IMAD.MOV R4, RZ, RZ, -R4 ;  /* 0x000000ffff04c224 */ /* 0x000fe200078e0a04 */
[----:B------:R-:W-:Y:S01]  /*8e30*/  ISETP.GT.U32.AND P4, PT, R21, R9, PT ;  /* 0x000000091500720c */ /* 0x000fe20003f84070 */
[----:B------:R-:W-:Y:S02]  /*8e40*/  IMAD.MOV R12, RZ, RZ, -R12 ;  /* 0x000000ffff0c7224 */ /* 0x000fe400078e0a0c */
[----:B------:R-:W-:Y:S02]  /*8e50*/  @!P2 IMAD.IADD R11, R11, 0x1, -R21 ;  /* 0x000000010b0ba824 */ /* 0x000fe400078e0a15 */
        /* <DEDUP_REMOVED lines=13> */
[----:B------:R-:W-:Y:S01]  /*8f30*/  ISETP.GE.AND P3, PT, R29, RZ, PT ;  /* 0x000000ff1d00720c */ /* 0x000fe20003f66270 */
[--C-:B------:R-:W-:Y:S01]  /*8f40*/  @!P4 IMAD.IADD R9, R9, 0x1, -R21.reuse ;  /* 0x000000010909c824 */ /* 0x100fe200078e0a15 */
[----:B------:R-:W3:Y:S01]  /*8f50*/  LDL.LU R14, [R1+0x17c] ;  /* 0x00017c00010e7983 */ /* 0x000ee20000300800 */
[----:B------:R-:W-:Y:S02]  /*8f60*/  @!P0 IMAD.IADD R11, R11, 0x1, -R21 ;  /* 0x000000010b0b8824 */ /* 0x000fe400078e0a15 */
[----:B------:R-:W-:Y:S01]  /*8f70*/  IMAD.MOV.U32 R12, RZ, RZ, R9 ;  /* 0x000000ffff0c7224 */ /* 0x000fe200078e0009 */
[----:B------:R5:W-:Y:S01]  /*8f80*/  STL [R1+0x34c], R6 ;  /* 0x00034c0601007387 */ /* 0x000be20000100800 */
[----:B------:R-:W-:Y:S02]  /*8f90*/  ISETP.GE.AND P0, PT, R25, RZ, PT ;  /* 0x000000ff1900720c */ /* 0x000fe40003f06270 */
[----:B------:R-:W-:Y:S01]  /*8fa0*/  @!P1 IMAD.MOV R12, RZ, RZ, -R12 ;  /* 0x000000ffff0c9224 */ /* 0x000fe200078e0a0c */
[----:B------:R0:W-:Y:S01]  /*8fb0*/  STL [R1+0x33c], R7 ;  /* 0x00033c0701007387 */ /* 0x0001e20000100800 */
[----:B------:R-:W-:-:S02]  /*8fc0*/  @!P6 IMAD.IADD R5, R5, 0x1, -R21 ;  /* 0x000000010505e824 */ /* 0x000fc400078e0a15 */
[----:B------:R-:W-:Y:S01]  /*8fd0*/  @!P5 IMAD.IADD R2, R2, 0x1, -R21 ;  /* 0x000000010202d824 */ /* 0x000fe200078e0a15 */
[----:B------:R-:W4:Y:S01]  /*8fe0*/  LDL.LU R29, [R1+0x198] ;  /* 0x00019800011d7983 */ /* 0x000f220000300800 */
[----:B------:R-:W-:Y:S01]  /*8ff0*/  @!P2 IMAD.MOV R11, RZ, RZ, -R11 ;  /* 0x000000ffff0ba224 */ /* 0x000fe200078e0a0b */
[----:B------:R-:W-:Y:S02]  /*9000*/  IABS R10, R24 ;  /* 0x00000018000a7213 */ /* 0x000fe40000000000 */
[----:B------:R-:W3:Y:S01]  /*9010*/  LDL.LU R25, [R1+0x19c] ;  /* 0x00019c0001197983 */ /* 0x000ee20000300800 */
[----:B------:R-:W-:Y:S01]  /*9020*/  ISETP.GE.AND P6, PT, R24, RZ, PT ;  /* 0x000000ff1800720c */ /* 0x000fe20003fc6270 */
[----:B------:R-:W-:Y:S01]  /*9030*/  @!P3 IMAD.MOV R5, RZ, RZ, -R5 ;  /* 0x000000ffff05b224 */ /* 0x000fe200078e0a05 */
[----:B--2---:R-:W-:Y:S02]  /*9040*/  IABS R4, R22 ;  /* 0x0000001600047213 */ /* 0x004fe40000000000 */
[----:B------:R-:W-:-:S02]  /*9050*/  ISETP.GE.AND P5, PT, R22, RZ, PT ;  /* 0x000000ff1600720c */ /* 0x000fc40003fa6270 */
[----:B------:R-:W2:Y:S01]  /*9060*/  LDL.LU R22, [R1+0x18c] ;  /* 0x00018c0001167983 */ /* 0x000ea20000300800 */
[----:B-----5:R-:W-:-:S03]  /*9070*/  IABS R6, R23 ;  /* 0x0000001700067213 */ /* 0x020fc60000000000 */
[----:B------:R-:W-:Y:S01]  /*9080*/  STL [R1+0x334], R12 ;  /* 0x0003340c01007387 */ /* 0x000fe20000100800 */
[----:B------:R-:W-:-:S03]  /*9090*/  ISETP.GE.AND P3, PT, R23, RZ, PT ;  /* 0x000000ff1700720c */ /* 0x000fc60003f66270 */
[----:B------:R-:W5:Y:S04]  /*90a0*/  LDL R24, [R1+0x180] ;  /* 0x0001800001187983 */ /* 0x000f680000100800 */
[----:B------:R1:W-:Y:S04]  /*90b0*/  STL [R1+0x330], R11 ;  /* 0x0003300b01007387 */ /* 0x0003e80000100800 */
        /* <DEDUP_REMOVED lines=8> */
[C---:B------:R-:W-:Y:S01]  /*9140*/  ISETP.GT.U32.AND P4, PT, R21.reuse, R2, PT ;  /* 0x000000021500720c */ /* 0x040fe20003f84070 */
[----:B------:R-:W-:-:S03]  /*9150*/  IMAD R4, R21, R7, R4 ;  /* 0x0000000715047224 */ /* 0x000fc600078e0204 */
[C---:B------:R-:W-:Y:S02]  /*9160*/  ISETP.GT.U32.AND P1, PT, R21.reuse, R10, PT ;  /* 0x0000000a1500720c */ /* 0x040fe40003f24070 */
[----:B------:R-:W-:-:S07]  /*9170*/  ISETP.GT.U32.AND P2, PT, R21, R4, PT ;  /* 0x000000041500720c */ /* 0x000fce0003f44070 */
[----:B------:R-:W-:-:S04]  /*9180*/  @!P4 IMAD.IADD R2, R2, 0x1, -R21 ;  /* 0x000000010202c824 */ /* 0x000fc800078e0a15 */
[----:B-1----:R-:W-:Y:S02]  /*9190*/  IMAD.MOV.U32 R11, RZ, RZ, R2 ;  /* 0x000000ffff0b7224 */ /* 0x002fe400078e0002 */
[----:B------:R-:W-:-:S04]  /*91a0*/  IMAD.HI.U32 R7, R0, R6, RZ ;  /* 0x0000000600077227 */ /* 0x000fc800078e00ff */
[----:B------:R-:W-:Y:S02]  /*91b0*/  @!P1 IMAD.IADD R10, R10, 0x1, -R21 ;  /* 0x000000010a0a9824 */ /* 0x000fe400078e0a15 */
[----:B------:R-:W-:Y:S01]  /*91c0*/  @!P0 IMAD.MOV R11, RZ, RZ, -R11 ;  /* 0x000000ffff0b8224 */ /* 0x000fe200078e0a0b */
[----:B------:R0:W-:Y:S01]  /*91d0*/  STL [R1+0x32c], R5 ;  /* 0x00032c0501007387 */ /* 0x0001e20000100800 */
[----:B------:R-:W-:Y:S01]  /*91e0*/  IMAD.MOV R7, RZ, RZ, -R7 ;  /* 0x000000ffff077224 */ /* 0x000fe200078e0a07 */
[----:B----4-:R-:W-:Y:S01]  /*91f0*/  ISETP.GE.AND P1, PT, R29, RZ, PT ;  /* 0x000000ff1d00720c */ /* 0x010fe20003f26270 */
[----:B------:R-:W-:Y:S01]  /*9200*/  @!P6 IMAD.MOV R10, RZ, RZ, -R10 ;  /* 0x000000ffff0ae224 */ /* 0x000fe200078e0a0a */
[----:B------:R-:W-:Y:S01]  /*9210*/  IABS R2, R29 ;  /* 0x0000001d00027213 */ /* 0x000fe20000000000 */
[----:B------:R-:W-:Y:S01]  /*9220*/  @!P2 IMAD.IADD R4, R4, 0x1, -R21 ;  /* 0x000000010404a824 */ /* 0x000fe200078e0a15 */
[----:B------:R1:W-:Y:S01]  /*9230*/  STL [R1+0x324], R11 ;  /* 0x0003240b01007387 */ /* 0x0003e20000100800 */
[----:B---3--:R-:W-:-:S03]  /*9240*/  ISETP.GE.AND P2, PT, R25, RZ, PT ;  /* 0x000000ff1900720c */ /* 0x008fc60003f46270 */
[----:B------:R-:W3:Y:S01]  /*9250*/  LDL.LU R29, [R1+0x1a0] ;  /* 0x0001a000011d7983 */ /* 0x000ee20000300800 */
[----:B0-----:R-:W-:Y:S01]  /*9260*/  IMAD R5, R21, R7, R6 ;  /* 0x0000000715057224 */ /* 0x001fe200078e0206 */
[----:B-1----:R-:W-:Y:S02]  /*9270*/  IABS R11, R25 ;  /* 0x00000019000b7213 */ /* 0x002fe40000000000 */
[----:B------:R-:W4:Y:S01]  /*9280*/  LDL.LU R25, [R1+0x1a4] ;  /* 0x0001a40001197983 */ /* 0x000f220000300800 */
[----:B------:R-:W-:Y:S01]  /*9290*/  IABS R8, R14 ;  /* 0x0000000e00087213 */ /* 0x000fe20000000000 */
[----:B------:R-:W-:-:S04]  /*92a0*/  IMAD.HI.U32 R13, R0, R2, RZ ;  /* 0x00000002000d7227 */ /* 0x000fc800078e00ff */
[----:B------:R-:W-:-:S04]  /*92b0*/  IMAD.MOV.U32 R9, RZ, RZ, R8 ;  /* 0x000000ffff097224 */ /* 0x000fc800078e0008 */
        /* <DEDUP_REMOVED lines=8> */
[----:B0-----:R-:W-:Y:S02]  /*9340*/  IMAD.MOV.U32 R10, RZ, RZ, R12 ;  /* 0x000000ffff0a7224 */ /* 0x001fe400078e000c */
[----:B------:R-:W-:Y:S02]  /*9350*/  IMAD.MOV R12, RZ, RZ, -R13 ;  /* 0x000000ffff0c7224 */ /* 0x000fe400078e0a0d */
[----:B------:R-:W-:-:S04]  /*9360*/  IMAD.HI.U32 R13, R0, R10, RZ ;  /* 0x0000000a000d7227 */ /* 0x000fc800078e00ff */
        /* <DEDUP_REMOVED lines=33> */
[C---:B------:R-:W-:Y:S01]  /*9580*/  IMAD R2, R21.reuse, R12, R2 ;  /* 0x0000000c15027224 */ /* 0x040fe200078e0202 */
[----:B------:R-:W-:Y:S01]  /*9590*/  ISETP.GT.U32.AND P5, PT, R21, R9, PT ;  /* 0x000000091500720c */ /* 0x000fe20003fa4070 */
[----:B------:R-:W-:-:S03]  /*95a0*/  IMAD.HI.U32 R12, R0, R8, RZ ;  /* 0x00000008000c7227 */ /* 0x000fc600078e00ff */
[----:B------:R-:W-:Y:S01]  /*95b0*/  ISETP.GT.U32.AND P6, PT, R21, R2, PT ;  /* 0x000000021500720c */ /* 0x000fe20003fc4070 */
[----:B------:R-:W-:Y:S01]  /*95c0*/  IMAD.MOV R12, RZ, RZ, -R12 ;  /* 0x000000ffff0c7224 */ /* 0x000fe200078e0a0c */
[----:B----4-:R-:W-:-:S03]  /*95d0*/  IABS R4, R25 ;  /* 0x0000001900047213 */ /* 0x010fc60000000000 */
[----:B------:R-:W-:Y:S02]  /*95e0*/  IMAD R8, R21, R12, R8 ;  /* 0x0000000c15087224 */ /* 0x000fe400078e0208 */
[----:B------:R-:W-:Y:S01]  /*95f0*/  IMAD.HI.U32 R13, R0, R4, RZ ;  /* 0x00000004000d7227 */ /* 0x000fe200078e00ff */
[----:B------:R-:W-:-:S03]  /*9600*/  ISETP.GE.AND P4, PT, R14, RZ, PT ;  /* 0x000000ff0e00720c */ /* 0x000fc60003f86270 */
[--C-:B------:R-:W-:Y:S02]  /*9610*/  @!P5 IMAD.IADD R9, R9, 0x1, -R21.reuse ;  /* 0x000000010909d824 */ /* 0x100fe400078e0a15 */
[----:B------:R-:W-:Y:S01]  /*9620*/  @!P6 IMAD.IADD R2, R2, 0x1, -R21 ;  /* 0x000000010202e824 */ /* 0x000fe200078e0a15 */
[C---:B------:R-:W-:Y:S01]  /*9630*/  ISETP.GT.U32.AND P5, PT, R21.reuse, R8, PT ;  /* 0x000000081500720c */ /* 0x040fe20003fa4070 */
[----:B------:R-:W-:Y:S02]  /*9640*/  IMAD.MOV R13, RZ, RZ, -R13 ;  /* 0x000000ffff0d7224 */ /* 0x000fe400078e0a0d */
[----:B------:R-:W-:Y:S01]  /*9650*/  IMAD.HI.U32 R14, R0, R7, RZ ;  /* 0x00000007000e7227 */ /* 0x000fe200078e00ff */
[C---:B------:R-:W-:Y:S02]  /*9660*/  ISETP.GT.U32.AND P6, PT, R21.reuse, R2, PT ;  /* 0x000000021500720c */ /* 0x040fe40003fc4070 */
[----:B---3--:R-:W-:Y:S01]  /*9670*/  IABS R12, R29 ;  /* 0x0000001d000c7213 */ /* 0x008fe20000000000 */
[----:B------:R-:W-:-:S02]  /*9680*/  IMAD R4, R21, R13, R4 ;  /* 0x0000000d15047224 */ /* 0x000fc400078e0204 */
[----:B------:R-:W-:Y:S01]  /*9690*/  IMAD.MOV R14, RZ, RZ, -R14 ;  /* 0x000000ffff0e7224 */ /* 0x000fe200078e0a0e */
[----:B------:R-:W3:Y:S01]  /*96a0*/  LDL.LU R13, [R1+0x190] ;  /* 0x00019000010d7983 */ /* 0x000ee20000300800 */
        /* <DEDUP_REMOVED lines=10> */
[----:B------:R-:W-:Y:S04]  /*9750*/  STL [R1+0x300], R9 ;  /* 0x0003000901007387 */ /* 0x000fe80000100800 */
        /* <DEDUP_REMOVED lines=12> */
[----:B------:R-:W-:-:S03]  /*9820*/  @!P3 IMAD.IADD R11, R11, 0x1, -R21 ;  /* 0x000000010b0bb824 */ /* 0x000fc600078e0a15 */
[C---:B------:R-:W-:Y:S02]  /*9830*/  ISETP.GT.U32.AND P4, PT, R21.reuse, R6, PT ;  /* 0x000000061500720c */ /* 0x040fe40003f84070 */
[----:B------:R-:W-:Y:S01]  /*9840*/  ISETP.GT.U32.AND P3, PT, R21, R5, PT ;  /* 0x000000051500720c */ /* 0x000fe20003f64070 */
[----:B------:R-:W-:Y:S01]  /*9850*/  @!P1 IMAD.IADD R7, R7, 0x1, -R21 ;  /* 0x0000000107079824 */ /* 0x000fe200078e0a15 */
[----:B------:R-:W-:-:S05]  /*9860*/  IABS R2, R24 ;  /* 0x0000001800027213 */ /* 0x000fca0000000000 */
[----:B------:R-:W-:Y:S01]  /*9870*/  @!P6 IMAD.IADD R8, R8, 0x1, -R21 ;  /* 0x000000010808e824 */ /* 0x000fe200078e0a15 */
[----:B------:R-:W-:Y:S01]  /*9880*/  ISETP.GT.U32.AND P6, PT, R21, R4, PT ;  /* 0x000000041500720c */ /* 0x000fe20003fc4070 */
[----:B0-----:R-:W-:-:S04]  /*9890*/  IMAD.HI.U32 R12, R0, R2, RZ ;  /* 0x00000002000c7227 */ /* 0x001fc800078e00ff */
[----:B------:R-:W-:Y:S01]  /*98a0*/  @!P2 IMAD.MOV R11, RZ, RZ, -R11 ;  /* 0x000000ffff0ba224 */ /* 0x000fe200078e0a0b */
[----:B------:R-:W-:Y:S01]  /*98b0*/  ISETP.GT.U32.AND P2, PT, R21, R7, PT ;  /* 0x000000071500720c */ /* 0x000fe20003f44070 */
[--C-:B------:R-:W-:Y:S01]  /*98c0*/  @!P4 IMAD.IADD R6, R6, 0x1, -R21.reuse ;  /* 0x000000010606c824 */ /* 0x100fe200078e0a15 */
[----:B---3--:R-:W-:Y:S01]  /*98d0*/  ISETP.GE.AND P4, PT, R13, RZ, PT ;  /* 0x000000ff0d00720c */ /* 0x008fe20003f86270 */
[----:B------:R-:W-:Y:S01]  /*98e0*/  IMAD.MOV R13, RZ, RZ, -R12 ;  /* 0x000000ffff0d7224 */ /* 0x000fe200078e0a0c */
[----:B------:R-:W-:Y:S01]  /*98f0*/  IABS R9, R23 ;  /* 0x0000001700097213 */ /* 0x000fe20000000000 */
[--C-:B------:R-:W-:Y:S01]  /*9900*/  @!P3 IMAD.IADD R5, R5, 0x1, -R21.reuse ;  /* 0x000000010505b824 */ /* 0x100fe200078e0a15 */
[----:B----4-:R-:W-:Y:S01]  /*9910*/  ISETP.GE.AND P1, PT, R14, RZ, PT ;  /* 0x000000ff0e00720c */ /* 0x010fe20003f26270 */
[----:B------:R-:W-:Y:S02]  /*9920*/  IMAD R2, R21, R13, R2 ;  /* 0x0000000d15027224 */ /* 0x000fe400078e0202 */
[----:B------:R-:W-:Y:S01]  /*9930*/  IMAD.HI.U32 R12, R0, R9, RZ ;  /* 0x00000009000c7227 */ /* 0x000fe200078e00ff */
[----:B------:R-:W3:Y:S03]  /*9940*/  LDL.LU R13, [R1+0x1b4] ;  /* 0x0001b400010d7983 */ /* 0x000ee60000300800 */
[----:B------:R-:W-:-:S02]  /*9950*/  @!P6 IMAD.IADD R4, R4, 0x1, -R21 ;  /* 0x000000010404e824 */ /* 0x000fc400078e0a15 */
[----:B------:R-:W-:Y:S01]  /*9960*/  @!P0 IMAD.MOV R10, RZ, RZ, -R10 ;  /* 0x000000ffff0a8224 */ /* 0x000fe200078e0a0a */
[C---:B------:R-:W-:Y:S01]  /*9970*/  ISETP.GT.U32.AND P0, PT, R21.reuse, R5, PT ;  /* 0x000000051500720c */ /* 0x040fe20003f04070 */
[----:B------:R-:W-:Y:S01]  /*9980*/  @!P5 IMAD.MOV R8, RZ, RZ, -R8 ;  /* 0x000000ffff08d224 */ /* 0x000fe200078e0a08 */
[----:B------:R0:W-:Y:S01]  /*9990*/  STL [R1+0x2ec], R11 ;  /* 0x0002ec0b01007387 */ /* 0x0001e20000100800 */
[----:B------:R-:W-:Y:S01]  /*99a0*/  IMAD.MOV R12, RZ, RZ, -R12 ;  /* 0x000000ffff0c7224 */ /* 0x000fe200078e0a0c */
[----:B------:R-:W-:Y:S01]  /*99b0*/  ISETP.GT.U32.AND P5, PT, R21, R2, PT ;  /* 0x000000021500720c */ /* 0x000fe20003fa4070 */
[----:B------:R-:W-:Y:S01]  /*99c0*/  @!P2 IMAD.IADD R7, R7, 0x1, -R21 ;  /* 0x000000010707a824 */ /* 0x000fe200078e0a15 */
[----:B------:R-:W-:Y:S01]  /*99d0*/  ISETP.GT.U32.AND P6, PT, R21, R4, PT ;  /* 0x000000041500720c */ /* 0x000fe20003fc4070 */
[----:B------:R2:W-:Y:S04]  /*99e0*/  STL [R1+0x2e8], R10 ;  /* 0x0002e80a01007387 */ /* 0x0005e80000100800 */
[----:B------:R-:W4:Y:S01]  /*99f0*/  LDL.LU R14, [R1+0x1b8] ;  /* 0x0001b800010e7983 */ /* 0x000f220000300800 */
[----:B0-----:R-:W-:-:S02]  /*9a00*/  IMAD.MOV.U32 R11, RZ, RZ, R6 ;  /* 0x000000ffff0b7224 */ /* 0x001fc400078e0006 */
[----:B------:R-:W-:Y:S02]  /*9a10*/  IMAD R6, R21, R12, R9 ;  /* 0x0000000c15067224 */ /* 0x000fe400078e0209 */
[----:B------:R-:W-:Y:S02]  /*9a20*/  @!P4 IMAD.MOV R11, RZ, RZ, -R11 ;  /* 0x000000ffff0bc224 */ /* 0x000fe400078e0a0b */
[----:B------:R-:W-:Y:S01]  /*9a30*/  IMAD.MOV.U32 R12, RZ, RZ, R7 ;  /* 0x000000ffff0c7224 */ /* 0x000fe200078e0007 */
[----:B------:R-:W-:Y:S01]  /*9a40*/  STL [R1+0x2e4], R8 ;  /* 0x0002e40801007387 */ /* 0x000fe20000100800 */
[----:B------:R-:W-:Y:S02]  /*9a50*/  ISETP.GE.AND P3, PT, R29, RZ, PT ;  /* 0x000000ff1d00720c */ /* 0x000fe40003f66270 */
[----:B------:R-:W-:Y:S01]  /*9a60*/  @!P1 IMAD.MOV R12, RZ, RZ, -R12 ;  /* 0x000000ffff0c9224 */ /* 0x000fe200078e0a0c */
[----:B------:R0:W-:Y:S01]  /*9a70*/  STL [R1+0x2d8], R11 ;  /* 0x0002d80b01007387 */ /* 0x0001e20000100800 */
[----:B------:R-:W-:Y:S01]  /*9a80*/  ISETP.GE.AND P4, PT, R25, RZ, PT ;  /* 0x000000ff1900720c */ /* 0x000fe20003f86270 */
[--C-:B------:R-:W-:Y:S01]  /*9a90*/  @!P0 IMAD.IADD R5, R5, 0x1, -R21.reuse ;  /* 0x0000000105058824 */ /* 0x100fe200078e0a15 */
[----:B------:R-:W-:Y:S01]  /*9aa0*/  ISETP.GE.AND P0, PT, R24, RZ, PT ;  /* 0x000000ff1800720c */ /* 0x000fe20003f06270 */
[----:B------:R-:W5:Y:S01]  /*9ab0*/  LDL.LU R29, [R1+0x1bc] ;  /* 0x0001bc00011d7983 */ /* 0x000f620000300800 */
[----:B------:R-:W-:-:S03]  /*9ac0*/  @!P5 IMAD.IADD R2, R2, 0x1, -R21 ;  /* 0x000000010202d824 */ /* 0x000fc600078e0a15 */
[----:B------:R-:W5:Y:S01]  /*9ad0*/  LDL.LU R25, [R1+0x1c0] ;  /* 0x0001c00001197983 */ /* 0x000f620000300800 */
[----:B------:R-:W-:Y:S01]  /*9ae0*/  @!P6 IMAD.IADD R4, R4, 0x1, -R21 ;  /* 0x000000010404e824 */ /* 0x000fe200078e0a15 */
[----:B------:R-:W-:Y:S02]  /*9af0*/  ISETP.GE.AND P6, PT, R23, RZ, PT ;  /* 0x000000ff1700720c */ /* 0x000fe40003fc6270 */
[----:B------:R-:W5:Y:S04]  /*9b00*/  LDL R24, [R1+0x1c4] ;  /* 0x0001c40001187983 */ /* 0x000f680000100800 */
[----:B------:R1:W-:Y:S01]  /*9b10*/  STL [R1+0x2d4], R12 ;  /* 0x0002d40c01007387 */ /* 0x0003e20000100800 */
[----:B--2---:R-:W-:Y:S02]  /*9b20*/  IABS R10, R22 ;  /* 0x00000016000a7213 */ /* 0x004fe40000000000 */
[----:B------:R-:W-:-:S02]  /*9b30*/  ISETP.GE.AND P5, PT, R22, RZ, PT ;  /* 0x000000ff1600720c */ /* 0x000fc40003fa6270 */
[----:B------:R-:W2:Y:S04]  /*9b40*/  LDL.LU R22, [R1+0x1c8] ;  /* 0x0001c80001167983 */ /* 0x000ea80000300800 */
[----:B------:R-:W2:Y:S01]  /*9b50*/  LDL.LU R23, [R1+0x1cc] ;  /* 0x0001cc0001177983 */ /* 0x000ea20000300800 */
[----:B------:R-:W-:Y:S01]  /*9b60*/  ISETP.GT.U32.AND P2, PT, R21, R6, PT ;  /* 0x000000061500720c */ /* 0x000fe20003f44070 */
[----:B0-----:R-:W-:-:S04]  /*9b70*/  IMAD.HI.U32 R11, R0, R10, RZ ;  /* 0x0000000a000b7227 */ /* 0x001fc800078e00ff */
[----:B------:R-:W-:-:S08]  /*9b80*/  IMAD.MOV R11, RZ, RZ, -R11 ;  /* 0x000000ffff0b7224 */ /* 0x000fd000078e0a0b */
[----:B------:R-:W-:Y:S01]  /*9b90*/  @!P2 IMAD.IADD R6, R6, 0x1, -R21 ;  /* 0x000000010606a824 */ /* 0x000fe200078e0a15 */
[C---:B------:R-:W-:Y:S01]  /*9ba0*/  ISETP.GT.U32.AND P2, PT, R21.reuse, R2, PT ;  /* 0x000000021500720c */ /* 0x040fe20003f44070 */
[----:B------:R-:W-:-:S03]  /*9bb0*/  IMAD R10, R21, R11, R10 ;  /* 0x0000000b150a7224 */ /* 0x000fc600078e020a */
[----:B------:R-:W-:Y:S01]  /*9bc0*/  ISETP.GT.U32.AND P1, PT, R21, R6, PT ;  /* 0x000000061500720c */ /* 0x000fe20003f24070 */
[----:B------:R-:W-:-:S04]  /*9bd0*/  IMAD.MOV.U32 R11, RZ, RZ, R5 ;  /* 0x000000ffff0b7224 */ /* 0x000fc800078e0005 */
[----:B------:R-:W-:Y:S02]  /*9be0*/  @!P3 IMAD.MOV R11, RZ, RZ, -R11 ;  /* 0x000000ffff0bb224 */ /* 0x000fe400078e0a0b */
[----:B-1----:R-:W-:Y:S02]  /*9bf0*/  IMAD.MOV.U32 R12, RZ, RZ, R4 ;  /* 0x000000ffff0c7224 */ /* 0x002fe400078e0004 */
[--C-:B------:R-:W-:Y:S01]  /*9c00*/  @!P2 IMAD.IADD R2, R2, 0x1, -R21.reuse ;  /* 0x000000010202a824 */ /* 0x100fe200078e0a15 */
[----:B------:R0:W-:Y:S01]  /*9c10*/  STL [R1+0x2d0], R11 ;  /* 0x0002d00b01007387 */ /* 0x0001e20000100800 */
[----:B------:R-:W-:Y:S02]  /*9c20*/  @!P4 IMAD.MOV R12, RZ, RZ, -R12 ;  /* 0x000000ffff0cc224 */ /* 0x000fe400078e0a0c */
[----:B------:R-:W-:Y:S01]  /*9c30*/  @!P1 IMAD.IADD R6, R6, 0x1, -R21 ;  /* 0x0000000106069824 */ /* 0x000fe200078e0a15 */
[----:B---3--:R-:W-:Y:S01]  /*9c40*/  IABS R9, R13 ;  /* 0x0000000d00097213 */ /* 0x008fe20000000000 */
[----:B0-----:R-:W-:Y:S01]  /*9c50*/  IMAD.MOV.U32 R11, RZ, RZ, R2 ;  /* 0x000000ffff0b7224 */ /* 0x001fe200078e0002 */
[----:B------:R-:W-:Y:S01]  /*9c60*/  ISETP.GE.AND P4, PT, R13, RZ, PT ;  /* 0x000000ff0d00720c */ /* 0x000fe20003f86270 */
[----:B------:R-:W-:-:S02]  /*9c70*/  IMAD.MOV.U32 R13, RZ, RZ, R6 ;  /* 0x000000ffff0d7224 */ /* 0x000fc400078e0006 */
[----:B------:R-:W-:Y:S01]  /*9c80*/  @!P0 IMAD.MOV R11, RZ, RZ, -R11 ;  /* 0x000000ffff0b8224 */ /* 0x000fe200078e0a0b */
[----:B------:R0:W-:Y:S01]  /*9c90*/  STL [R1+0x2cc], R12 ;  /* 0x0002cc0c01007387 */ /* 0x0001e20000100800 */
[----:B------:R-:W-:Y:S01]  /*9ca0*/  @!P6 IMAD.MOV R13, RZ, RZ, -R13 ;  /* 0x000000ffff0de224 */ /* 0x000fe200078e0a0d */
[----:B----4-:R-:W-:-:S05]  /*9cb0*/  IABS R8, R14 ;  /* 0x0000000e00087213 */ /* 0x010fca0000000000 */
[----:B------:R-:W-:Y:S02]  /*9cc0*/  IMAD.MOV.U32 R7, RZ, RZ, R8 ;  /* 0x000000ffff077224 */ /* 0x000fe400078e0008 */
[----:B------:R-:W-:-:S04]  /*9cd0*/  IMAD.HI.U32 R8, R0, R9, RZ ;  /* 0x0000000900087227 */ /* 0x000fc800078e00ff */
[----:B------:R-:W-:-:S04]  /*9ce0*/  IMAD.HI.U32 R5, R0, R7, RZ ;  /* 0x0000000700057227 */ /* 0x000fc800078e00ff */
[----:B------:R-:W-:Y:S01]  /*9cf0*/  IMAD.MOV R8, RZ, RZ, -R8 ;  /* 0x000000ffff087224 */ /* 0x000fe200078e0a08 */
[----:B-----5:R-:W-:Y:S02]  /*9d00*/  ISETP.GE.AND P1, PT, R29, RZ, PT ;  /* 0x000000ff1d00720c */ /* 0x020fe40003f26270 */
[----:B------:R-:W-:Y:S02]  /*9d10*/  IABS R2, R29 ;  /* 0x0000001d00027213 */ /* 0x000fe40000000000 */
[----:B------:R-:W3:Y:S01]  /*9d20*/  LDL.LU R29, [R1+0x1d8] ;  /* 0x0001d800011d7983 */ /* 0x000ee20000300800 */
[----:B------:R-:W-:-:S03]  /*9d30*/  IMAD.MOV R4, RZ, RZ, -R5 ;  /* 0x000000ffff047224 */ /* 0x000fc600078e0a05 */
[----:B------:R-:W-:Y:S01]  /*9d40*/  STL [R1+0x2c8], R11 ;  /* 0x0002c80b01007387 */ /* 0x000fe20000100800 */
[----:B------:R-:W-:Y:S01]  /*9d50*/  IMAD R5, R21, R8, R9 ;  /* 0x0000000815057224 */ /* 0x000fe200078e0209 */
[----:B------:R-:W-:Y:S02]  /*9d60*/  ISETP.GE.AND P0, PT, R25, RZ, PT ;  /* 0x000000ff1900720c */ /* 0x000fe40003f06270 */
[----:B0-----:R-:W-:Y:S02]  /*9d70*/  IABS R12, R25 ;  /* 0x00000019000c7213 */ /* 0x001fe40000000000 */
[----:B------:R-:W-:Y:S01]  /*9d80*/  IABS R9, R24 ;  /* 0x0000001800097213 */ /* 0x000fe20000000000 */
[----:B--2---:R0:W-:Y:S04]  /*9d90*/  STL [R1+0x1590], R22 ;  /* 0x0015901601007387 */ /* 0x0041e80000100800 */
[----:B------:R-:W-:Y:S04]  /*9da0*/  STL [R1+0x1594], R23 ;  /* 0x0015941701007387 */ /* 0x000fe80000100800 */
[----:B------:R1:W-:Y:S01]  /*9db0*/  STL [R1+0x2b8], R13 ;  /* 0x0002b80d01007387 */ /* 0x0003e20000100800 */
[----:B------:R-:W-:-:S03]  /*9dc0*/  IABS R8, R22 ;  /* 0x0000001600087213 */ /* 0x000fc60000000000 */
[----:B------:R-:W2:Y:S04]  /*9dd0*/  LDL R25, [R1+0x1d0] ;  /* 0x0001d00001197983 */ /* 0x000ea80000100800 */
[----:B------:R-:W4:Y:S04]  /*9de0*/  LDL R24, [R1+0x1d4] ;  /* 0x0001d40001187983 */ /* 0x000f280000100800 */
[----:B0-----:R-:W5:Y:S01]  /*9df0*/  LDL.LU R22, [R1+0x1c4] ;  /* 0x0001c40001167983 */ /* 0x001f620000300800 */
[----:B------:R-:W-:-:S13]  /*9e00*/  ISETP.GT.U32.AND P3, PT, R21, R10, PT ;  /* 0x0000000a1500720c */ /* 0x000fda0003f64070 */
[----:B------:R-:W-:-:S05]  /*9e10*/  @!P3 IMAD.IADD R10, R10, 0x1, -R21 ;  /* 0x000000010a0ab824 */ /* 0x000fca00078e0a15 */
[C---:B------:R-:W-:Y:S01]  /*9e20*/  ISETP.GT.U32.AND P3, PT, R21.reuse, R10, PT ;  /* 0x0000000a1500720c */ /* 0x040fe20003f64070 */
[C---:B------:R-:W-:Y:S01]  /*9e30*/  IMAD R4, R21.reuse, R4, R7 ;  /* 0x0000000415047224 */ /* 0x040fe200078e0207 */
[----:B------:R-:W-:-:S11]  /*9e40*/  ISETP.GT.U32.AND P6, PT, R21, R5, PT ;  /* 0x000000051500720c */ /* 0x000fd60003fc4070 */
[--C-:B------:R-:W-:Y:S01]  /*9e50*/  @!P3 IMAD.IADD R10, R10, 0x1, -R21.reuse ;  /* 0x000000010a0ab824 */ /* 0x100fe200078e0a15 */
[----:B------:R-:W-:Y:S01]  /*9e60*/  ISETP.GT.U32.AND P3, PT, R21, R4, PT ;  /* 0x000000041500720c */ /* 0x000fe20003f64070 */
[----:B------:R-:W-:Y:S02]  /*9e70*/  @!P6 IMAD.IADD R5, R5, 0x1, -R21 ;  /* 0x000000010505e824 */ /* 0x000fe400078e0a15 */
[----:B------:R-:W-:-:S04]  /*9e80*/  IMAD.HI.U32 R7, R0, R12, RZ ;  /* 0x0000000c00077227 */ /* 0x000fc800078e00ff */
[----:B------:R-:W-:-:S06]  /*9e90*/  IMAD.MOV R7, RZ, RZ, -R7 ;  /* 0x000000ffff077224 */ /* 0x000fcc00078e0a07 */
[----:B------:R-:W-:Y:S01]  /*9ea0*/  @!P3 IMAD.IADD R4, R4, 0x1, -R21 ;  /* 0x000000010404b824 */ /* 0x000fe200078e0a15 */
[----:B------:R-:W-:Y:S01]  /*9eb0*/  ISETP.GT.U32.AND P3, PT, R21, R5, PT ;  /* 0x000000051500720c */ /* 0x000fe20003f64070 */
[----:B------:R-:W-:-:S04]  /*9ec0*/  IMAD.HI.U32 R11, R0, R2, RZ ;  /* 0x00000002000b7227 */ /* 0x000fc800078e00ff */
[----:B-1----:R-:W-:Y:S01]  /*9ed0*/  IMAD.HI.U32 R13, R0, R9, RZ ;  /* 0x00000009000d7227 */ /* 0x002fe200078e00ff */
        /* <DEDUP_REMOVED lines=27> */
[----:B------:R-:W3:Y:S01]  /*a090*/  LDL.LU R22, [R1+0x1590] ;  /* 0x0015900001167983 */ /* 0x000ee20000300800 */
[C---:B------:R-:W-:Y:S02]  /*a0a0*/  ISETP.GT.U32.AND P6, PT, R21.reuse, R2, PT ;  /* 0x000000021500720c */ /* 0x040fe40003fc4070 */
[----:B------:R-:W-:-:S02]  /*a0b0*/  ISETP.GT.U32.AND P5, PT, R21, R4, PT ;  /* 0x000000041500720c */ /* 0x000fc40003fa4070 */
[----:B------:R-:W-:Y:S02]  /*a0c0*/  ISETP.GE.AND P2, PT, R14, RZ, PT ;  /* 0x000000ff0e00720c */ /* 0x000fe40003f46270 */
[----:B------:R-:W-:-:S07]  /*a0d0*/  ISETP.GT.U32.AND P4, PT, R21, R9, PT ;  /* 0x000000091500720c */ /* 0x000fce0003f84070 */
[----:B------:R-:W-:-:S05]  /*a0e0*/  @!P6 IMAD.IADD R2, R2, 0x1, -R21 ;  /* 0x000000010202e824 */ /* 0x000fca00078e0a15 */
[C---:B------:R-:W-:Y:S01]  /*a0f0*/  ISETP.GT.U32.AND P6, PT, R21.reuse, R2, PT ;  /* 0x000000021500720c */ /* 0x040fe20003fc4070 */
[--C-:B------:R-:W-:Y:S01]  /*a100*/  @!P5 IMAD.IADD R4, R4, 0x1, -R21.reuse ;  /* 0x000000010404d824 */ /* 0x100fe200078e0a15 */
[----:B------:R-:W-:Y:S01]  /*a110*/  ISETP.GT.U32.AND P5, PT, R21, R8, PT ;  /* 0x000000081500720c */ /* 0x000fe20003fa4070 */
[----:B------:R-:W-:Y:S02]  /*a120*/  @!P4 IMAD.IADD R9, R9, 0x1, -R21 ;  /* 0x000000010909c824 */ /* 0x000fe400078e0a15 */
[----:B------:R-:W-:Y:S02]  /*a130*/  @!P2 IMAD.MOV R4, RZ, RZ, -R4 ;  /* 0x000000ffff04a224 */ /* 0x000fe400078e0a04 */
[----:B------:R-:W-:-:S06]  /*a140*/  IMAD.HI.U32 R13, R0, R7, RZ ;  /* 0x00000007000d7227 */ /* 0x000fcc00078e00ff */
[----:B------:R-:W-:Y:S01]  /*a150*/  @!P6 IMAD.IADD R2, R2, 0x1, -R21 ;  /* 0x000000010202e824 */ /* 0x000fe200078e0a15 */
[----:B------:R-:W-:Y:S01]  /*a160*/  ISETP.GT.U32.AND P6, PT, R21, R6, PT ;  /* 0x000000061500720c */ /* 0x000fe20003fc4070 */
[----:B------:R0:W-:Y:S01]  /*a170*/  STL [R1+0x2a4], R4 ;  /* 0x0002a40401007387 */ /* 0x0001e20000100800 */
[----:B------:R-:W-:-:S04]  /*a180*/  IMAD.HI.U32 R14, R0, R11, RZ ;  /* 0x0000000b000e7227 */ /* 0x000fc800078e00ff */
[----:B------:R-:W-:Y:S01]  /*a190*/  @!P5 IMAD.IADD R8, R8, 0x1, -R21 ;  /* 0x000000010808d824 */ /* 0x000fe200078e0a15 */
[C---:B------:R-:W-:Y:S01]  /*a1a0*/  ISETP.GT.U32.AND P5, PT, R21.reuse, R9, PT ;  /* 0x000000091500720c */ /* 0x040fe20003fa4070 */
[----:B------:R-:W-:Y:S01]  /*a1b0*/  IMAD.MOV R13, RZ, RZ, -R13 ;  /* 0x000000ffff0d7224 */ /* 0x000fe200078e0a0d */
[----:B0-----:R-:W4:Y:S01]  /*a1c0*/  LDL.LU R4, [R1+0x1d0] ;  /* 0x0001d00001047983 */ /* 0x001f220000300800 */
[----:B------:R-:W-:Y:S02]  /*a1d0*/  IMAD.MOV R14, RZ, RZ, -R14 ;  /* 0x000000ffff0e7224 */ /* 0x000fe400078e0a0e */
[----:B------:R-:W-:Y:S02]  /*a1e0*/  IMAD R7, R21, R13, R7 ;  /* 0x0000000d15077224 */ /* 0x000fe400078e0207 */
[----:B------:R-:W-:Y:S02]  /*a1f0*/  IMAD.MOV.U32 R13, RZ, RZ, R2 ;  /* 0x000000ffff0d7224 */ /* 0x000fe400078e0002 */
[----:B------:R-:W-:-:S02]  /*a200*/  @!P6 IMAD.IADD R6, R6, 0x1, -R21 ;  /* 0x000000010606e824 */ /* 0x000fc400078e0a15 */
[C---:B------:R-:W-:Y:S02]  /*a210*/  IMAD R11, R21.reuse, R14, R11 ;  /* 0x0000000e150b7224 */ /* 0x040fe400078e020b */
[----:B------:R-:W4:Y:S01]  /*a220*/  LDL.LU R14, [R1+0x1d4] ;  /* 0x0001d400010e7983 */ /* 0x000f220000300800 */
[----:B------:R-:W-:Y:S01]  /*a230*/  @!P1 IMAD.MOV R13, RZ, RZ, -R13 ;  /* 0x000000ffff0d9224 */ /* 0x000fe200078e0a0d */
[----:B------:R-:W-:Y:S01]  /*a240*/  ISETP.GT.U32.AND P6, PT, R21, R6, PT ;  /* 0x000000061500720c */ /* 0x000fe20003fc4070 */
[----:B------:R-:W-:-:S03]  /*a250*/  @!P5 IMAD.IADD R9, R9, 0x1, -R21 ;  /* 0x000000010909d824 */ /* 0x000fc600078e0a15 */
[----:B------:R0:W-:Y:S09]  /*a260*/  STL [R1+0x298], R13 ;  /* 0x0002980d01007387 */ /* 0x0001f20000100800 */
[----:B------:R-:W-:Y:S01]  /*a270*/  @!P6 IMAD.IADD R6, R6, 0x1, -R21 ;  /* 0x000000010606e824 */ /* 0x000fe200078e0a15 */
[----:B---3--:R-:W-:-:S02]  /*a280*/  ISETP.GE.AND P5, PT, R22, RZ, PT ;  /* 0x000000ff1600720c */ /* 0x008fc40003fa6270 */
[----:B------:R-:W3:Y:S01]  /*a290*/  LDL.LU R22, [R1+0x1e4] ;  /* 0x0001e40001167983 */ /* 0x000ee20000300800 */
[----:B-----5:R-:W-:-:S03]  /*a2a0*/  ISETP.GE.AND P6, PT, R23, RZ, PT ;  /* 0x000000ff1700720c */ /* 0x020fc60003fc6270 */
[----:B------:R-:W5:Y:S01]  /*a2b0*/  LDL.LU R23, [R1+0x1e8] ;  /* 0x0001e80001177983 */ /* 0x000f620000300800 */
[----:B------:R-:W-:Y:S02]  /*a2c0*/  IABS R10, R29 ;  /* 0x0000001d000a7213 */ /* 0x000fe40000000000 */
[C---:B------:R-:W-:Y:S02]  /*a2d0*/  ISETP.GT.U32.AND P4, PT, R21.reuse, R12, PT ;  /* 0x0000000c1500720c */ /* 0x040fe40003f84070 */
[C---:B------:R-:W-:Y:S01]  /*a2e0*/  ISETP.GT.U32.AND P2, PT, R21.reuse, R8, PT ;  /* 0x000000081500720c */ /* 0x040fe20003f44070 */
[----:B------:R-:W-:Y:S01]  /*a2f0*/  IMAD.HI.U32 R5, R0, R10, RZ ;  /* 0x0000000a00057227 */ /* 0x000fe200078e00ff */
[----:B------:R-:W-:-:S03]  /*a300*/  ISETP.GT.U32.AND P1, PT, R21, R11, PT ;  /* 0x0000000b1500720c */ /* 0x000fc60003f24070 */
[----:B------:R-:W-:Y:S01]  /*a310*/  IMAD.MOV R5, RZ, RZ, -R5 ;  /* 0x000000ffff057224 */ /* 0x000fe200078e0a05 */
[----:B--2---:R-:W-:-:S03]  /*a320*/  IABS R2, R25 ;  /* 0x0000001900027213 */ /* 0x004fc60000000000 */
[C---:B------:R-:W-:Y:S02]  /*a330*/  IMAD R10, R21.reuse, R5, R10 ;  /* 0x00000005150a7224 */ /* 0x040fe400078e020a */
[--C-:B------:R-:W-:Y:S01]  /*a340*/  @!P4 IMAD.IADD R12, R12, 0x1, -R21.reuse ;  /* 0x000000010c0cc824 */ /* 0x100fe200078e0a15 */
[C---:B------:R-:W-:Y:S01]  /*a350*/  ISETP.GT.U32.AND P4, PT, R21.reuse, R7, PT ;  /* 0x000000071500720c */ /* 0x040fe20003f84070 */
[----:B------:R-:W-:Y:S01]  /*a360*/  @!P2 IMAD.IADD R8, R8, 0x1, -R21 ;  /* 0x000000010808a824 */ /* 0x000fe200078e0a15 */
[----:B------:R-:W-:Y:S01]  /*a370*/  ISETP.GT.U32.AND P2, PT, R21, R10, PT ;  /* 0x0000000a1500720c */ /* 0x000fe20003f44070 */
[----:B0-----:R-:W-:-:S04]  /*a380*/  IMAD.HI.U32 R13, R0, R2, RZ ;  /* 0x00000002000d7227 */ /* 0x001fc800078e00ff */
[----:B------:R-:W-:Y:S02]  /*a390*/  @!P1 IMAD.IADD R11, R11, 0x1, -R21 ;  /* 0x000000010b0b9824 */ /* 0x000fe400078e0a15 */
[----:B------:R-:W-:Y:S02]  /*a3a0*/  IMAD.MOV R13, RZ, RZ, -R13 ;  /* 0x000000ffff0d7224 */ /* 0x000fe400078e0a0d */
[----:B------:R-:W-:Y:S01]  /*a3b0*/  @!P0 IMAD.MOV R12, RZ, RZ, -R12 ;  /* 0x000000ffff0c8224 */ /* 0x000fe200078e0a0c */
[----:B------:R-:W-:Y:S01]  /*a3c0*/  ISETP.GT.U32.AND P0, PT, R21, R11, PT ;  /* 0x0000000b1500720c */ /* 0x000fe20003f04070 */
[--C-:B------:R-:W-:Y:S02]  /*a3d0*/  @!P4 IMAD.IADD R7, R7, 0x1, -R21.reuse ;  /* 0x000000010707c824 */ /* 0x100fe400078e0a15 */
[C---:B------:R-:W-:Y:S02]  /*a3e0*/  IMAD R2, R21.reuse, R13, R2 ;  /* 0x0000000d15027224 */ /* 0x040fe400078e0202 */
[----:B------:R-:W-:Y:S01]  /*a3f0*/  @!P2 IMAD.IADD R10, R10, 0x1, -R21 ;  /* 0x000000010a0aa824 */ /* 0x000fe200078e0a15 */
[----:B------:R-:W-:Y:S01]  /*a400*/  ISETP.GT.U32.AND P2, PT, R21, R7, PT ;  /* 0x000000071500720c */ /* 0x000fe20003f44070 */
[----:B------:R-:W-:Y:S01]  /*a410*/  @!P5 IMAD.MOV R8, RZ, RZ, -R8 ;  /* 0x000000ffff08d224 */ /* 0x000fe200078e0a08 */
[----:B----4-:R-:W-:-:S02]  /*a420*/  ISETP.GE.AND P1, PT, R4, RZ, PT ;  /* 0x000000ff0400720c */ /* 0x010fc40003f26270 */
[C---:B------:R-:W-:Y:S01]  /*a430*/  ISETP.GT.U32.AND P5, PT, R21.reuse, R2, PT ;  /* 0x000000021500720c */ /* 0x040fe20003fa4070 */
[----:B------:R-:W-:Y:S01]  /*a440*/  @!P3 IMAD.MOV R9, RZ, RZ, -R9 ;  /* 0x000000ffff09b224 */ /* 0x000fe200078e0a09 */
[----:B------:R-:W-:Y:S01]  /*a450*/  STL [R1+0x294], R12 ;  /* 0x0002940c01007387 */ /* 0x000fe20000100800 */
[----:B------:R-:W-:Y:S01]  /*a460*/  @!P6 IMAD.MOV R6, RZ, RZ, -R6 ;  /* 0x000000ffff06e224 */ /* 0x000fe200078e0a06 */
[----:B------:R-:W-:Y:S01]  /*a470*/  ISETP.GT.U32.AND P3, PT, R21, R10, PT ;  /* 0x0000000a1500720c */ /* 0x000fe20003f64070 */
[----:B------:R-:W-:Y:S01]  /*a480*/  @!P0 IMAD.IADD R11, R11, 0x1, -R21 ;  /* 0x000000010b0b8824 */ /* 0x000fe200078e0a15 */
[----:B------:R3:W-:Y:S01]  /*a490*/  STL [R1+0x28c], R9 ;  /* 0x00028c0901007387 */ /* 0x0007e20000100800 */
[----:B------:R-:W-:-:S03]  /*a4a0*/  ISETP.GE.AND P4, PT, R14, RZ, PT ;  /* 0x000000ff0e00720c */ /* 0x000fc60003f86270 */
[----:B------:R-:W2:Y:S01]  /*a4b0*/  LDL.LU R14, [R1+0x1ec] ;  /* 0x0001ec00010e7983 */ /* 0x000ea20000300800 */
[----:B------:R-:W-:Y:S01]  /*a4c0*/  @!P1 IMAD.MOV R11, RZ, RZ, -R11 ;  /* 0x000000ffff0b9224 */ /* 0x000fe200078e0a0b */
[----:B------:R-:W-:Y:S01]  /*a4d0*/  ISETP.GE.AND P6, PT, R29, RZ, PT ;  /* 0x000000ff1d00720c */ /* 0x000fe20003fc6270 */
[--C-:B------:R-:W-:Y:S01]  /*a4e0*/  @!P2 IMAD.IADD R7, R7, 0x1, -R21.reuse ;  /* 0x000000010707a824 */ /* 0x100fe200078e0a15 */
[----:B------:R-:W-:Y:S01]  /*a4f0*/  STL [R1+0x284], R8 ;  /* 0x0002840801007387 */ /* 0x000fe20000100800 */
[----:B------:R-:W-:Y:S01]  /*a500*/  ISETP.GE.AND P2, PT, R25, RZ, PT ;  /* 0x000000ff1900720c */ /* 0x000fe20003f46270 */
[--C-:B------:R-:W-:Y:S02]  /*a510*/  @!P5 IMAD.IADD R2, R2, 0x1, -R21.reuse ;  /* 0x000000010202d824 */ /* 0x100fe400078e0a15 */
[----:B------:R5:W-:Y:S04]  /*a520*/  STL [R1+0x278], R6 ;  /* 0x0002780601007387 */ /* 0x000be80000100800 */
[----:B------:R-:W4:Y:S04]  /*a530*/  LDL.LU R29, [R1+0x1f0] ;  /* 0x0001f000011d7983 */ /* 0x000f280000300800 */
[----:B------:R-:W2:Y:S01]  /*a540*/  LDL.LU R25, [R1+0x1f4] ;  /* 0x0001f40001197983 */ /* 0x000ea20000300800 */
[----:B------:R-:W-:Y:S01]  /*a550*/  @!P3 IMAD.IADD R10, R10, 0x1, -R21 ;  /* 0x000000010a0ab824 */ /* 0x000fe200078e0a15 */
[----:B------:R-:W-:-:S02]  /*a560*/  IABS R5, R24 ;  /* 0x0000001800057213 */ /* 0x000fc40000000000 */
[----:B------:R-:W-:Y:S01]  /*a570*/  ISETP.GE.AND P3, PT, R24, RZ, PT ;  /* 0x000000ff1800720c */ /* 0x000fe20003f66270 */
[----:B------:R-:W-:Y:S01]  /*a580*/  @!P6 IMAD.MOV R10, RZ, RZ, -R10 ;  /* 0x000000ffff0ae224 */ /* 0x000fe200078e0a0a */
[----:B---3--:R-:W-:Y:S02]  /*a590*/  IABS R9, R22 ;  /* 0x0000001600097213 */ /* 0x008fe40000000000 */
[----:B------:R-:W-:Y:S02]  /*a5a0*/  ISETP.GE.AND P5, PT, R22, RZ, PT ;  /* 0x000000ff1600720c */ /* 0x000fe40003fa6270 */
[----:B------:R-:W3:Y:S04]  /*a5b0*/  LDL.LU R22, [R1+0x1fc] ;  /* 0x0001fc0001167983 */ /* 0x000ee80000300800 */
[----:B------:R0:W-:Y:S01]  /*a5c0*/  STL [R1+0x274], R11 ;  /* 0x0002740b01007387 */ /* 0x0001e20000100800 */
[----:B-----5:R-:W-:-:S02]  /*a5d0*/  IABS R6, R23 ;  /* 0x0000001700067213 */ /* 0x020fc40000000000 */
[----:B------:R-:W-:Y:S01]  /*a5e0*/  ISETP.GE.AND P6, PT, R23, RZ, PT ;  /* 0x000000ff1700720c */ /* 0x000fe20003fc6270 */
[----:B------:R-:W5:Y:S01]  /*a5f0*/  LDL R24, [R1+0x1f8] ;  /* 0x0001f80001187983 */ /* 0x000f620000100800 */
[----:B0-----:R-:W-:-:S04]  /*a600*/  IMAD.MOV.U32 R11, RZ, RZ, R7 ;  /* 0x000000ffff0b7224 */ /* 0x001fc800078e0007 */
[----:B------:R-:W-:-:S05]  /*a610*/  @!P4 IMAD.MOV R11, RZ, RZ, -R11 ;  /* 0x000000ffff0bc224 */ /* 0x000fca00078e0a0b */
[----:B------:R-:W-:Y:S04]  /*a620*/  STL [R1+0x264], R11 ;  /* 0x0002640b01007387 */ /* 0x000fe80000100800 */
[----:B------:R-:W5:Y:S01]  /*a630*/  LDL R23, [R1+0x200] ;  /* 0x0002000001177983 */ /* 0x000f620000100800 */
[----:B------:R-:W-:-:S04]  /*a640*/  IMAD.HI.U32 R4, R0, R5, RZ ;  /* 0x0000000500047227 */ /* 0x000fc800078e00ff */
[----:B------:R-:W-:-:S04]  /*a650*/  IMAD.MOV R4, RZ, RZ, -R4 ;  /* 0x000000ffff047224 */ /* 0x000fc800078e0a04 */
[----:B------:R-:W-:-:S05]  /*a660*/  IMAD R5, R21, R4, R5 ;  /* 0x0000000415057224 */ /* 0x000fca00078e0205 */
[----:B------:R-:W-:-:S13]  /*a670*/  ISETP.GT.U32.AND P0, PT, R21, R5, PT ;  /* 0x000000051500720c */ /* 0x000fda0003f04070 */
[----:B------:R-:W-:Y:S01]  /*a680*/  @!P0 IMAD.IADD R5, R5, 0x1, -R21 ;  /* 0x0000000105058824 */ /* 0x000fe200078e0a15 */
[----:B------:R-:W-:-:S04]  /*a690*/  ISETP.GT.U32.AND P0, PT, R21, R2, PT ;  /* 0x000000021500720c */ /* 0x000fc80003f04070 */
[----:B------:R-:W-:Y:S01]  /*a6a0*/  ISETP.GT.U32.AND P1, PT, R21, R5, PT ;  /* 0x000000051500720c */ /* 0x000fe20003f24070 */
[----:B------:R0:W-:Y:S08]  /*a6b0*/  STL [R1+0x260], R10 ;  /* 0x0002600a01007387 */ /* 0x0001f00000100800 */
[----:B------:R-:W-:-:S04]  /*a6c0*/  @!P0 IMAD.IADD R2, R2, 0x1, -R21 ;  /* 0x0000000102028824 */ /* 0x000fc800078e0a15 */
[----:B------:R-:W-:Y:S02]  /*a6d0*/  @!P1 IMAD.IADD R5, R5, 0x1, -R21 ;  /* 0x0000000105059824 */ /* 0x000fe400078e0a15 */
[----:B0-----:R-:W-:Y:S02]  /*a6e0*/  IMAD.MOV.U32 R10, RZ, RZ, R2 ;  /* 0x000000ffff0a7224 */ /* 0x001fe400078e0002 */
[----:B------:R-:W-:Y:S02]  /*a6f0*/  IMAD.MOV.U32 R13, RZ, RZ, R5 ;  /* 0x000000ffff0d7224 */ /* 0x000fe400078e0005 */
[----:B------:R-:W-:Y:S01]  /*a700*/  @!P2 IMAD.MOV R10, RZ, RZ, -R10 ;  /* 0x000000ffff0aa224 */ /* 0x000fe200078e0a0a */
[----:B----4-:R-:W-:Y:S01]  /*a710*/  ISETP.GE.AND P1, PT, R29, RZ, PT ;  /* 0x000000ff1d00720c */ /* 0x010fe20003f26270 */
[----:B------:R-:W-:Y:S01]  /*a720*/  @!P3 IMAD.MOV R13, RZ, RZ, -R13 ;  /* 0x000000ffff0db224 */ /* 0x000fe200078e0a0d */
[----:B------:R-:W-:Y:S02]  /*a730*/  IABS R2, R29 ;  /* 0x0000001d00027213 */ /* 0x000fe40000000000 */
[----:B------:R-:W4:Y:S01]  /*a740*/  LDL.LU R29, [R1+0x208] ;  /* 0x00020800011d7983 */ /* 0x000f220000300800 */
[----:B--2---:R-:W-:-:S02]  /*a750*/  ISETP.GE.AND P2, PT, R25, RZ, PT ;  /* 0x000000ff1900720c */ /* 0x004fc40003f46270 */
[----:B------:R-:W-:Y:S01]  /*a760*/  IABS R12, R25 ;  /* 0x00000019000c7213 */ /* 0x000fe20000000000 */
[----:B------:R5:W-:Y:S04]  /*a770*/  STL [R1+0x25c], R10 ;  /* 0x00025c0a01007387 */ /* 0x000be80000100800 */
[----:B------:R-:W2:Y:S01]  /*a780*/  LDL.LU R25, [R1+0x214] ;  /* 0x0002140001197983 */ /* 0x000ea20000300800 */
[----:B------:R-:W-:-:S04]  /*a790*/  IMAD.HI.U32 R8, R0, R9, RZ ;  /* 0x0000000900087227 */ /* 0x000fc800078e00ff */
[----:B------:R-:W-:-:S04]  /*a7a0*/  IMAD.MOV R8, RZ, RZ, -R8 ;  /* 0x000000ffff087224 */ /* 0x000fc800078e0a08 */
[----:B------:R-:W-:Y:S02]  /*a7b0*/  IMAD R9, R21, R8, R9 ;  /* 0x0000000815097224 */ /* 0x000fe400078e0209 */
[----:B------:R-:W-:-:S04]  /*a7c0*/  IMAD.HI.U32 R8, R0, R6, RZ ;  /* 0x0000000600087227 */ /* 0x000fc800078e00ff */
[----:B------:R-:W-:-:S04]  /*a7d0*/  IMAD.MOV R8, RZ, RZ, -R8 ;  /* 0x000000ffff087224 */ /* 0x000fc800078e0a08 */
[----:B------:R-:W-:Y:S01]  /*a7e0*/  IMAD R6, R21, R8, R6 ;  /* 0x0000000815067224 */ /* 0x000fe200078e0206 */
[----:B---3--:R-:W-:Y:S04]  /*a7f0*/  STL [R1+0x1588], R22 ;  /* 0x0015881601007387 */ /* 0x008fe80000100800 */
[----:B------:R0:W-:Y:S01]  /*a800*/  STL [R1+0x250], R13 ;  /* 0x0002500d01007387 */ /* 0x0001e20000100800 */
[----:B-----5:R-:W-:Y:S02]  /*a810*/  IABS R10, R24 ;  /* 0x00000018000a7213 */ /* 0x020fe40000000000 */
[----:B------:R-:W-:Y:S02]  /*a820*/  IABS R5, R23 ;  /* 0x0000001700057213 */ /* 0x000fe40000000000 */
[----:B------:R-:W3:Y:S01]  /*a830*/  LDL R23, [R1+0x204] ;  /* 0x0002040001177983 */ /* 0x000ee20000100800 */
[----:B0-----:R-:W-:-:S04]  /*a840*/  IMAD.HI.U32 R13, R0, R10, RZ ;  /* 0x0000000a000d7227 */ /* 0x001fc800078e00ff */
[----:B------:R-:W-:-:S04]  /*a850*/  IMAD.MOV R13, RZ, RZ, -R13 ;  /* 0x000000ffff0d7224 */ /* 0x000fc800078e0a0d */
[----:B------:R-:W-:Y:S01]  /*a860*/  IMAD R10, R21, R13, R10 ;  /* 0x0000000d150a7224 */ /* 0x000fe200078e020a */
[----:B------:R-:W-:-:S04]  /*a870*/  IABS R8, R22 ;  /* 0x0000001600087213 */ /* 0x000fc80000000000 */
[----:B------:R0:W-:Y:S04]  /*a880*/  STL [R1+0x158c], R10 ;  /* 0x00158c0a01007387 */ /* 0x0001e80000100800 */
[----:B------:R-:W5:Y:S01]  /*a890*/  LDL.LU R22, [R1+0x1f8] ;  /* 0x0001f80001167983 */ /* 0x000f620000300800 */
[----:B------:R-:W-:Y:S02]  /*a8a0*/  ISETP.GT.U32.AND P4, PT, R21, R9, PT ;  /* 0x000000091500720c */ /* 0x000fe40003f84070 */
[----:B------:R-:W-:-:S05]  /*a8b0*/  IABS R4, R14 ;  /* 0x0000000e00047213 */ /* 0x000fca0000000000 */
[----:B------:R-:W-:-:S06]  /*a8c0*/  IMAD.HI.U32 R7, R0, R4, RZ ;  /* 0x0000000400077227 */ /* 0x000fcc00078e00ff */
[----:B------:R-:W-:-:S05]  /*a8d0*/  @!P4 IMAD.IADD R9, R9, 0x1, -R21 ;  /* 0x000000010909c824 */ /* 0x000fca00078e0a15 */
[C---:B------:R-:W-:Y:S01]  /*a8e0*/  ISETP.GT.U32.AND P4, PT, R21.reuse, R9, PT ;  /* 0x000000091500720c */ /* 0x040fe20003f84070 */
[----:B------:R-:W-:Y:S01]  /*a8f0*/  IMAD.MOV R7, RZ, RZ, -R7 ;  /* 0x000000ffff077224 */ /* 0x000fe200078e0a07 */
[----:B------:R-:W-:-:S03]  /*a900*/  ISETP.GT.U32.AND P3, PT, R21, R6, PT ;  /* 0x000000061500720c */ /* 0x000fc60003f64070 */
[----:B------:R-:W-:-:S08]  /*a910*/  IMAD R4, R21, R7, R4 ;  /* 0x0000000715047224 */ /* 0x000fd000078e0204 */
        /* <DEDUP_REMOVED lines=16> */
[----:B------:R-:W-:Y:S02]  /*aa20*/  IMAD R8, R21, R11, R8 ;  /* 0x0000000b15087224 */ /* 0x000fe400078e0208 */
[----:B------:R-:W-:Y:S02]  /*aa30*/  @!P6 IMAD.MOV R10, RZ, RZ, -R10 ;  /* 0x000000ffff0ae224 */ /* 0x000fe400078e0a0a */
[----:B------:R-:W-:-:S04]  /*aa40*/  IMAD.HI.U32 R7, R0, R12, RZ ;  /* 0x0000000c00077227 */ /* 0x000fc800078e00ff */
[----:B------:R-:W-:-:S04]  /*aa50*/  IMAD.MOV R7, RZ, RZ, -R7 ;  /* 0x000000ffff077224 */ /* 0x000fc800078e0a07 */
[----:B------:R-:W-:-:S05]  /*aa60*/  IMAD R12, R21, R7, R12 ;  /* 0x00000007150c7224 */ /* 0x000fca00078e020c */
[----:B------:R-:W-:-:S13]  /*aa70*/  ISETP.GT.U32.AND P4, PT, R21, R12, PT ;  /* 0x0000000c1500720c */ /* 0x000fda0003f84070 */
[----:B------:R-:W-:Y:S01]  /*aa80*/  @!P4 IMAD.IADD R12, R12, 0x1, -R21 ;  /* 0x000000010c0cc824 */ /* 0x000fe200078e0a15 */
[----:B---3--:R-:W-:Y:S02]  /*aa90*/  IABS R11, R23 ;  /* 0x00000017000b7213 */ /* 0x008fe40000000000 */
[----:B------:R-:W3:Y:S04]  /*aaa0*/  LDL.LU R23, [R1+0x21c] ;  /* 0x00021c0001177983 */ /* 0x000ee80000300800 */
[----:B------:R0:W-:Y:S04]  /*aab0*/  STL [R1+0x240], R10 ;  /* 0x0002400a01007387 */ /* 0x0001e80000100800 */
[----:B0-----:R-:W2:Y:S01]  /*aac0*/  LDL.LU R10, [R1+0x158c] ;  /* 0x00158c00010a7983 */ /* 0x001ea20000300800 */
[----:B-----5:R-:W-:-:S03]  /*aad0*/  ISETP.GE.AND P4, PT, R22, RZ, PT ;  /* 0x000000ff1600720c */ /* 0x020fc60003f86270 */
[----:B------:R-:W5:Y:S01]  /*aae0*/  LDL.LU R22, [R1+0x1588] ;  /* 0x0015880001167983 */ /* 0x000f620000300800 */
[C---:B------:R-:W-:Y:S02]  /*aaf0*/  ISETP.GT.U32.AND P3, PT, R21.reuse, R2, PT ;  /* 0x000000021500720c */ /* 0x040fe40003f64070 */
[----:B------:R-:W-:Y:S02]  /*ab00*/  ISETP.GT.U32.AND P5, PT, R21, R4, PT ;  /* 0x000000041500720c */ /* 0x000fe40003fa4070 */
[----:B------:R-:W-:Y:S01]  /*ab10*/  ISETP.GE.AND P0, PT, R14, RZ, PT ;  /* 0x000000ff0e00720c */ /* 0x000fe20003f06270 */
[----:B------:R-:W-:-:S04]  /*ab20*/  IMAD.HI.U32 R14, R0, R11, RZ ;  /* 0x0000000b000e7227 */ /* 0x000fc800078e00ff */
[----:B------:R-:W-:-:S04]  /*ab30*/  IMAD.HI.U32 R7, R0, R5, RZ ;  /* 0x0000000500077227 */ /* 0x000fc800078e00ff */
[----:B------:R-:W-:Y:S02]  /*ab40*/  IMAD.MOV R14, RZ, RZ, -R14 ;  /* 0x000000ffff0e7224 */ /* 0x000fe400078e0a0e */
[--C-:B------:R-:W-:Y:S02]  /*ab50*/  @!P3 IMAD.IADD R2, R2, 0x1, -R21.reuse ;  /* 0x000000010202b824 */ /* 0x100fe400078e0a15 */
[----:B------:R-:W-:Y:S01]  /*ab60*/  @!P5 IMAD.IADD R4, R4, 0x1, -R21 ;  /* 0x000000010404d824 */ /* 0x000fe200078e0a15 */
[C---:B------:R-:W-:Y:S01]  /*ab70*/  ISETP.GT.U32.AND P5, PT, R21.reuse, R8, PT ;  /* 0x000000081500720c */ /* 0x040fe20003fa4070 */
[----:B------:R-:W-:Y:S02]  /*ab80*/  IMAD.MOV R7, RZ, RZ, -R7 ;  /* 0x000000ffff077224 */ /* 0x000fe400078e0a07 */
[C---:B------:R-:W-:Y:S01]  /*ab90*/  IMAD R11, R21.reuse, R14, R11 ;  /* 0x0000000e150b7224 */ /* 0x040fe200078e020b */
[----:B------:R-:W-:Y:S01]  /*aba0*/  ISETP.GT.U32.AND P3, PT, R21, R2, PT ;  /* 0x000000021500720c */ /* 0x000fe20003f64070 */
[----:B------:R-:W-:-:S02]  /*abb0*/  IMAD.MOV.U32 R14, RZ, RZ, R4 ;  /* 0x000000ffff0e7224 */ /* 0x000fc400078e0004 */
[----:B------:R-:W-:Y:S01]  /*abc0*/  IMAD R5, R21, R7, R5 ;  /* 0x0000000715057224 */ /* 0x000fe200078e0205 */
[----:B----4-:R-:W-:Y:S01]  /*abd0*/  IABS R7, R29 ;  /* 0x0000001d00077213 */ /* 0x010fe20000000000 */
[----:B------:R-:W-:Y:S01]  /*abe0*/  @!P0 IMAD.MOV R14, RZ, RZ, -R14 ;  /* 0x000000ffff0e8224 */ /* 0x000fe200078e0a0e */
[----:B------:R-:W4:Y:S03]  /*abf0*/  LDL.LU R4, [R1+0x200] ;  /* 0x0002000001047983 */ /* 0x000f260000300800 */
[----:B------:R-:W-:Y:S01]  /*ac00*/  IMAD.HI.U32 R13, R0, R7, RZ ;  /* 0x00000007000d7227 */ /* 0x000fe200078e00ff */
[----:B------:R0:W-:Y:S03]  /*ac10*/  STL [R1+0x234], R14 ;  /* 0x0002340e01007387 */ /* 0x0001e60000100800 */
[----:B------:R-:W-:-:S02]  /*ac20*/  @!P5 IMAD.IADD R8, R8, 0x1, -R21 ;  /* 0x000000010808d824 */ /* 0x000fc400078e0a15 */
[----:B------:R-:W-:Y:S01]  /*ac30*/  IMAD.MOV R13, RZ, RZ, -R13 ;  /* 0x000000ffff0d7224 */ /* 0x000fe200078e0a0d */
[----:B0-----:R-:W3:Y:S01]  /*ac40*/  LDL.LU R14, [R1+0x204] ;  /* 0x00020400010e7983 */ /* 0x001ee20000300800 */
[----:B------:R-:W-:Y:S02]  /*ac50*/  @!P3 IMAD.IADD R2, R2, 0x1, -R21 ;  /* 0x000000010202b824 */ /* 0x000fe400078e0a15 */
[----:B------:R-:W-:Y:S02]  /*ac60*/  IMAD R7, R21, R13, R7 ;  /* 0x0000000d15077224 */ /* 0x000fe400078e0207 */
[----:B------:R-:W-:-:S04]  /*ac70*/  IMAD.MOV.U32 R13, RZ, RZ, R2 ;  /* 0x000000ffff0d7224 */ /* 0x000fc800078e0002 */
[----:B------:R-:W-:-:S05]  /*ac80*/  @!P1 IMAD.MOV R13, RZ, RZ, -R13 ;  /* 0x000000ffff0d9224 */ /* 0x000fca00078e0a0d */
        /* <DEDUP_REMOVED lines=8> */
[----:B------:R-:W-:Y:S02]  /*ad10*/  IABS R9, R25 ;  /* 0x0000001900097213 */ /* 0x000fe40000000000 */
[----:B------:R-:W-:-:S03]  /*ad20*/  ISETP.GT.U32.AND P6, PT, R21, R12, PT ;  /* 0x0000000c1500720c */ /* 0x000fc60003fc4070 */
[----:B------:R-:W-:-:S06]  /*ad30*/  IMAD.HI.U32 R6, R0, R9, RZ ;  /* 0x0000000900067227 */ /* 0x000fcc00078e00ff */
[--C-:B------:R-:W-:Y:S01]  /*ad40*/  @!P3 IMAD.IADD R5, R5, 0x1, -R21.reuse ;  /* 0x000000010505b824 */ /* 0x100fe200078e0a15 */
[C---:B------:R-:W-:Y:S01]  /*ad50*/  ISETP.GT.U32.AND P3, PT, R21.reuse, R8, PT ;  /* 0x000000081500720c */ /* 0x040fe20003f64070 */
[----:B------:R-:W-:Y:S01]  /*ad60*/  IMAD.MOV R6, RZ, RZ, -R6 ;  /* 0x000000ffff067224 */ /* 0x000fe200078e0a06 */
[C---:B------:R-:W-:Y:S01]  /*ad70*/  ISETP.GT.U32.AND P1, PT, R21.reuse, R11, PT ;  /* 0x0000000b1500720c */ /* 0x040fe20003f24070 */
[----:B------:R-:W-:Y:S01]  /*ad80*/  @!P6 IMAD.IADD R12, R12, 0x1, -R21 ;  /* 0x000000010c0ce824 */ /* 0x000fe200078e0a15 */
[C---:B------:R-:W-:Y:S01]  /*ad90*/  ISETP.GT.U32.AND P0, PT, R21.reuse, R5, PT ;  /* 0x000000051500720c */ /* 0x040fe20003f04070 */
[C---:B------:R-:W-:Y:S01]  /*ada0*/  IMAD R9, R21.reuse, R6, R9 ;  /* 0x0000000615097224 */ /* 0x040fe200078e0209 */
[----:B------:R-:W-:Y:S02]  /*adb0*/  ISETP.GT.U32.AND P6, PT, R21, R7, PT ;  /* 0x000000071500720c */ /* 0x000fe40003fc4070 */
[----:B------:R-:W-:-:S05]  /*adc0*/  IABS R2, R24 ;  /* 0x0000001800027213 */ /* 0x000fca0000000000 */
[----:B------:R-:W-:Y:S01]  /*add0*/  @!P3 IMAD.IADD R8, R8, 0x1, -R21 ;  /* 0x000000010808b824 */ /* 0x000fe200078e0a15 */
[----:B------:R-:W-:Y:S01]  /*ade0*/  ISETP.GT.U32.AND P3, PT, R21, R9, PT ;  /* 0x000000091500720c */ /* 0x000fe20003f64070 */
[----:B0-----:R-:W-:-:S04]  /*adf0*/  IMAD.HI.U32 R13, R0, R2, RZ ;  /* 0x00000002000d7227 */ /* 0x001fc800078e00ff */
[--C-:B------:R-:W-:Y:S02]  /*ae00*/  @!P1 IMAD.IADD R11, R11, 0x1, -R21.reuse ;  /* 0x000000010b0b9824 */ /* 0x100fe400078e0a15 */
[----:B------:R-:W-:Y:S01]  /*ae10*/  @!P0 IMAD.IADD R5, R5, 0x1, -R21 ;  /* 0x0000000105058824 */ /* 0x000fe200078e0a15 */
[----:B----4-:R-:W-:Y:S01]  /*ae20*/  ISETP.GE.AND P0, PT, R4, RZ, PT ;  /* 0x000000ff0400720c */ /* 0x010fe20003f06270 */
[----:B------:R-:W-:Y:S02]  /*ae30*/  IMAD.MOV R13, RZ, RZ, -R13 ;  /* 0x000000ffff0d7224 */ /* 0x000fe400078e0a0d */
[----:B------:R-:W-:Y:S01]  /*ae40*/  @!P2 IMAD.MOV R12, RZ, RZ, -R12 ;  /* 0x000000ffff0ca224 */ /* 0x000fe200078e0a0c */
[----:B------:R-:W-:Y:S01]  /*ae50*/  ISETP.GT.U32.AND P2, PT, R21, R11, PT ;  /* 0x0000000b1500720c */ /* 0x000fe20003f44070 */
[----:B------:R-:W-:Y:S01]  /*ae60*/  @!P6 IMAD.IADD R7, R7, 0x1, -R21 ;  /* 0x000000010707e824 */ /* 0x000fe200078e0a15 */
[----:B---3--:R-:W-:Y:S01]  /*ae70*/  ISETP.GE.AND P1, PT, R14, RZ, PT ;  /* 0x000000ff0e00720c */ /* 0x008fe20003f26270 */
[----:B------:R-:W-:-:S02]  /*ae80*/  IMAD R2, R21, R13, R2 ;  /* 0x0000000d15027224 */ /* 0x000fc400078e0202 */
[----:B------:R-:W-:Y:S01]  /*ae90*/  @!P3 IMAD.IADD R9, R9, 0x1, -R21 ;  /* 0x000000010909b824 */ /* 0x000fe200078e0a15 */
[----:B------:R-:W3:Y:S01]  /*aea0*/  LDL.LU R13, [R1+0x228] ;  /* 0x00022800010d7983 */ /* 0x000ee20000300800 */
[----:B------:R-:W-:Y:S01]  /*aeb0*/  @!P4 IMAD.MOV R10, RZ, RZ, -R10 ;  /* 0x000000ffff0ac224 */ /* 0x000fe200078e0a0a */
[C---:B------:R-:W-:Y:S01]  /*aec0*/  ISETP.GT.U32.AND P4, PT, R21.reuse, R7, PT ;  /* 0x000000071500720c */ /* 0x040fe20003f84070 */
[----:B------:R-:W-:Y:S01]  /*aed0*/  @!P5 IMAD.MOV R8, RZ, RZ, -R8 ;  /* 0x000000ffff08d224 */ /* 0x000fe200078e0a08 */
[C---:B------:R-:W-:Y:S02]  /*aee0*/  ISETP.GT.U32.AND P5, PT, R21.reuse, R2, PT ;  /* 0x000000021500720c */ /* 0x040fe40003fa4070 */
[----:B------:R-:W-:Y:S01]  /*aef0*/  ISETP.GT.U32.AND P3, PT, R21, R9, PT ;  /* 0x000000091500720c */ /* 0x000fe20003f64070 */
[----:B------:R-:W-:Y:S01]  /*af00*/  @!P0 IMAD.MOV R5, RZ, RZ, -R5 ;  /* 0x000000ffff058224 */ /* 0x000fe200078e0a05 */
[----:B------:R-:W-:Y:S01]  /*af10*/  STL [R1+0x220], R12 ;  /* 0x0002200c01007387 */ /* 0x000fe20000100800 */
[----:B------:R-:W-:-:S03]  /*af20*/  @!P2 IMAD.IADD R11, R11, 0x1, -R21 ;  /* 0x000000010b0ba824 */ /* 0x000fc600078e0a15 */
[----:B------:R2:W-:Y:S01]  /*af30*/  STL [R1+0x210], R10 ;  /* 0x0002100a01007387 */ /* 0x0005e20000100800 */
[----:B------:R-:W-:Y:S01]  /*af40*/  @!P1 IMAD.MOV R11, RZ, RZ, -R11 ;  /* 0x000000ffff0b9224 */ /* 0x000fe200078e0a0b */
[----:B------:R-:W-:Y:S02]  /*af50*/  ISETP.GE.AND P6, PT, R29, RZ, PT ;  /* 0x000000ff1d00720c */ /* 0x000fe40003fc6270 */
[----:B------:R-:W4:Y:S01]  /*af60*/  LDL.LU R14, [R1+0x22c] ;  /* 0x00022c00010e7983 */ /* 0x000f220000300800 */
[----:B------:R-:W-:Y:S01]  /*af70*/  ISETP.GE.AND P0, PT, R25, RZ, PT ;  /* 0x000000ff1900720c */ /* 0x000fe20003f06270 */
[----:B------:R-:W-:Y:S02]  /*af80*/  @!P4 IMAD.IADD R7, R7, 0x1, -R21 ;  /* 0x000000010707c824 */ /* 0x000fe400078e0a15 */
[----:B------:R-:W-:Y:S01]  /*af90*/  STL [R1+0x20c], R8 ;  /* 0x00020c0801007387 */ /* 0x000fe20000100800 */
[----:B------:R-:W-:-:S03]  /*afa0*/  ISETP.GE.AND P4, PT, R24, RZ, PT ;  /* 0x000000ff1800720c */ /* 0x000fc60003f86270 */
[----:B------:R-:W-:Y:S01]  /*afb0*/  STL [R1+0x208], R5 ;  /* 0x0002080501007387 */ /* 0x000fe20000100800 */
[----:B------:R-:W-:-:S03]  /*afc0*/  @!P5 IMAD.IADD R2, R2, 0x1, -R21 ;  /* 0x000000010202d824 */ /* 0x000fc600078e0a15 */
[----:B------:R-:W5:Y:S01]  /*afd0*/  LDL.LU R29, [R1+0x27c] ;  /* 0x00027c00011d7983 */ /* 0x000f620000300800 */
[----:B------:R-:W-:-:S03]  /*afe0*/  @!P3 IMAD.IADD R9, R9, 0x1, -R21 ;  /* 0x000000010909b824 */ /* 0x000fc600078e0a15 */
[----:B------:R-:W4:Y:S01]  /*aff0*/  LDL.LU R25, [R1+0x3b4] ;  /* 0x0003b40001197983 */ /* 0x000f220000300800 */
[----:B------:R-:W-:-:S03]  /*b000*/  IABS R6, R23 ;  /* 0x0000001700067213 */ /* 0x000fc60000000000 */
[----:B------:R-:W4:Y:S01]  /*b010*/  LDL R24, [R1+0x3c0] ;  /* 0x0003c00001187983 */ /* 0x000f220000100800 */
[----:B------:R-:W-:-:S03]  /*b020*/  ISETP.GE.AND P3, PT, R23, RZ, PT ;  /* 0x000000ff1700720c */ /* 0x000fc60003f66270 */
[----:B------:R0:W-:Y:S01]  /*b030*/  STL [R1+0x1fc], R11 ;  /* 0x0001fc0b01007387 */ /* 0x0001e20000100800 */
        /* <DEDUP_REMOVED lines=8> */
[----:B0-----:R-:W-:-:S12]  /*b0c0*/  IMAD.MOV.U32 R11, RZ, RZ, R7 ;  /* 0x000000ffff0b7224 */ /* 0x001fd800078e0007 */
[----:B------:R-:W-:Y:S01]  /*b0d0*/  @!P2 IMAD.IADD R6, R6, 0x1, -R21 ;  /* 0x000000010606a824 */ /* 0x000fe200078e0a15 */
[----:B------:R-:W-:-:S04]  /*b0e0*/  ISETP.GT.U32.AND P2, PT, R21, R2, PT ;  /* 0x000000021500720c */ /* 0x000fc80003f44070 */
[----:B------:R-:W-:Y:S01]  /*b0f0*/  ISETP.GT.U32.AND P1, PT, R21, R6, PT ;  /* 0x000000061500720c */ /* 0x000fe20003f24070 */
[----:B------:R-:W-:Y:S02]  /*b100*/  @!P6 IMAD.MOV R11, RZ, RZ, -R11 ;  /* 0x000000ffff0be224 */ /* 0x000fe400078e0a0b */
[----:B------:R-:W-:Y:S02]  /*b110*/  @!P0 IMAD.MOV R9, RZ, RZ, -R9 ;  /* 0x000000ffff098224 */ /* 0x000fe400078e0a09 */
[----:B------:R-:W-:Y:S01]  /*b120*/  IMAD.HI.U32 R8, R0, R10, RZ ;  /* 0x0000000a00087227 */ /* 0x000fe200078e00ff */
[----:B------:R-:W-:Y:S03]  /*b130*/  STL [R1+0x1f4], R11 ;  /* 0x0001f40b01007387 */ /* 0x000fe60000100800 */
[--C-:B------:R-:W-:Y:S01]  /*b140*/  @!P2 IMAD.IADD R2, R2, 0x1, -R21.reuse ;  /* 0x000000010202a824 */ /* 0x100fe200078e0a15 */
[----:B------:R0:W-:Y:S03]  /*b150*/  STL [R1+0x1e8], R9 ;  /* 0x0001e80901007387 */ /* 0x0001e60000100800 */
[----:B------:R-:W-:Y:S01]  /*b160*/  @!P1 IMAD.IADD R6, R6, 0x1, -R21 ;  /* 0x0000000106069824 */ /* 0x000fe200078e0a15 */
[----:B---3--:R-:W-:Y:S01]  /*b170*/  IABS R5, R13 ;  /* 0x0000000d00057213 */ /* 0x008fe20000000000 */
[----:B------:R-:W-:Y:S01]  /*b180*/  IMAD.MOV R8, RZ, RZ, -R8 ;  /* 0x000000ffff087224 */ /* 0x000fe200078e0a08 */
[----:B------:R-:W-:Y:S01]  /*b190*/  ISETP.GE.AND P0, PT, R13, RZ, PT ;  /* 0x000000ff0d00720c */ /* 0x000fe20003f06270 */
[----:B------:R-:W-:-:S02]  /*b1a0*/  IMAD.MOV.U32 R13, RZ, RZ, R6 ;  /* 0x000000ffff0d7224 */ /* 0x000fc400078e0006 */
[----:B0-----:R-:W-:Y:S02]  /*b1b0*/  IMAD.MOV.U32 R9, RZ, RZ, R2 ;  /* 0x000000ffff097224 */ /* 0x001fe400078e0002 */
[----:B------:R-:W-:Y:S02]  /*b1c0*/  IMAD R10, R21, R8, R10 ;  /* 0x00000008150a7224 */ /* 0x000fe400078e020a */
[----:B------:R-:W-:Y:S02]  /*b1d0*/  @!P4 IMAD.MOV R9, RZ, RZ, -R9 ;  /* 0x000000ffff09c224 */ /* 0x000fe400078e0a09 */
[----:B------:R-:W-:-:S04]  /*b1e0*/  IMAD.HI.U32 R8, R0, R5, RZ ;  /* 0x0000000500087227 */ /* 0x000fc800078e00ff */
[----:B------:R-:W-:Y:S01]  /*b1f0*/  @!P3 IMAD.MOV R13, RZ, RZ, -R13 ;  /* 0x000000ffff0db224 */ /* 0x000fe200078e0a0d */
[----:B-----5:R-:W-:Y:S02]  /*b200*/  ISETP.GE.AND P1, PT, R29, RZ, PT ;  /* 0x000000ff1d00720c */ /* 0x020fe40003f26270 */
[----:B------:R-:W-:Y:S02]  /*b210*/  IABS R2, R29 ;  /* 0x0000001d00027213 */ /* 0x000fe40000000000 */
[----:B------:R-:W3:Y:S01]  /*b220*/  LDL.LU R29, [R1+0x3f8] ;  /* 0x0003f800011d7983 */ /* 0x000ee20000300800 */
[----:B------:R-:W-:-:S03]  /*b230*/  IMAD.MOV R8, RZ, RZ, -R8 ;  /* 0x000000ffff087224 */ /* 0x000fc600078e0a08 */
[----:B------:R0:W-:Y:S01]  /*b240*/  STL [R1+0x280], R9 ;  /* 0x0002800901007387 */ /* 0x0001e20000100800 */
[----:B----4-:R-:W-:Y:S02]  /*b250*/  ISETP.GE.AND P4, PT, R25, RZ, PT ;  /* 0x000000ff1900720c */ /* 0x010fe40003f86270 */
[----:B------:R-:W-:Y:S01]  /*b260*/  IABS R12, R25 ;  /* 0x00000019000c7213 */ /* 0x000fe20000000000 */
        /* <DEDUP_REMOVED lines=54> */
[----:B------:R-:W-:Y:S02]  /*b5d0*/  ISETP.GT.U32.AND P3, PT, R21, R2, PT ;  /* 0x000000021500720c */ /* 0x000fe40003f64070 */
[----:B------:R-:W-:-:S11]  /*b5e0*/  ISETP.GE.AND P2, PT, R14, RZ, PT ;  /* 0x000000ff0e00720c */ /* 0x000fd60003f46270 */
[----:B------:R-:W-:Y:S01]  /*b5f0*/  @!P3 IMAD.IADD R2, R2, 0x1, -R21 ;  /* 0x000000010202b824 */ /* 0x000fe200078e0a15 */
[C---:B------:R-:W-:Y:S02]  /*b600*/  ISETP.GT.U32.AND P3, PT, R21.reuse, R4, PT ;  /* 0x000000041500720c */ /* 0x040fe40003f64070 */
[C---:B------:R-:W-:Y:S02]  /*b610*/  ISETP.GT.U32.AND P0, PT, R21.reuse, R9, PT ;  /* 0x000000091500720c */ /* 0x040fe40003f04070 */
[----:B------:R-:W-:-:S09]  /*b620*/  ISETP.GT.U32.AND P5, PT, R21, R2, PT ;  /* 0x000000021500720c */ /* 0x000fd20003fa4070 */
[--C-:B------:R-:W-:Y:S01]  /*b630*/  @!P3 IMAD.IADD R4, R4, 0x1, -R21.reuse ;  /* 0x000000010404b824 */ /* 0x100fe200078e0a15 */
[----:B------:R-:W-:Y:S01]  /*b640*/  ISETP.GT.U32.AND P3, PT, R21, R8, PT ;  /* 0x000000081500720c */ /* 0x000fe20003f64070 */
[--C-:B------:R-:W-:Y:S02]  /*b650*/  @!P0 IMAD.IADD R9, R9, 0x1, -R21.reuse ;  /* 0x0000000109098824 */ /* 0x100fe400078e0a15 */
[----:B------:R-:W-:Y:S01]  /*b660*/  @!P5 IMAD.IADD R2, R2, 0x1, -R21 ;  /* 0x000000010202d824 */ /* 0x000fe200078e0a15 */
[----:B------:R-:W-:Y:S01]  /*b670*/  ISETP.GT.U32.AND P5, PT, R21, R6, PT ;  /* 0x000000061500720c */ /* 0x000fe20003fa4070 */
[----:B------:R-:W-:Y:S02]  /*b680*/  @!P2 IMAD.MOV R4, RZ, RZ, -R4 ;  /* 0x000000ffff04a224 */ /* 0x000fe400078e0a04 */
[----:B------:R-:W-:-:S03]  /*b690*/  IMAD.HI.U32 R13, R0, R7, RZ ;  /* 0x00000007000d7227 */ /* 0x000fc600078e00ff */
        /* <DEDUP_REMOVED lines=23> */
[----:B------:R-:W-:Y:S01]  /*b810*/  ISETP.GT.U32.AND P0, PT, R21, R12, PT ;  /* 0x0000000c1500720c */ /* 0x000fe20003f04070 */
[----:B------:R-:W-:-:S04]  /*b820*/  IMAD.HI.U32 R5, R0, R10, RZ ;  /* 0x0000000a00057227 */ /* 0x000fc800078e00ff */
[----:B------:R-:W-:Y:S01]  /*b830*/  IMAD.MOV R5, RZ, RZ, -R5 ;  /* 0x000000ffff057224 */ /* 0x000fe200078e0a05 */
[----:B------:R-:W-:-:S03]  /*b840*/  ISETP.GT.U32.AND P1, PT, R21, R11, PT ;  /* 0x0000000b1500720c */ /* 0x000fc60003f24070 */
[C---:B------:R-:W-:Y:S02]  /*b850*/  IMAD R10, R21.reuse, R5, R10 ;  /* 0x00000005150a7224 */ /* 0x040fe400078e020a */
[--C-:B------:R-:W-:Y:S02]  /*b860*/  @!P2 IMAD.IADD R8, R8, 0x1, -R21.reuse ;  /* 0x000000010808a824 */ /* 0x100fe400078e0a15 */
[--C-:B------:R-:W-:Y:S01]  /*b870*/  @!P0 IMAD.IADD R12, R12, 0x1, -R21.reuse ;  /* 0x000000010c0c8824 */ /* 0x100fe200078e0a15 */
[C---:B------:R-:W-:Y:S02]  /*b880*/  ISETP.GT.U32.AND P2, PT, R21.reuse, R10, PT ;  /* 0x0000000a1500720c */ /* 0x040fe40003f44070 */
[----:B------:R-:W-:Y:S02]  /*b890*/  ISETP.GT.U32.AND P0, PT, R21, R7, PT ;  /* 0x000000071500720c */ /* 0x000fe40003f04070 */
[----:B--2---:R-:W-:Y:S01]  /*b8a0*/  IABS R2, R25 ;  /* 0x0000001900027213 */ /* 0x004fe20000000000 */
[----:B------:R-:W-:-:S04]  /*b8b0*/  @!P1 IMAD.IADD R11, R11, 0x1, -R21 ;  /* 0x000000010b0b9824 */ /* 0x000fc800078e0a15 */
[----:B0-----:R-:W-:-:S04]  /*b8c0*/  IMAD.HI.U32 R13, R0, R2, RZ ;  /* 0x00000002000d7227 */ /* 0x001fc800078e00ff */
[----:B------:R-:W-:Y:S02]  /*b8d0*/  IMAD.MOV R13, RZ, RZ, -R13 ;  /* 0x000000ffff0d7224 */ /* 0x000fe400078e0a0d */
[--C-:B------:R-:W-:Y:S01]  /*b8e0*/  @!P2 IMAD.IADD R10, R10, 0x1, -R21.reuse ;  /* 0x000000010a0aa824 */ /* 0x100fe200078e0a15 */
[----:B------:R-:W-:Y:S01]  /*b8f0*/  ISETP.GT.U32.AND P2, PT, R21, R11, PT ;  /* 0x0000000b1500720c */ /* 0x000fe20003f44070 */
[----:B------:R-:W-:Y:S02]  /*b900*/  @!P0 IMAD.IADD R7, R7, 0x1, -R21 ;  /* 0x0000000107078824 */ /* 0x000fe400078e0a15 */
[C---:B------:R-:W-:Y:S02]  /*b910*/  IMAD R2, R21.reuse, R13, R2 ;  /* 0x0000000d15027224 */ /* 0x040fe400078e0202 */
[----:B------:R-:W-:Y:S01]  /*b920*/  @!P4 IMAD.MOV R12, RZ, RZ, -R12 ;  /* 0x000000ffff0cc224 */ /* 0x000fe200078e0a0c */
        /* <DEDUP_REMOVED lines=20> */
[----:B------:R-:W2:Y:S01]  /*ba70*/  LDL R25, [R1+0x450] ;  /* 0x0004500001197983 */ /* 0x000ea20000100800 */
        /* <DEDUP_REMOVED lines=18> */
[C---:B------:R-:W-:Y:S01]  /*bba0*/  ISETP.GT.U32.AND P2, PT, R21.reuse, R5, PT ;  /* 0x000000051500720c */ /* 0x040fe20003f44070 */
[----:B------:R-:W-:Y:S01]  /*bbb0*/  IMAD.HI.U32 R8, R0, R9, RZ ;  /* 0x0000000900087227 */ /* 0x000fe200078e00ff */
[----:B------:R-:W-:-:S03]  /*bbc0*/  ISETP.GT.U32.AND P1, PT, R21, R2, PT ;  /* 0x000000021500720c */ /* 0x000fc60003f24070 */
[----:B------:R-:W-:-:S08]  /*bbd0*/  IMAD.MOV R8, RZ, RZ, -R8 ;  /* 0x000000ffff087224 */ /* 0x000fd000078e0a08 */
[----:B------:R-:W-:-:S05]  /*bbe0*/  @!P2 IMAD.IADD R5, R5, 0x1, -R21 ;  /* 0x000000010505a824 */ /* 0x000fca00078e0a15 */
[C---:B------:R-:W-:Y:S01]  /*bbf0*/  ISETP.GT.U32.AND P2, PT, R21.reuse, R5, PT ;  /* 0x000000051500720c */ /* 0x040fe20003f44070 */
[----:B------:R-:W-:Y:S02]  /*bc00*/  IMAD R9, R21, R8, R9 ;  /* 0x0000000815097224 */ /* 0x000fe400078e0209 */
[----:B------:R-:W-:-:S03]  /*bc10*/  @!P1 IMAD.IADD R2, R2, 0x1, -R21 ;  /* 0x0000000102029824 */ /* 0x000fc600078e0a15 */
[----:B------:R-:W-:Y:S01]  /*bc20*/  ISETP.GT.U32.AND P0, PT, R21, R9, PT ;  /* 0x000000091500720c */ /* 0x000fe20003f04070 */
[----:B------:R0:W-:Y:S06]  /*bc30*/  STL [R1+0x154], R10 ;  /* 0x0001540a01007387 */ /* 0x0001ec0000100800 */
[----:B------:R-:W-:Y:S02]  /*bc40*/  @!P2 IMAD.IADD R5, R5, 0x1, -R21 ;  /* 0x000000010505a824 */ /* 0x000fe400078e0a15 */
[----:B0-----:R-:W-:Y:S02]  /*bc50*/  IMAD.MOV.U32 R10, RZ, RZ, R2 ;  /* 0x000000ffff0a7224 */ /* 0x001fe400078e0002 */
[----:B------:R-:W-:-:S02]  /*bc60*/  IMAD.MOV.U32 R13, RZ, RZ, R5 ;  /* 0x000000ffff0d7224 */ /* 0x000fc400078e0005 */
[----:B------:R-:W-:Y:S01]  /*bc70*/  @!P4 IMAD.MOV R10, RZ, RZ, -R10 ;  /* 0x000000ffff0ac224 */ /* 0x000fe200078e0a0a */
[----:B----4-:R-:W-:Y:S01]  /*bc80*/  ISETP.GE.AND P2, PT, R29, RZ, PT ;  /* 0x000000ff1d00720c */ /* 0x010fe20003f46270 */
[----:B------:R-:W-:Y:S01]  /*bc90*/  @!P6 IMAD.MOV R13, RZ, RZ, -R13 ;  /* 0x000000ffff0de224 */ /* 0x000fe200078e0a0d */
[----:B------:R-:W-:Y:S01]  /*bca0*/  IABS R2, R29 ;  /* 0x0000001d00027213 */ /* 0x000fe20000000000 */
[----:B------:R-:W-:Y:S01]  /*bcb0*/  @!P0 IMAD.IADD R9, R9, 0x1, -R21 ;  /* 0x0000000109098824 */ /* 0x000fe200078e0a15 */
[----:B------:R-:W4:Y:S01]  /*bcc0*/  LDL.LU R29, [R1+0x474] ;  /* 0x00047400011d7983 */ /* 0x000f220000300800 */
[----:B--2---:R-:W-:Y:S02]  /*bcd0*/  ISETP.GE.AND P0, PT, R25, RZ, PT ;  /* 0x000000ff1900720c */ /* 0x004fe40003f06270 */
[----:B------:R-:W-:Y:S01]  /*bce0*/  IABS R12, R25 ;  /* 0x00000019000c7213 */ /* 0x000fe20000000000 */
[----:B------:R5:W-:Y:S04]  /*bcf0*/  STL [R1+0x228], R10 ;  /* 0x0002280a01007387 */ /* 0x000be80000100800 */
[----:B------:R-:W2:Y:S01]  /*bd00*/  LDL.LU R25, [R1+0x484] ;  /* 0x0004840001197983 */ /* 0x000ea20000300800 */
        /* <DEDUP_REMOVED lines=14> */
[----:B------:R-:W-:Y:S02]  /*bdf0*/  IABS R4, R14 ;  /* 0x0000000e00047213 */ /* 0x000fe40000000000 */
[----:B------:R-:W-:-:S03]  /*be00*/  ISETP.GT.U32.AND P4, PT, R21, R9, PT ;  /* 0x000000091500720c */ /* 0x000fc60003f84070 */
[----:B------:R-:W-:-:S04]  /*be10*/  IMAD.HI.U32 R7, R0, R4, RZ ;  /* 0x0000000400077227 */ /* 0x000fc800078e00ff */
[----:B------:R-:W-:Y:S01]  /*be20*/  IMAD.MOV R7, RZ, RZ, -R7 ;  /* 0x000000ffff077224 */ /* 0x000fe200078e0a07 */
[----:B------:R-:W-:-:S03]  /*be30*/  ISETP.GT.U32.AND P6, PT, R21, R6, PT ;  /* 0x000000061500720c */ /* 0x000fc60003fc4070 */
[----:B------:R-:W-:Y:S02]  /*be40*/  IMAD R4, R21, R7, R4 ;  /* 0x0000000715047224 */ /* 0x000fe400078e0204 */
[----:B------:R-:W-:-:S03]  /*be50*/  @!P4 IMAD.IADD R9, R9, 0x1, -R21 ;  /* 0x000000010909c824 */ /* 0x000fc600078e0a15 */
[----:B------:R-:W-:-:S05]  /*be60*/  ISETP.GT.U32.AND P4, PT, R21, R4, PT ;  /* 0x000000041500720c */ /* 0x000fca0003f84070 */
[----:B------:R-:W-:-:S08]  /*be70*/  @!P6 IMAD.IADD R6, R6, 0x1, -R21 ;  /* 0x000000010606e824 */ /* 0x000fd000078e0a15 */
[----:B------:R-:W-:Y:S01]  /*be80*/  @!P4 IMAD.IADD R4, R4, 0x1, -R21 ;  /* 0x000000010404c824 */ /* 0x000fe200078e0a15 */
[----:B------:R-:W-:Y:S01]  /*be90*/  ISETP.GT.U32.AND P4, PT, R21, R6, PT ;  /* 0x000000061500720c */ /* 0x000fe20003f84070 */
[----:B------:R-:W-:-:S04]  /*bea0*/  IMAD.HI.U32 R11, R0, R2, RZ ;  /* 0x00000002000b7227 */ /* 0x000fc800078e00ff */
[----:B0-----:R-:W-:Y:S02]  /*beb0*/  IMAD.MOV.U32 R10, RZ, RZ, R9 ;  /* 0x000000ffff0a7224 */ /* 0x001fe400078e0009 */
[----:B------:R-:W-:Y:S02]  /*bec0*/  IMAD.MOV R11, RZ, RZ, -R11 ;  /* 0x000000ffff0b7224 */ /* 0x000fe400078e0a0b */
[----:B------:R-:W-:Y:S02]  /*bed0*/  @!P3 IMAD.MOV R10, RZ, RZ, -R10 ;  /* 0x000000ffff0ab224 */ /* 0x000fe400078e0a0a */
[----:B------:R-:W-:Y:S02]  /*bee0*/  IMAD R2, R21, R11, R2 ;  /* 0x0000000b15027224 */ /* 0x000fe400078e0202 */
[----:B------:R-:W-:Y:S01]  /*bef0*/  @!P4 IMAD.IADD R6, R6, 0x1, -R21 ;  /* 0x000000010606c824 */ /* 0x000fe200078e0a15 */
[----:B------:R0:W-:Y:S01]  /*bf00*/  STL [R1+0x14c], R10 ;  /* 0x00014c0a01007387 */ /* 0x0001e20000100800 */
[----:B------:R-:W-:-:S03]  /*bf10*/  IMAD.HI.U32 R11, R0, R8, RZ ;  /* 0x00000008000b7227 */ /* 0x000fc600078e00ff */
[----:B------:R-:W2:Y:S01]  /*bf20*/  LDL.LU R24, [R1+0x494] ;  /* 0x0004940001187983 */ /* 0x000ea20000300800 */
[----:B------:R-:W-:Y:S02]  /*bf30*/  IMAD.MOV R11, RZ, RZ, -R11 ;  /* 0x000000ffff0b7224 */ /* 0x000fe400078e0a0b */
        /* <DEDUP_REMOVED lines=14> */
[----:B------:R-:W-:Y:S02]  /*c020*/  ISETP.GT.U32.AND P6, PT, R21, R2, PT ;  /* 0x000000021500720c */ /* 0x000fe40003fc4070 */
[----:B------:R-:W-:Y:S01]  /*c030*/  ISETP.GE.AND P1, PT, R14, RZ, PT ;  /* 0x000000ff0e00720c */ /* 0x000fe20003f26270 */
[----:B------:R-:W-:-:S10]  /*c040*/  IMAD.HI.U32 R14, R0, R11, RZ ;  /* 0x0000000b000e7227 */ /* 0x000fd400078e00ff */
[----:B------:R-:W-:Y:S01]  /*c050*/  @!P6 IMAD.IADD R2, R2, 0x1, -R21 ;  /* 0x000000010202e824 */ /* 0x000fe200078e0a15 */
[----:B------:R-:W-:Y:S01]  /*c060*/  ISETP.GT.U32.AND P6, PT, R21, R4, PT ;  /* 0x000000041500720c */ /* 0x000fe20003fc4070 */
[----:B------:R-:W-:-:S04]  /*c070*/  IMAD.HI.U32 R7, R0, R5, RZ ;  /* 0x0000000500077227 */ /* 0x000fc800078e00ff */
[----:B------:R-:W-:Y:S02]  /*c080*/  IMAD.MOV R14, RZ, RZ, -R14 ;  /* 0x000000ffff0e7224 */ /* 0x000fe400078e0a0e */
[----:B------:R-:W-:Y:S02]  /*c090*/  IMAD.MOV R7, RZ, RZ, -R7 ;  /* 0x000000ffff077224 */ /* 0x000fe400078e0a07 */
[----:B------:R-:W-:-:S04]  /*c0a0*/  IMAD R11, R21, R14, R11 ;  /* 0x0000000e150b7224 */ /* 0x000fc800078e020b */
[----:B------:R-:W-:Y:S01]  /*c0b0*/  @!P6 IMAD.IADD R4, R4, 0x1, -R21 ;  /* 0x000000010404e824 */ /* 0x000fe200078e0a15 */
[C---:B------:R-:W-:Y:S02]  /*c0c0*/  ISETP.GT.U32.AND P6, PT, R21.reuse, R8, PT ;  /* 0x000000081500720c */ /* 0x040fe40003fc4070 */
[C---:B------:R-:W-:Y:S01]  /*c0d0*/  ISETP.GT.U32.AND P3, PT, R21.reuse, R2, PT ;  /* 0x000000021500720c */ /* 0x040fe20003f64070 */
[----:B------:R-:W-:Y:S02]  /*c0e0*/  IMAD.MOV.U32 R14, RZ, RZ, R4 ;  /* 0x000000ffff0e7224 */ /* 0x000fe400078e0004 */
        /* <DEDUP_REMOVED lines=79> */
[C---:B------:R-:W-:Y:S02]  /*c5e0*/  ISETP.GT.U32.AND P0, PT, R21.reuse, R6, PT ;  /* 0x000000061500720c */ /* 0x040fe40003f04070 */
[----:B------:R-:W-:Y:S01]  /*c5f0*/  ISETP.GT.U32.AND P2, PT, R21, R2, PT ;  /* 0x000000021500720c */ /* 0x000fe20003f44070 */
[----:B0-----:R-:W-:-:S10]  /*c600*/  IMAD.MOV.U32 R11, RZ, RZ, R7 ;  /* 0x000000ffff0b7224 */ /* 0x001fd400078e0007 */
[----:B------:R-:W-:-:S05]  /*c610*/  @!P0 IMAD.IADD R6, R6, 0x1, -R21 ;  /* 0x0000000106068824 */ /* 0x000fca00078e0a15 */
[----:B------:R-:W-:Y:S01]  /*c620*/  ISETP.GT.U32.AND P0, PT, R21, R6, PT ;  /* 0x000000061500720c */ /* 0x000fe20003f04070 */
[----:B------:R-:W-:Y:S02]  /*c630*/  @!P5 IMAD.MOV R11, RZ, RZ, -R11 ;  /* 0x000000ffff0bd224 */ /* 0x000fe400078e0a0b */
[----:B------:R-:W-:Y:S02]  /*c640*/  @!P1 IMAD.MOV R9, RZ, RZ, -R9 ;  /* 0x000000ffff099224 */ /* 0x000fe400078e0a09 */
[----:B------:R-:W-:Y:S01]  /*c650*/  @!P2 IMAD.IADD R2, R2, 0x1, -R21 ;  /* 0x000000010202a824 */ /* 0x000fe200078e0a15 */
[----:B------:R-:W-:Y:S01]  /*c660*/  STL [R1+0x1cc], R11 ;  /* 0x0001cc0b01007387 */ /* 0x000fe20000100800 */
[----:B------:R-:W-:-:S03]  /*c670*/  IMAD.HI.U32 R8, R0, R10, RZ ;  /* 0x0000000a00087227 */ /* 0x000fc600078e00ff */
[----:B------:R0:W-:Y:S03]  /*c680*/  STL [R1+0x1c0], R9 ;  /* 0x0001c00901007387 */ /* 0x0001e60000100800 */
[----:B------:R-:W-:Y:S01]  /*c690*/  @!P0 IMAD.IADD R6, R6, 0x1, -R21 ;  /* 0x0000000106068824 */ /* 0x000fe200078e0a15 */
[----:B---3--:R-:W-:Y:S01]  /*c6a0*/  IABS R5, R13 ;  /* 0x0000000d00057213 */ /* 0x008fe20000000000 */
[----:B------:R-:W-:Y:S01]  /*c6b0*/  IMAD.MOV R8, RZ, RZ, -R8 ;  /* 0x000000ffff087224 */ /* 0x000fe200078e0a08 */
[----:B------:R-:W-:Y:S01]  /*c6c0*/  ISETP.GE.AND P1, PT, R13, RZ, PT ;  /* 0x000000ff0d00720c */ /* 0x000fe20003f26270 */
[----:B------:R-:W-:Y:S02]  /*c6d0*/  IMAD.MOV.U32 R13, RZ, RZ, R6 ;  /* 0x000000ffff0d7224 */ /* 0x000fe400078e0006 */
[----:B0-----:R-:W-:Y:S02]  /*c6e0*/  IMAD.MOV.U32 R9, RZ, RZ, R2 ;  /* 0x000000ffff097224 */ /* 0x001fe400078e0002 */
[----:B------:R-:W-:-:S02]  /*c6f0*/  IMAD R10, R21, R8, R10 ;  /* 0x00000008150a7224 */ /* 0x000fc400078e020a */
        /* <DEDUP_REMOVED lines=294> */
[----:B------:R-:W-:Y:S01]  /*d960*/  STL [R1+0x24], R12 ;  /* 0x0000240c01007387 */ /* 0x000fe20000100800 */
[----:B------:R-:W-:Y:S02]  /*d970*/  @!P0 IMAD.MOV R5, RZ, RZ, -R5 ;  /* 0x000000ffff058224 */ /* 0x000fe400078e0a05 */
[----:B------:R-:W-:Y:S01]  /*d980*/  @!P1 IMAD.IADD R11, R11, 0x1, -R21 ;  /* 0x000000010b0b9824 */ /* 0x000fe200078e0a15 */
[----:B------:R2:W-:Y:S01]  /*d990*/  STL [R1+0xf4], R10 ;  /* 0x0000f40a01007387 */ /* 0x0005e20000100800 */
[----:B------:R-:W-:-:S03]  /*d9a0*/  ISETP.GE.AND P6, PT, R29, RZ, PT ;  /* 0x000000ff1d00720c */ /* 0x000fc60003fc6270 */
[----:B------:R-:W4:Y:S01]  /*d9b0*/  LDL.LU R14, [R1+0x538] ;  /* 0x00053800010e7983 */ /* 0x000f220000300800 */
[----:B------:R-:W-:Y:S01]  /*d9c0*/  @!P2 IMAD.MOV R11, RZ, RZ, -R11 ;  /* 0x000000ffff0ba224 */ /* 0x000fe200078e0a0b */
[----:B------:R-:W-:Y:S02]  /*d9d0*/  ISETP.GE.AND P0, PT, R25, RZ, PT ;  /* 0x000000ff1900720c */ /* 0x000fe40003f06270 */
[----:B------:R-:W-:Y:S01]  /*d9e0*/  STL [R1+0x110], R8 ;  /* 0x0001100801007387 */ /* 0x000fe20000100800 */
[--C-:B------:R-:W-:Y:S01]  /*d9f0*/  @!P4 IMAD.IADD R7, R7, 0x1, -R21.reuse ;  /* 0x000000010707c824 */ /* 0x100fe200078e0a15 */
[----:B------:R-:W-:Y:S02]  /*da00*/  ISETP.GE.AND P4, PT, R24, RZ, PT ;  /* 0x000000ff1800720c */ /* 0x000fe40003f86270 */
[----:B------:R-:W-:Y:S01]  /*da10*/  STL [R1+0x118], R5 ;  /* 0x0001180501007387 */ /* 0x000fe20000100800 */
[----:B------:R-:W-:-:S03]  /*da20*/  @!P5 IMAD.IADD R2, R2, 0x1, -R21 ;  /* 0x000000010202d824 */ /* 0x000fc600078e0a15 */
[----:B------:R-:W5:Y:S01]  /*da30*/  LDL.LU R29, [R1+0x53c] ;  /* 0x00053c00011d7983 */ /* 0x000f620000300800 */
[----:B------:R-:W-:-:S03]  /*da40*/  @!P3 IMAD.IADD R9, R9, 0x1, -R21 ;  /* 0x000000010909b824 */ /* 0x000fc600078e0a15 */
[----:B------:R-:W5:Y:S01]  /*da50*/  LDL.LU R25, [R1+0x540] ;  /* 0x0005400001197983 */ /* 0x000f620000300800 */
[----:B------:R-:W-:-:S03]  /*da60*/  IABS R6, R23 ;  /* 0x0000001700067213 */ /* 0x000fc60000000000 */
[----:B------:R-:W5:Y:S01]  /*da70*/  LDL R24, [R1+0x544] ;  /* 0x0005440001187983 */ /* 0x000f620000100800 */
        /* <DEDUP_REMOVED lines=18> */
[----:B---3--:R-:W-:-:S03]  /*dba0*/  IABS R5, R13 ;  /* 0x0000000d00057213 */ /* 0x008fc60000000000 */
[----:B------:R0:W-:Y:S03]  /*dbb0*/  STL [R1+0x100], R9 ;  /* 0x0001000901007387 */ /* 0x0001e60000100800 */
[----:B------:R-:W-:Y:S01]  /*dbc0*/  @!P1 IMAD.IADD R6, R6, 0x1, -R21 ;  /* 0x0000000106069824 */ /* 0x000fe200078e0a15 */
[----:B------:R-:W-:-:S03]  /*dbd0*/  ISETP.GE.AND P0, PT, R13, RZ, PT ;  /* 0x000000ff0d00720c */ /* 0x000fc60003f06270 */
[----:B------:R-:W-:Y:S02]  /*dbe0*/  IMAD.MOV.U32 R13, RZ, RZ, R6 ;  /* 0x000000ffff0d7224 */ /* 0x000fe400078e0006 */
[----:B0-----:R-:W-:Y:S01]  /*dbf0*/  IMAD.MOV.U32 R9, RZ, RZ, R2 ;  /* 0x000000ffff097224 */ /* 0x001fe200078e0002 */
[----:B----4-:R-:W-:-:S03]  /*dc00*/  IABS R4, R14 ;  /* 0x0000000e00047213 */ /* 0x010fc60000000000 */
[----:B------:R-:W-:Y:S02]  /*dc10*/  @!P4 IMAD.MOV R9, RZ, RZ, -R9 ;  /* 0x000000ffff09c224 */ /* 0x000fe400078e0a09 */
[----:B------:R-:W-:Y:S02]  /*dc20*/  @!P3 IMAD.MOV R13, RZ, RZ, -R13 ;  /* 0x000000ffff0db224 */ /* 0x000fe400078e0a0d */
[----:B------:R-:W-:Y:S01]  /*dc30*/  IMAD.HI.U32 R7, R0, R4, RZ ;  /* 0x0000000400077227 */ /* 0x000fe200078e00ff */
[----:B-----5:R-:W-:Y:S02]  /*dc40*/  ISETP.GE.AND P1, PT, R29, RZ, PT ;  /* 0x000000ff1d00720c */ /* 0x020fe40003f26270 */
[----:B------:R-:W-:Y:S02]  /*dc50*/  IABS R2, R29 ;  /* 0x0000001d00027213 */ /* 0x000fe40000000000 */
[----:B------:R-:W3:Y:S01]  /*dc60*/  LDL.LU R29, [R1+0x558] ;  /* 0x00055800011d7983 */ /* 0x000ee20000300800 */
[----:B------:R-:W-:-:S03]  /*dc70*/  IMAD.MOV R7, RZ, RZ, -R7 ;  /* 0x000000ffff077224 */ /* 0x000fc600078e0a07 */
[----:B------:R0:W-:Y:S01]  /*dc80*/  STL [R1+0x108], R9 ;  /* 0x0001080901007387 */ /* 0x0001e20000100800 */
[----:B------:R-:W-:Y:S02]  /*dc90*/  ISETP.GE.AND P4, PT, R25, RZ, PT ;  /* 0x000000ff1900720c */ /* 0x000fe40003f86270 */
        /* <DEDUP_REMOVED lines=10> */
[----:B------:R-:W-:-:S04]  /*dd40*/  IMAD.HI.U32 R8, R0, R10, RZ ;  /* 0x0000000a00087227 */ /* 0x000fc800078e00ff */
[----:B------:R-:W-:-:S04]  /*dd50*/  IMAD.MOV R8, RZ, RZ, -R8 ;  /* 0x000000ffff087224 */ /* 0x000fc800078e0a08 */
[----:B------:R-:W-:-:S05]  /*dd60*/  IMAD R10, R21, R8, R10 ;  /* 0x00000008150a7224 */ /* 0x000fca00078e020a */
[----:B------:R-:W-:Y:S01]  /*dd70*/  ISETP.GT.U32.AND P6, PT, R21, R10, PT ;  /* 0x0000000a1500720c */ /* 0x000fe20003fc4070 */
[----:B------:R-:W-:-:S04]  /*dd80*/  IMAD.HI.U32 R8, R0, R5, RZ ;  /* 0x0000000500087227 */ /* 0x000fc800078e00ff */
[----:B------:R-:W-:-:S08]  /*dd90*/  IMAD.MOV R8, RZ, RZ, -R8 ;  /* 0x000000ffff087224 */ /* 0x000fd000078e0a08 */
[----:B------:R-:W-:-:S05]  /*dda0*/  @!P6 IMAD.IADD R10, R10, 0x1, -R21 ;  /* 0x000000010a0ae824 */ /* 0x000fca00078e0a15 */
[C---:B------:R-:W-:Y:S01]  /*ddb0*/  ISETP.GT.U32.AND P6, PT, R21.reuse, R10, PT ;  /* 0x0000000a1500720c */ /* 0x040fe20003fc4070 */
[----:B------:R-:W-:-:S05]  /*ddc0*/  IMAD R5, R21, R8, R5 ;  /* 0x0000000815057224 */ /* 0x000fca00078e0205 */
[----:B------:R-:W-:-:S07]  /*ddd0*/  ISETP.GT.U32.AND P3, PT, R21, R5, PT ;  /* 0x000000051500720c */ /* 0x000fce0003f64070 */
[----:B------:R-:W-:Y:S01]  /*dde0*/  @!P6 IMAD.IADD R10, R10, 0x1, -R21 ;  /* 0x000000010a0ae824 */ /* 0x000fe200078e0a15 */
[----:B------:R-:W-:-:S05]  /*ddf0*/  ISETP.GT.U32.AND P6, PT, R21, R4, PT ;  /* 0x000000041500720c */ /* 0x000fca0003fc4070 */
[----:B------:R-:W-:Y:S02]  /*de00*/  @!P3 IMAD.IADD R5, R5, 0x1, -R21 ;  /* 0x000000010505b824 */ /* 0x000fe400078e0a15 */
[----:B------:R-:W-:-:S06]  /*de10*/  IMAD.HI.U32 R8, R0, R12, RZ ;  /* 0x0000000c00087227 */ /* 0x000fcc00078e00ff */
[----:B------:R-:W-:Y:S01]  /*de20*/  @!P6 IMAD.IADD R4, R4, 0x1, -R21 ;  /* 0x000000010404e824 */ /* 0x000fe200078e0a15 */
[----:B------:R-:W-:Y:S01]  /*de30*/  ISETP.GT.U32.AND P6, PT, R21, R5, PT ;  /* 0x000000051500720c */ /* 0x000fe20003fc4070 */
[----:B------:R-:W-:Y:S02]  /*de40*/  IMAD.MOV R8, RZ, RZ, -R8 ;  /* 0x000000ffff087224 */ /* 0x000fe400078e0a08 */
        /* <DEDUP_REMOVED lines=32> */
[----:B------:R-:W-:Y:S01]  /*e050*/  @!P3 IMAD.IADD R2, R2, 0x1, -R21 ;  /* 0x000000010202b824 */ /* 0x000fe200078e0a15 */
[----:B------:R-:W-:-:S04]  /*e060*/  ISETP.GT.U32.AND P3, PT, R21, R4, PT ;  /* 0x000000041500720c */ /* 0x000fc80003f64070 */
[----:B------:R-:W-:Y:S02]  /*e070*/  ISETP.GT.U32.AND P5, PT, R21, R2, PT ;  /* 0x000000021500720c */ /* 0x000fe40003fa4070 */
[----:B---3--:R-:W-:-:S07]  /*e080*/  IABS R10, R29 ;  /* 0x0000001d000a7213 */ /* 0x008fce0000000000 */
[----:B------:R-:W-:Y:S01]  /*e090*/  @!P3 IMAD.IADD R4, R4, 0x1, -R21 ;  /* 0x000000010404b824 */ /* 0x000fe200078e0a15 */
[----:B------:R-:W-:Y:S01]  /*e0a0*/  ISETP.GT.U32.AND P3, PT, R21, R7, PT ;  /* 0x000000071500720c */ /* 0x000fe20003f64070 */
[----:B------:R-:W-:Y:S01]  /*e0b0*/  IMAD.HI.U32 R5, R0, R10, RZ ;  /* 0x0000000a00057227 */ /* 0x000fe200078e00ff */
[----:B------:R-:W-:-:S03]  /*e0c0*/  ISETP.GE.AND P2, PT, R14, RZ, PT ;  /* 0x000000ff0e00720c */ /* 0x000fc60003f46270 */
[----:B------:R-:W-:Y:S01]  /*e0d0*/  @!P5 IMAD.IADD R2, R2, 0x1, -R21 ;  /* 0x000000010202d824 */ /* 0x000fe200078e0a15 */
[----:B------:R-:W-:Y:S01]  /*e0e0*/  ISETP.GT.U32.AND P5, PT, R21, R6, PT ;  /* 0x000000061500720c */ /* 0x000fe20003fa4070 */
[----:B------:R-:W-:Y:S02]  /*e0f0*/  IMAD.MOV R5, RZ, RZ, -R5 ;  /* 0x000000ffff057224 */ /* 0x000fe400078e0a05 */
[----:B------:R-:W-:Y:S02]  /*e100*/  @!P0 IMAD.IADD R9, R9, 0x1, -R21 ;  /* 0x0000000109098824 */ /* 0x000fe400078e0a15 */
[----:B------:R-:W-:-:S04]  /*e110*/  IMAD.HI.U32 R13, R0, R8, RZ ;  /* 0x00000008000d7227 */ /* 0x000fc800078e00ff */
[----:B------:R-:W-:Y:S02]  /*e120*/  IMAD R10, R21, R5, R10 ;  /* 0x00000005150a7224 */ /* 0x000fe400078e020a */
[----:B------:R-:W-:Y:S01]  /*e130*/  IMAD.HI.U32 R14, R0, R11, RZ ;  /* 0x0000000b000e7227 */ /* 0x000fe200078e00ff */
[----:B------:R-:W3:Y:S03]  /*e140*/  LDL.LU R5, [R1+0x550] ;  /* 0x0005500001057983 */ /* 0x000ee60000300800 */
[----:B------:R-:W-:Y:S01]  /*e150*/  @!P3 IMAD.IADD R7, R7, 0x1, -R21 ;  /* 0x000000010707b824 */ /* 0x000fe200078e0a15 */
[----:B------:R-:W-:Y:S01]  /*e160*/  ISETP.GT.U32.AND P3, PT, R21, R9, PT ;  /* 0x000000091500720c */ /* 0x000fe20003f64070 */
[----:B------:R-:W-:Y:S02]  /*e170*/  IMAD.MOV R13, RZ, RZ, -R13 ;  /* 0x000000ffff0d7224 */ /* 0x000fe400078e0a0d */
[----:B------:R-:W-:-:S02]  /*e180*/  IMAD.MOV R14, RZ, RZ, -R14 ;  /* 0x000000ffff0e7224 */ /* 0x000fc400078e0a0e */
[C---:B------:R-:W-:Y:S02]  /*e190*/  IMAD R8, R21.reuse, R13, R8 ;  /* 0x0000000d15087224 */ /* 0x040fe400078e0208 */
[----:B------:R-:W-:Y:S02]  /*e1a0*/  IMAD.MOV.U32 R13, RZ, RZ, R2 ;  /* 0x000000ffff0d7224 */ /* 0x000fe400078e0002 */
[----:B------:R-:W-:Y:S02]  /*e1b0*/  @!P5 IMAD.IADD R6, R6, 0x1, -R21 ;  /* 0x000000010606d824 */ /* 0x000fe400078e0a15 */
[C---:B------:R-:W-:Y:S02]  /*e1c0*/  IMAD R11, R21.reuse, R14, R11 ;  /* 0x0000000e150b7224 */ /* 0x040fe400078e020b */
[----:B------:R-:W-:Y:S01]  /*e1d0*/  @!P2 IMAD.MOV R4, RZ, RZ, -R4 ;  /* 0x000000ffff04a224 */ /* 0x000fe200078e0a04 */
[----:B------:R-:W4:Y:S01]  /*e1e0*/  LDL.LU R14, [R1+0x554] ;  /* 0x00055400010e7983 */ /* 0x000f220000300800 */
[----:B------:R-:W-:Y:S01]  /*e1f0*/  @!P1 IMAD.MOV R13, RZ, RZ, -R13 ;  /* 0x000000ffff0d9224 */ /* 0x000fe200078e0a0d */
[----:B------:R-:W-:Y:S01]  /*e200*/  ISETP.GT.U32.AND P5, PT, R21, R6, PT ;  /* 0x000000061500720c */ /* 0x000fe20003fa4070 */
[--C-:B------:R-:W-:Y:S01]  /*e210*/  @!P3 IMAD.IADD R9, R9, 0x1, -R21.reuse ;  /* 0x000000010909b824 */ /* 0x100fe200078e0a15 */
[----:B------:R-:W-:Y:S04]  /*e220*/  STL [R1+0x20], R4 ;  /* 0x0000200401007387 */ /* 0x000fe80000100800 */
[----:B------:R0:W-:Y:S07]  /*e230*/  STL [R1+0xb8], R13 ;  /* 0x0000b80d01007387 */ /* 0x0001ee0000100800 */
[----:B------:R-:W-:Y:S01]  /*e240*/  @!P5 IMAD.IADD R6, R6, 0x1, -R21 ;  /* 0x000000010606d824 */ /* 0x000fe200078e0a15 */
[----:B--2---:R-:W-:-:S02]  /*e250*/  ISETP.GE.AND P3, PT, R22, RZ, PT ;  /* 0x000000ff1600720c */ /* 0x004fc40003f66270 */
[----:B------:R-:W2:Y:S01]  /*e260*/  LDL.LU R22, [R1+0x564] ;  /* 0x0005640001167983 */ /* 0x000ea20000300800 */
[----:B-----5:R-:W-:-:S03]  /*e270*/  ISETP.GE.AND P5, PT, R23, RZ, PT ;  /* 0x000000ff1700720c */ /* 0x020fc60003fa6270 */
[----:B------:R-:W5:Y:S01]  /*e280*/  LDL.LU R23, [R1+0x568] ;  /* 0x0005680001177983 */ /* 0x000f620000300800 */
[C---:B------:R-:W-:Y:S02]  /*e290*/  ISETP.GT.U32.AND P2, PT, R21.reuse, R7, PT ;  /* 0x000000071500720c */ /* 0x040fe40003f44070 */
[C---:B------:R-:W-:Y:S02]  /*e2a0*/  ISETP.GT.U32.AND P0, PT, R21.reuse, R12, PT ;  /* 0x0000000c1500720c */ /* 0x040fe40003f04070 */
[----:B------:R-:W-:Y:S02]  /*e2b0*/  ISETP.GT.U32.AND P1, PT, R21, R11, PT ;  /* 0x0000000b1500720c */ /* 0x000fe40003f24070 */
[----:B------:R-:W-:-:S07]  /*e2c0*/  IABS R2, R25 ;  /* 0x0000001900027213 */ /* 0x000fce0000000000 */
[--C-:B------:R-:W-:Y:S01]  /*e2d0*/  @!P2 IMAD.IADD R7, R7, 0x1, -R21.reuse ;  /* 0x000000010707a824 */ /* 0x100fe200078e0a15 */
[C---:B------:R-:W-:Y:S01]  /*e2e0*/  ISETP.GT.U32.AND P2, PT, R21.reuse, R10, PT ;  /* 0x0000000a1500720c */ /* 0x040fe20003f44070 */
[----:B------:R-:W-:Y:S01]  /*e2f0*/  @!P0 IMAD.IADD R12, R12, 0x1, -R21 ;  /* 0x000000010c0c8824 */ /* 0x000fe200078e0a15 */
[----:B------:R-:W-:Y:S01]  /*e300*/  ISETP.GT.U32.AND P0, PT, R21, R8, PT ;  /* 0x000000081500720c */ /* 0x000fe20003f04070 */
[----:B0-----:R-:W-:-:S04]  /*e310*/  IMAD.HI.U32 R13, R0, R2, RZ ;  /* 0x00000002000d7227 */ /* 0x001fc800078e00ff */
[----:B------:R-:W-:Y:S02]  /*e320*/  @!P4 IMAD.MOV R12, RZ, RZ, -R12 ;  /* 0x000000ffff0cc224 */ /* 0x000fe400078e0a0c */
[----:B------:R-:W-:Y:S02]  /*e330*/  @!P1 IMAD.IADD R11, R11, 0x1, -R21 ;  /* 0x000000010b0b9824 */ /* 0x000fe400078e0a15 */
[----:B------:R-:W-:Y:S02]  /*e340*/  @!P6 IMAD.MOV R9, RZ, RZ, -R9 ;  /* 0x000000ffff09e224 */ /* 0x000fe400078e0a09 */
[----:B------:R-:W-:Y:S01]  /*e350*/  IMAD.MOV R13, RZ, RZ, -R13 ;  /* 0x000000ffff0d7224 */ /* 0x000fe200078e0a0d */
[----:B------:R-:W-:Y:S01]  /*e360*/  STL [R1+0x94], R12 ;  /* 0x0000940c01007387 */ /* 0x000fe20000100800 */
[--C-:B------:R-:W-:Y:S01]  /*e370*/  @!P2 IMAD.IADD R10, R10, 0x1, -R21.reuse ;  /* 0x000000010a0aa824 */ /* 0x100fe200078e0a15 */
[C---:B------:R-:W-:Y:S01]  /*e380*/  ISETP.GT.U32.AND P2, PT, R21.reuse, R11, PT ;  /* 0x0000000b1500720c */ /* 0x040fe20003f44070 */
[----:B------:R-:W-:Y:S01]  /*e390*/  @!P0 IMAD.IADD R8, R8, 0x1, -R21 ;  /* 0x0000000108088824 */ /* 0x000fe200078e0a15 */
[----:B------:R0:W-:Y:S01]  /*e3a0*/  STL [R1+0x98], R9 ;  /* 0x0000980901007387 */ /* 0x0001e20000100800 */
[----:B------:R-:W-:-:S03]  /*e3b0*/  IMAD R2, R21, R13, R2 ;  /* 0x0000000d15027224 */ /* 0x000fc600078e0202 */
[----:B------:R-:W-:Y:S01]  /*e3c0*/  ISETP.GT.U32.AND P4, PT, R21, R8, PT ;  /* 0x000000081500720c */ /* 0x000fe20003f84070 */
[----:B0-----:R-:W-:Y:S01]  /*e3d0*/  IMAD.MOV.U32 R9, RZ, RZ, R7 ;  /* 0x000000ffff097224 */ /* 0x001fe200078e0007 */
[----:B---3--:R-:W-:-:S03]  /*e3e0*/  ISETP.GE.AND P1, PT, R5, RZ, PT ;  /* 0x000000ff0500720c */ /* 0x008fc60003f26270 */
[----:B------:R-:W-:Y:S01]  /*e3f0*/  @!P3 IMAD.MOV R9, RZ, RZ, -R9 ;  /* 0x000000ffff09b224 */ /* 0x000fe200078e0a09 */
[C---:B------:R-:W-:Y:S01]  /*e400*/  ISETP.GT.U32.AND P3, PT, R21.reuse, R2, PT ;  /* 0x000000021500720c */ /* 0x040fe20003f64070 */
[----:B------:R-:W-:Y:S01]  /*e410*/  @!P5 IMAD.MOV R6, RZ, RZ, -R6 ;  /* 0x000000ffff06d224 */ /* 0x000fe200078e0a06 */
[----:B------:R-:W-:Y:S01]  /*e420*/  ISETP.GT.U32.AND P6, PT, R21, R10, PT ;  /* 0x0000000a1500720c */ /* 0x000fe20003fc4070 */
[----:B------:R-:W-:Y:S01]  /*e430*/  @!P2 IMAD.IADD R11, R11, 0x1, -R21 ;  /* 0x000000010b0ba824 */ /* 0x000fe200078e0a15 */
[----:B------:R-:W-:-:S03]  /*e440*/  ISETP.GE.AND P5, PT, R29, RZ, PT ;  /* 0x000000ff1d00720c */ /* 0x000fc60003fa6270 */
[----:B------:R-:W-:Y:S01]  /*e450*/  @!P4 IMAD.IADD R8, R8, 0x1, -R21 ;  /* 0x000000010808c824 */ /* 0x000fe200078e0a15 */
[----:B------:R-:W-:Y:S02]  /*e460*/  ISETP.GE.AND P4, PT, R25, RZ, PT ;  /* 0x000000ff1900720c */ /* 0x000fe40003f86270 */
[----:B----4-:R-:W-:Y:S01]  /*e470*/  ISETP.GE.AND P0, PT, R14, RZ, PT ;  /* 0x000000ff0e00720c */ /* 0x010fe20003f06270 */
[----:B------:R-:W-:Y:S01]  /*e480*/  @!P1 IMAD.MOV R11, RZ, RZ, -R11 ;  /* 0x000000ffff0b9224 */ /* 0x000fe200078e0a0b */
[----:B------:R-:W3:Y:S01]  /*e490*/  LDL.LU R14, [R1+0x56c] ;  /* 0x00056c00010e7983 */ /* 0x000ee20000300800 */
[----:B------:R-:W-:-:S03]  /*e4a0*/  @!P3 IMAD.IADD R2, R2, 0x1, -R21 ;  /* 0x000000010202b824 */ /* 0x000fc600078e0a15 */
[----:B------:R-:W-:Y:S04]  /*e4b0*/  STL [R1+0xb0], R9 ;  /* 0x0000b00901007387 */ /* 0x000fe80000100800 */
[----:B------:R5:W-:Y:S04]  /*e4c0*/  STL [R1+0xb4], R6 ;  /* 0x0000b40601007387 */ /* 0x000be80000100800 */
[----:B------:R-:W4:Y:S04]  /*e4d0*/  LDL.LU R29, [R1+0x570] ;  /* 0x00057000011d7983 */ /* 0x000f280000300800 */
[----:B------:R-:W4:Y:S01]  /*e4e0*/  LDL.LU R25, [R1+0x574] ;  /* 0x0005740001197983 */ /* 0x000f220000300800 */
[----:B------:R-:W-:Y:S01]  /*e4f0*/  @!P6 IMAD.IADD R10, R10, 0x1, -R21 ;  /* 0x000000010a0ae824 */ /* 0x000fe200078e0a15 */
[----:B------:R-:W-:-:S02]  /*e500*/  IABS R4, R24 ;  /* 0x0000001800047213 */ /* 0x000fc40000000000 */
[----:B------:R-:W-:Y:S01]  /*e510*/  ISETP.GE.AND P6, PT, R24, RZ, PT ;  /* 0x000000ff1800720c */ /* 0x000fe20003fc6270 */
[----:B------:R-:W-:Y:S01]  /*e520*/  @!P5 IMAD.MOV R10, RZ, RZ, -R10 ;  /* 0x000000ffff0ad224 */ /* 0x000fe200078e0a0a */
[----:B--2---:R-:W-:Y:S02]  /*e530*/  IABS R7, R22 ;  /* 0x0000001600077213 */ /* 0x004fe40000000000 */
[----:B------:R-:W-:Y:S02]  /*e540*/  ISETP.GE.AND P3, PT, R22, RZ, PT ;  /* 0x000000ff1600720c */ /* 0x000fe40003f66270 */
[----:B------:R-:W2:Y:S04]  /*e550*/  LDL.LU R22, [R1+0x57c] ;  /* 0x00057c0001167983 */ /* 0x000ea80000300800 */
        /* <DEDUP_REMOVED lines=15> */
[----:B------:R-:W-:Y:S02]  /*e650*/  @!P2 IMAD.IADD R4, R4, 0x1, -R21 ;  /* 0x000000010404a824 */ /* 0x000fe400078e0a15 */
[----:B------:R-:W-:-:S03]  /*e660*/  IMAD R7, R21, R9, R7 ;  /* 0x0000000915077224 */ /* 0x000fc600078e0207 */
[C---:B------:R-:W-:Y:S01]  /*e670*/  ISETP.GT.U32.AND P2, PT, R21.reuse, R4, PT ;  /* 0x000000041500720c */ /* 0x040fe20003f44070 */
[----:B------:R-:W-:Y:S01]  /*e680*/  @!P1 IMAD.IADD R2, R2, 0x1, -R21 ;  /* 0x0000000102029824 */ /* 0x000fe200078e0a15 */
[----:B------:R-:W-:Y:S01]  /*e690*/  ISETP.GT.U32.AND P0, PT, R21, R7, PT ;  /* 0x000000071500720c */ /* 0x000fe20003f04070 */
[----:B------:R0:W-:Y:S01]  /*e6a0*/  STL [R1+0xa0], R10 ;  /* 0x0000a00a01007387 */ /* 0x0001e20000100800 */
[----:B---3--:R-:W-:-:S09]  /*e6b0*/  IABS R5, R14 ;  /* 0x0000000e00057213 */ /* 0x008fd20000000000 */
[--C-:B------:R-:W-:Y:S02]  /*e6c0*/  @!P2 IMAD.IADD R4, R4, 0x1, -R21.reuse ;  /* 0x000000010404a824 */ /* 0x100fe400078e0a15 */
[----:B0-----:R-:W-:Y:S02]  /*e6d0*/  IMAD.MOV.U32 R10, RZ, RZ, R2 ;  /* 0x000000ffff0a7224 */ /* 0x001fe400078e0002 */
[----:B------:R-:W-:Y:S02]  /*e6e0*/  IMAD.MOV.U32 R13, RZ, RZ, R4 ;  /* 0x000000ffff0d7224 */ /* 0x000fe400078e0004 */
[----:B------:R-:W-:Y:S01]  /*e6f0*/  @!P4 IMAD.MOV R10, RZ, RZ, -R10 ;  /* 0x000000ffff0ac224 */ /* 0x000fe200078e0a0a */
[----:B----4-:R-:W-:Y:S01]  /*e700*/  ISETP.GE.AND P2, PT, R29, RZ, PT ;  /* 0x000000ff1d00720c */ /* 0x010fe20003f46270 */
[----:B------:R-:W-:Y:S01]  /*e710*/  IMAD.HI.U32 R8, R0, R5, RZ ;  /* 0x0000000500087227 */ /* 0x000fe200078e00ff */
[----:B------:R-:W-:Y:S02]  /*e720*/  IABS R2, R29 ;  /* 0x0000001d00027213 */ /* 0x000fe40000000000 */
[----:B------:R-:W3:Y:S01]  /*e730*/  LDL.LU R29, [R1+0x588] ;  /* 0x00058800011d7983 */ /* 0x000ee20000300800 */
[----:B------:R-:W-:Y:S01]  /*e740*/  @!P0 IMAD.IADD R7, R7, 0x1, -R21 ;  /* 0x0000000107078824 */ /* 0x000fe200078e0a15 */
[----:B------:R-:W-:Y:S01]  /*e750*/  ISETP.GE.AND P0, PT, R25, RZ, PT ;  /* 0x000000ff1900720c */ /* 0x000fe20003f06270 */
[----:B------:R-:W-:Y:S01]  /*e760*/  @!P6 IMAD.MOV R13, RZ, RZ, -R13 ;  /* 0x000000ffff0de224 */ /* 0x000fe200078e0a0d */
[----:B------:R-:W-:Y:S01]  /*e770*/  IABS R12, R25 ;  /* 0x00000019000c7213 */ /* 0x000fe20000000000 */
[----:B------:R5:W-:Y:S01]  /*e780*/  STL [R1+0xa8], R10 ;  /* 0x0000a80a01007387 */ /* 0x000be20000100800 */
[----:B------:R-:W-:-:S03]  /*e790*/  IMAD.MOV R8, RZ, RZ, -R8 ;  /* 0x000000ffff087224 */ /* 0x000fc600078e0a08 */
[----:B------:R-:W4:Y:S01]  /*e7a0*/  LDL.LU R25, [R1+0x58c] ;  /* 0x00058c0001197983 */ /* 0x000f220000300800 */
[----:B------:R-:W-:-:S03]  /*e7b0*/  IMAD R5, R21, R8, R5 ;  /* 0x0000000815057224 */ /* 0x000fc600078e0205 */
[----:B--2---:R0:W-:Y:S04]  /*e7c0*/  STL [R1+0x1558], R22 ;  /* 0x0015581601007387 */ /* 0x0041e80000100800 */
[----:B------:R-:W-:Y:S01]  /*e7d0*/  STL [R1+0x155c], R15 ;  /* 0x00155c0f01007387 */ /* 0x000fe20000100800 */
[----:B------:R-:W-:-:S03]  /*e7e0*/  IABS R8, R22 ;  /* 0x0000001600087213 */ /* 0x000fc60000000000 */
[----:B------:R1:W-:Y:S01]  /*e7f0*/  STL [R1+0xa4], R13 ;  /* 0x0000a40d01007387 */ /* 0x0003e20000100800 */
[----:B-----5:R-:W-:-:S03]  /*e800*/  IABS R10, R23 ;  /* 0x00000017000a7213 */ /* 0x020fc60000000000 */
[----:B------:R-:W2:Y:S04]  /*e810*/  LDL R23, [R1+0x584] ;  /* 0x0005840001177983 */ /* 0x000ea80000100800 */
[----:B0-----:R-:W5:Y:S01]  /*e820*/  LDL.LU R22, [R1+0x578] ;  /* 0x0005780001167983 */ /* 0x001f620000300800 */
[----:B------:R-:W-:Y:S01]  /*e830*/  IMAD.HI.U32 R9, R0, R6, RZ ;  /* 0x0000000600097227 */ /* 0x000fe200078e00ff */
[----:B------:R-:W-:-:S03]  /*e840*/  ISETP.GT.U32.AND P4, PT, R21, R7, PT ;  /* 0x000000071500720c */ /* 0x000fc60003f84070 */
[----:B------:R-:W-:-:S04]  /*e850*/  IMAD.MOV R9, RZ, RZ, -R9 ;  /* 0x000000ffff097224 */ /* 0x000fc800078e0a09 */
[----:B------:R-:W-:-:S05]  /*e860*/  IMAD R6, R21, R9, R6 ;  /* 0x0000000915067224 */ /* 0x000fca00078e0206 */
[----:B------:R-:W-:Y:S01]  /*e870*/  ISETP.GT.U32.AND P6, PT, R21, R6, PT ;  /* 0x000000061500720c */ /* 0x000fe20003fc4070 */
[----:B------:R-:W-:Y:S01]  /*e880*/  @!P4 IMAD.IADD R7, R7, 0x1, -R21 ;  /* 0x000000010707c824 */ /* 0x000fe200078e0a15 */
[----:B------:R-:W-:Y:S01]  /*e890*/  ISETP.GT.U32.AND P4, PT, R21, R5, PT ;  /* 0x000000051500720c */ /* 0x000fe20003f84070 */
[----:B------:R-:W-:Y:S01]  /*e8a0*/  IMAD.HI.U32 R4, R0, R12, RZ ;  /* 0x0000000c00047227 */ /* 0x000fe200078e00ff */
[----:B------:R-:W-:-:S09]  /*e8b0*/  IABS R11, R24 ;  /* 0x00000018000b7213 */ /* 0x000fd20000000000 */
[--C-:B------:R-:W-:Y:S02]  /*e8c0*/  @!P6 IMAD.IADD R6, R6, 0x1, -R21.reuse ;  /* 0x000000010606e824 */ /* 0x100fe400078e0a15 */
[----:B------:R-:W-:-:S03]  /*e8d0*/  @!P4 IMAD.IADD R5, R5, 0x1, -R21 ;  /* 0x000000010505c824 */ /* 0x000fc600078e0a15 */
[----:B------:R-:W-:Y:S01]  /*e8e0*/  ISETP.GT.U32.AND P4, PT, R21, R6, PT ;  /* 0x000000061500720c */ /* 0x000fe20003f84070 */
[----:B------:R-:W-:Y:S02]  /*e8f0*/  IMAD.MOV R4, RZ, RZ, -R4 ;  /* 0x000000ffff047224 */ /* 0x000fe400078e0a04 */
[----:B-1----:R-:W-:-:S04]  /*e900*/  IMAD.HI.U32 R13, R0, R11, RZ ;  /* 0x0000000b000d7227 */ /* 0x002fc800078e00ff */
[----:B------:R-:W-:-:S04]  /*e910*/  IMAD.HI.U32 R9, R0, R2, RZ ;  /* 0x0000000200097227 */ /* 0x000fc800078e00ff */
[C---:B------:R-:W-:Y:S02]  /*e920*/  IMAD R12, R21.reuse, R4, R12 ;  /* 0x00000004150c7224 */ /* 0x040fe400078e020c */
[----:B------:R-:W-:Y:S02]  /*e930*/  IMAD.MOV R13, RZ, RZ, -R13 ;  /* 0x000000ffff0d7224 */ /* 0x000fe400078e0a0d */
[----:B------:R-:W-:Y:S02]  /*e940*/  IMAD.MOV R9, RZ, RZ, -R9 ;  /* 0x000000ffff097224 */ /* 0x000fe400078e0a09 */
[----:B------:R-:W-:Y:S01]  /*e950*/  @!P4 IMAD.IADD R6, R6, 0x1, -R21 ;  /* 0x000000010606c824 */ /* 0x000fe200078e0a15 */
[C---:B------:R-:W-:Y:S01]  /*e960*/  ISETP.GT.U32.AND P4, PT, R21.reuse, R12, PT ;  /* 0x0000000c1500720c */ /* 0x040fe20003f84070 */
[C---:B------:R-:W-:Y:S02]  /*e970*/  IMAD R11, R21.reuse, R13, R11 ;  /* 0x0000000d150b7224 */ /* 0x040fe400078e020b */
[----:B------:R-:W-:-:S02]  /*e980*/  IMAD R2, R21, R9, R2 ;  /* 0x0000000915027224 */ /* 0x000fc400078e0202 */
[----:B------:R-:W-:Y:S02]  /*e990*/  IMAD.MOV.U32 R13, RZ, RZ, R7 ;  /* 0x000000ffff0d7224 */ /* 0x000fe400078e0007 */
[----:B------:R-:W-:-:S04]  /*e9a0*/  IMAD.HI.U32 R9, R0, R8, RZ ;  /* 0x0000000800097227 */ /* 0x000fc800078e00ff */
[----:B------:R-:W-:Y:S02]  /*e9b0*/  IMAD.MOV.U32 R15, RZ, RZ, R6 ;  /* 0x000000ffff0f7224 */ /* 0x000fe400078e0006 */
[----:B------:R-:W-:Y:S02]  /*e9c0*/  @!P3 IMAD.MOV R13, RZ, RZ, -R13 ;  /* 0x000000ffff0db224 */ /* 0x000fe400078e0a0d */
[----:B------:R-:W-:Y:S02]  /*e9d0*/  IMAD.MOV R9, RZ, RZ, -R9 ;  /* 0x000000ffff097224 */ /* 0x000fe400078e0a09 */
[----:B------:R-:W-:Y:S01]  /*e9e0*/  @!P5 IMAD.MOV R15, RZ, RZ, -R15 ;  /* 0x000000ffff0fd224 */ /* 0x000fe200078e0a0f */
[----:B------:R-:W-:Y:S01]  /*e9f0*/  STL [R1+0x84], R13 ;  /* 0x0000840d01007387 */ /* 0x000fe20000100800 */
[----:B------:R-:W-:-:S03]  /*ea00*/  IMAD R8, R21, R9, R8 ;  /* 0x0000000915087224 */ /* 0x000fc600078e0208 */
[----:B------:R-:W3:Y:S01]  /*ea10*/  LDL.LU R24, [R1+0x590] ;  /* 0x0005900001187983 */ /* 0x000ee20000300800 */
[----:B------:R-:W-:Y:S01]  /*ea20*/  @!P4 IMAD.IADD R12, R12, 0x1, -R21 ;  /* 0x000000010c0cc824 */ /* 0x000fe200078e0a15 */
[----:B----4-:R-:W-:Y:S02]  /*ea30*/  IABS R7, R25 ;  /* 0x0000001900077213 */ /* 0x010fe40000000000 */
[----:B------:R-:W-:-:S03]  /*ea40*/  ISETP.GE.AND P1, PT, R14, RZ, PT ;  /* 0x000000ff0e00720c */ /* 0x000fc60003f26270 */
[----:B------:R-:W-:-:S04]  /*ea50*/  IMAD.HI.U32 R6, R0, R7, RZ ;  /* 0x0000000700067227 */ /* 0x000fc800078e00ff */
[----:B------:R-:W-:-:S04]  /*ea60*/  IMAD.MOV R6, RZ, RZ, -R6 ;  /* 0x000000ffff067224 */ /* 0x000fc800078e0a06 */
[----:B------:R-:W-:Y:S01]  /*ea70*/  IMAD R7, R21, R6, R7 ;  /* 0x0000000615077224 */ /* 0x000fe200078e0207 */
[----:B--2---:R-:W-:Y:S02]  /*ea80*/  IABS R9, R23 ;  /* 0x0000001700097213 */ /* 0x004fe40000000000 */
[----:B------:R-:W2:Y:S01]  /*ea90*/  LDL.LU R23, [R1+0x594] ;  /* 0x0005940001177983 */ /* 0x000ea20000300800 */
[----:B-----5:R-:W-:-:S03]  /*eaa0*/  ISETP.GE.AND P4, PT, R22, RZ, PT ;  /* 0x000000ff1600720c */ /* 0x020fc60003f86270 */
[----:B------:R0:W-:Y:S04]  /*eab0*/  STL [R1+0x8c], R15 ;  /* 0x00008c0f01007387 */ /* 0x0001e80000100800 */
[----:B0-----:R-:W4:Y:S04]  /*eac0*/  LDL.LU R15, [R1+0x155c] ;  /* 0x00155c00010f7983 */ /* 0x001f280000300800 */
[----:B------:R-:W5:Y:S01]  /*ead0*/  LDL.LU R22, [R1+0x1558] ;  /* 0x0015580001167983 */ /* 0x000f620000300800 */
[----:B------:R-:W-:-:S03]  /*eae0*/  IMAD.HI.U32 R14, R0, R9, RZ ;  /* 0x00000009000e7227 */ /* 0x000fc600078e00ff */
[----:B------:R-:W2:Y:S01]  /*eaf0*/  LDL.LU R6, [R1+0x580] ;  /* 0x0005800001067983 */ /* 0x000ea20000300800 */
[----:B------:R-:W-:-:S04]  /*eb00*/  IMAD.MOV R14, RZ, RZ, -R14 ;  /* 0x000000ffff0e7224 */ /* 0x000fc800078e0a0e */
[C---:B------:R-:W-:Y:S02]  /*eb10*/  IMAD R9, R21.reuse, R14, R9 ;  /* 0x0000000e15097224 */ /* 0x040fe400078e0209 */
[----:B------:R-:W4:Y:S01]  /*eb20*/  LDL.LU R14, [R1+0x584] ;  /* 0x00058400010e7983 */ /* 0x000f220000300800 */
[C---:B------:R-:W-:Y:S01]  /*eb30*/  ISETP.GT.U32.AND P6, PT, R21.reuse, R2, PT ;  /* 0x000000021500720c */ /* 0x040fe20003fc4070 */
[----:B------:R-:W-:Y:S01]  /*eb40*/  IMAD.HI.U32 R4, R0, R10, RZ ;  /* 0x0000000a00047227 */ /* 0x000fe200078e00ff */
[----:B------:R-:W-:-:S11]  /*eb50*/  ISETP.GT.U32.AND P5, PT, R21, R11, PT ;  /* 0x0000000b1500720c */ /* 0x000fd60003fa4070 */
[----:B------:R-:W-:Y:S01]  /*eb60*/  @!P6 IMAD.IADD R2, R2, 0x1, -R21 ;  /* 0x000000010202e824 */ /* 0x000fe200078e0a15 */
[----:B------:R-:W-:Y:S01]  /*eb70*/  ISETP.GT.U32.AND P6, PT, R21, R5, PT ;  /* 0x000000051500720c */ /* 0x000fe20003fc4070 */
[----:B------:R-:W-:-:S03]  /*eb80*/  IMAD.MOV R4, RZ, RZ, -R4 ;  /* 0x000000ffff047224 */ /* 0x000fc600078e0a04 */
[C---:B------:R-:W-:Y:S01]  /*eb90*/  ISETP.GT.U32.AND P3, PT, R21.reuse, R2, PT ;  /* 0x000000021500720c */ /* 0x040fe20003f64070 */
[----:B------:R-:W-:Y:S01]  /*eba0*/  IMAD R10, R21, R4, R10 ;  /* 0x00000004150a7224 */ /* 0x000fe200078e020a */
[----:B---3--:R-:W-:-:S07]  /*ebb0*/  IABS R4, R29 ;  /* 0x0000001d00047213 */ /* 0x008fce0000000000 */
[--C-:B------:R-:W-:Y:S01]  /*ebc0*/  @!P6 IMAD.IADD R5, R5, 0x1, -R21.reuse ;  /* 0x000000010505e824 */ /* 0x100fe200078e0a15 */
[----:B------:R-:W-:Y:S01]  /*ebd0*/  ISETP.GT.U32.AND P6, PT, R21, R8, PT ;  /* 0x000000081500720c */ /* 0x000fe20003fc4070 */
[----:B------:R-:W-:Y:S02]  /*ebe0*/  @!P5 IMAD.IADD R11, R11, 0x1, -R21 ;  /* 0x000000010b0bd824 */ /* 0x000fe400078e0a15 */
[----:B------:R-:W-:-:S04]  /*ebf0*/  IMAD.HI.U32 R13, R0, R4, RZ ;  /* 0x00000004000d7227 */ /* 0x000fc800078e00ff */
[----:B------:R-:W-:Y:S02]  /*ec00*/  IMAD.MOV R13, RZ, RZ, -R13 ;  /* 0x000000ffff0d7224 */ /* 0x000fe400078e0a0d */
[----:B------:R-:W-:-:S04]  /*ec10*/  @!P3 IMAD.IADD R2, R2, 0x1, -R21 ;  /* 0x000000010202b824 */ /* 0x000fc800078e0a15 */
[----:B------:R-:W-:Y:S01]  /*ec20*/  @!P6 IMAD.IADD R8, R8, 0x1, -R21 ;  /* 0x000000010808e824 */ /* 0x000fe200078e0a15 */
[C---:B------:R-:W-:Y:S01]  /*ec30*/  ISETP.GT.U32.AND P6, PT, R21.reuse, R11, PT ;  /* 0x0000000b1500720c */ /* 0x040fe20003fc4070 */
[----:B------:R-:W-:Y:S02]  /*ec40*/  IMAD R4, R21, R13, R4 ;  /* 0x0000000d15047224 */ /* 0x000fe400078e0204 */
[----:B------:R-:W-:Y:S02]  /*ec50*/  IMAD.MOV.U32 R13, RZ, RZ, R2 ;  /* 0x000000ffff0d7224 */ /* 0x000fe400078e0002 */
[----:B------:R-:W-:Y:S02]  /*ec60*/  @!P1 IMAD.MOV R5, RZ, RZ, -R5 ;  /* 0x000000ffff059224 */ /* 0x000fe400078e0a05 */
[----:B------:R-:W-:-:S03]  /*ec70*/  @!P2 IMAD.MOV R13, RZ, RZ, -R13 ;  /* 0x000000ffff0da224 */ /* 0x000fc600078e0a0d */
[----:B------:R-:W-:Y:S03]  /*ec80*/  STL [R1+0x1c], R5 ;  /* 0x00001c0501007387 */ /* 0x000fe60000100800 */
[----:B------:R-:W-:Y:S01]  /*ec90*/  @!P6 IMAD.IADD R11, R11, 0x1, -R21 ;  /* 0x000000010b0be824 */ /* 0x000fe200078e0a15 */
[----:B------:R0:W-:Y:S01]  /*eca0*/  STL [R1+0x7c], R13 ;  /* 0x00007c0d01007387 */ /* 0x0001e20000100800 */
[C---:B------:R-:W-:Y:S02]  /*ecb0*/  ISETP.GT.U32.AND P3, PT, R21.reuse, R10, PT ;  /* 0x0000000a1500720c */ /* 0x040fe40003f64070 */
[C---:B------:R-:W-:Y:S02]  /*ecc0*/  ISETP.GT.U32.AND P5, PT, R21.reuse, R12, PT ;  /* 0x0000000c1500720c */ /* 0x040fe40003fa4070 */
[----:B------:R-:W-:Y:S02]  /*ecd0*/  IABS R2, R24 ;  /* 0x0000001800027213 */ /* 0x000fe40000000000 */
[----:B------:R-:W-:-:S07]  /*ece0*/  ISETP.GT.U32.AND P2, PT, R21, R9, PT ;  /* 0x000000091500720c */ /* 0x000fce0003f44070 */
[--C-:B------:R-:W-:Y:S01]  /*ecf0*/  @!P3 IMAD.IADD R10, R10, 0x1, -R21.reuse ;  /* 0x000000010a0ab824 */ /* 0x100fe200078e0a15 */
[C---:B------:R-:W-:Y:S01]  /*ed00*/  ISETP.GT.U32.AND P3, PT, R21.reuse, R8, PT ;  /* 0x000000081500720c */ /* 0x040fe20003f64070 */
[----:B------:R-:W-:Y:S02]  /*ed10*/  @!P5 IMAD.IADD R12, R12, 0x1, -R21 ;  /* 0x000000010c0cd824 */ /* 0x000fe400078e0a15 */
[----:B0-----:R-:W-:Y:S01]  /*ed20*/  IMAD.HI.U32 R13, R0, R2, RZ ;  /* 0x00000002000d7227 */ /* 0x001fe200078e00ff */
[----:B------:R-:W-:-:S03]  /*ed30*/  ISETP.GT.U32.AND P5, PT, R21, R4, PT ;  /* 0x000000041500720c */ /* 0x000fc60003fa4070 */
[----:B------:R-:W-:Y:S02]  /*ed40*/  @!P0 IMAD.MOV R12, RZ, RZ, -R12 ;  /* 0x000000ffff0c8224 */ /* 0x000fe400078e0a0c */
[----:B------:R-:W-:Y:S02]  /*ed50*/  @!P4 IMAD.MOV R11, RZ, RZ, -R11 ;  /* 0x000000ffff0bc224 */ /* 0x000fe400078e0a0b */
[----:B------:R-:W-:Y:S02]  /*ed60*/  IMAD.MOV R13, RZ, RZ, -R13 ;  /* 0x000000ffff0d7224 */ /* 0x000fe400078e0a0d */
[--C-:B------:R-:W-:Y:S01]  /*ed70*/  @!P3 IMAD.IADD R8, R8, 0x1, -R21.reuse ;  /* 0x000000010808b824 */ /* 0x100fe200078e0a15 */
[----:B------:R-:W-:Y:S01]  /*ed80*/  ISETP.GT.U32.AND P1, PT, R21, R10, PT ;  /* 0x0000000a1500720c */ /* 0x000fe20003f24070 */
[----:B------:R-:W-:Y:S02]  /*ed90*/  @!P2 IMAD.IADD R9, R9, 0x1, -R21 ;  /* 0x000000010909a824 */ /* 0x000fe400078e0a15 */
[C---:B------:R-:W-:Y:S01]  /*eda0*/  IMAD R2, R21.reuse, R13, R2 ;  /* 0x0000000d15027224 */ /* 0x040fe200078e0202 */
[----:B------:R-:W-:-:S02]  /*edb0*/  ISETP.GT.U32.AND P3, PT, R21, R7, PT ;  /* 0x000000071500720c */ /* 0x000fc40003f64070 */
[----:B------:R-:W-:Y:S01]  /*edc0*/  ISETP.GT.U32.AND P0, PT, R21, R9, PT ;  /* 0x000000091500720c */ /* 0x000fe20003f04070 */
[----:B------:R-:W-:-:S06]  /*edd0*/  @!P5 IMAD.IADD R4, R4, 0x1, -R21 ;  /* 0x000000010404d824 */ /* 0x000fcc00078e0a15 */
[----:B------:R-:W-:Y:S01]  /*ede0*/  @!P1 IMAD.IADD R10, R10, 0x1, -R21 ;  /* 0x000000010a0a9824 */ /* 0x000fe200078e0a15 */
[----:B------:R-:W-:-:S03]  /*edf0*/  ISETP.GT.U32.AND P4, PT, R21, R4, PT ;  /* 0x000000041500720c */ /* 0x000fc60003f84070 */
[--C-:B------:R-:W-:Y:S02]  /*ee00*/  @!P3 IMAD.IADD R7, R7, 0x1, -R21.reuse ;  /* 0x000000010707b824 */ /* 0x100fe400078e0a15 */
[----:B------:R-:W-:-:S03]  /*ee10*/  @!P0 IMAD.IADD R9, R9, 0x1, -R21 ;  /* 0x0000000109098824 */ /* 0x000fc600078e0a15 */
[----:B------:R-:W-:Y:S02]  /*ee20*/  ISETP.GT.U32.AND P3, PT, R21, R7, PT ;  /* 0x000000071500720c */ /* 0x000fe40003f64070 */
[----:B------:R-:W-:-:S03]  /*ee30*/  ISETP.GE.AND P5, PT, R29, RZ, PT ;  /* 0x000000ff1d00720c */ /* 0x000fc60003fa6270 */
[----:B------:R-:W-:Y:S01]  /*ee40*/  @!P4 IMAD.IADD R4, R4, 0x1, -R21 ;  /* 0x000000010404c824 */ /* 0x000fe200078e0a15 */
[----:B------:R-:W-:-:S07]  /*ee50*/  ISETP.GE.AND P4, PT, R24, RZ, PT ;  /* 0x000000ff1800720c */ /* 0x000fce0003f86270 */
[----:B------:R-:W-:Y:S01]  /*ee60*/  @!P3 IMAD.IADD R7, R7, 0x1, -R21 ;  /* 0x000000010707b824 */ /* 0x000fe200078e0a15 */
[----:B-----5:R-:W-:Y:S02]  /*ee70*/  ISETP.GE.AND P6, PT, R22, RZ, PT ;  /* 0x000000ff1600720c */ /* 0x020fe40003fc6270 */
[----:B------:R-:W3:Y:S04]  /*ee80*/  LDL.LU R22, [R1+0x598] ;  /* 0x0005980001167983 */ /* 0x000ee80000300800 */
[----:B------:R-:W-:Y:S04]  /*ee90*/  STL [R1+0x18], R12 ;  /* 0x0000180c01007387 */ /* 0x000fe80000100800 */
[----:B------:R0:W-:Y:S01]  /*eea0*/  STL [R1+0x14], R11 ;  /* 0x0000140b01007387 */ /* 0x0001e20000100800 */
[----:B----4-:R-:W-:Y:S01]  /*eeb0*/  ISETP.GE.AND P2, PT, R14, RZ, PT ;  /* 0x000000ff0e00720c */ /* 0x010fe20003f46270 */
[----:B0-----:R-:W-:-:S04]  /*eec0*/  IMAD.MOV.U32 R11, RZ, RZ, R8 ;  /* 0x000000ffff0b7224 */ /* 0x001fc800078e0008 */
[----:B------:R-:W-:Y:S01]  /*eed0*/  @!P6 IMAD.MOV R11, RZ, RZ, -R11 ;  /* 0x000000ffff0be224 */ /* 0x000fe200078e0a0b */
[----:B------:R-:W-:Y:S02]  /*eee0*/  ISETP.GT.U32.AND P6, PT, R21, R2, PT ;  /* 0x000000021500720c */ /* 0x000fe40003fc4070 */
[----:B--2---:R-:W-:-:S05]  /*eef0*/  ISETP.GE.AND P1, PT, R6, RZ, PT ;  /* 0x000000ff0600720c */ /* 0x004fca0003f26270 */
[----:B------:R-:W-:-:S06]  /*ef00*/  @!P2 IMAD.MOV R9, RZ, RZ, -R9 ;  /* 0x000000ffff09a224 */ /* 0x000fcc00078e0a09 */
[----:B------:R-:W-:Y:S02]  /*ef10*/  @!P6 IMAD.IADD R2, R2, 0x1, -R21 ;  /* 0x000000010202e824 */ /* 0x000fe400078e0a15 */
[----:B------:R-:W-:-:S03]  /*ef20*/  @!P1 IMAD.MOV R10, RZ, RZ, -R10 ;  /* 0x000000ffff0a9224 */ /* 0x000fc600078e0a0a */
[----:B------:R-:W-:Y:S02]  /*ef30*/  ISETP.GT.U32.AND P2, PT, R21, R2, PT ;  /* 0x000000021500720c */ /* 0x000fe40003f44070 */
[----:B------:R-:W-:Y:S01]  /*ef40*/  ISETP.GE.AND P1, PT, R25, RZ, PT ;  /* 0x000000ff1900720c */ /* 0x000fe20003f26270 */
[----:B------:R-:W-:Y:S04]  /*ef50*/  STL [R1+0x74], R11 ;  /* 0x0000740b01007387 */ /* 0x000fe80000100800 */
[----:B------:R-:W-:Y:S04]  /*ef60*/  STL [R1+0x78], R10 ;  /* 0x0000780a01007387 */ /* 0x000fe80000100800 */
[----:B------:R0:W-:Y:S02]  /*ef70*/  STL [R1+0x60], R9 ;  /* 0x0000600901007387 */ /* 0x0001e40000100800 */
[----:B------:R-:W-:-:S02]  /*ef80*/  @!P2 IMAD.IADD R2, R2, 0x1, -R21 ;  /* 0x000000010202a824 */ /* 0x000fc400078e0a15 */
[----:B------:R-:W-:Y:S02]  /*ef90*/  @!P1 IMAD.MOV R7, RZ, RZ, -R7 ;  /* 0x000000ffff079224 */ /* 0x000fe400078e0a07 */
[----:B0-----:R-:W-:Y:S02]  /*efa0*/  IMAD.MOV.U32 R9, RZ, RZ, R4 ;  /* 0x000000ffff097224 */ /* 0x001fe400078e0004 */
[----:B------:R-:W-:Y:S02]  /*efb0*/  @!P4 IMAD.MOV R2, RZ, RZ, -R2 ;  /* 0x000000ffff02c224 */ /* 0x000fe400078e0a02 */
[----:B------:R-:W-:Y:S01]  /*efc0*/  @!P5 IMAD.MOV R9, RZ, RZ, -R9 ;  /* 0x000000ffff09d224 */ /* 0x000fe200078e0a09 */
[----:B------:R-:W-:Y:S02]  /*efd0*/  IABS R11, R19 ;  /* 0x00000013000b7213 */ /* 0x000fe40000000000 */
[----:B------:R-:W-:Y:S02]  /*efe0*/  ISETP.GE.AND P1, PT, R19, RZ, PT ;  /* 0x000000ff1300720c */ /* 0x000fe40003f26270 */
[----:B------:R0:W-:Y:S04]  /*eff0*/  STL [R1+0x70], R9 ;  /* 0x0000700901007387 */ /* 0x0001e80000100800 */
[----:B------:R1:W-:Y:S04]  /*f000*/  STL [R1+0x64], R7 ;  /* 0x0000640701007387 */ /* 0x0003e80000100800 */
[----:B------:R2:W-:Y:S04]  /*f010*/  STL [R1+0x6c], R2 ;  /* 0x00006c0201007387 */ /* 0x0005e80000100800 */
[----:B------:R-:W4:Y:S01]  /*f020*/  LDL.LU R19, [R1+0x5c0] ;  /* 0x0005c00001137983 */ /* 0x000f220000300800 */
[----:B------:R-:W-:-:S05]  /*f030*/  IABS R5, R23 ;  /* 0x0000001700057213 */ /* 0x000fca0000000000 */
[----:B------:R-:W-:-:S04]  /*f040*/  IMAD.HI.U32 R6, R0, R5, RZ ;  /* 0x0000000500067227 */ /* 0x000fc800078e00ff */
[----:B------:R-:W-:-:S04]  /*f050*/  IMAD.MOV R6, RZ, RZ, -R6 ;  /* 0x000000ffff067224 */ /* 0x000fc800078e0a06 */
[----:B------:R-:W-:-:S05]  /*f060*/  IMAD R5, R21, R6, R5 ;  /* 0x0000000615057224 */ /* 0x000fca00078e0205 */
[----:B------:R-:W-:-:S13]  /*f070*/  ISETP.GT.U32.AND P0, PT, R21, R5, PT ;  /* 0x000000051500720c */ /* 0x000fda0003f04070 */
[----:B------:R-:W-:-:S05]  /*f080*/  @!P0 IMAD.IADD R5, R5, 0x1, -R21 ;  /* 0x0000000105058824 */ /* 0x000fca00078e0a15 */
[----:B------:R-:W-:Y:S02]  /*f090*/  ISETP.GT.U32.AND P0, PT, R21, R5, PT ;  /* 0x000000051500720c */ /* 0x000fe40003f04070 */
[----:B------:R-:W-:Y:S02]  /*f0a0*/  ISETP.GE.AND P3, PT, R23, RZ, PT ;  /* 0x000000ff1700720c */ /* 0x000fe40003f66270 */
[----:B------:R-:W-:-:S05]  /*f0b0*/  IABS R10, R18 ;  /* 0x00000012000a7213 */ /* 0x000fca0000000000 */
[----:B------:R-:W-:-:S04]  /*f0c0*/  IMAD.HI.U32 R4, R0, R10, RZ ;  /* 0x0000000a00047227 */ /* 0x000fc800078e00ff */
[----:B------:R-:W-:Y:S02]  /*f0d0*/  @!P0 IMAD.IADD R5, R5, 0x1, -R21 ;  /* 0x0000000105058824 */ /* 0x000fe400078e0a15 */
[----:B------:R-:W-:Y:S02]  /*f0e0*/  IMAD.MOV R4, RZ, RZ, -R4 ;  /* 0x000000ffff047224 */ /* 0x000fe400078e0a04 */
[----:B------:R-:W-:Y:S01]  /*f0f0*/  IMAD.MOV.U32 R12, RZ, RZ, R5 ;  /* 0x000000ffff0c7224 */ /* 0x000fe200078e0005 */
[----:B0-----:R-:W-:Y:S01]  /*f100*/  IABS R9, R15 ;  /* 0x0000000f00097213 */ /* 0x001fe20000000000 */
[----:B------:R-:W-:Y:S02]  /*f110*/  IMAD R10, R21, R4, R10 ;  /* 0x00000004150a7224 */ /* 0x000fe400078e020a */
[----:B------:R-:W-:Y:S02]  /*f120*/  @!P3 IMAD.MOV R12, RZ, RZ, -R12 ;  /* 0x000000ffff0cb224 */ /* 0x000fe400078e0a0c */
[----:B-1----:R-:W-:-:S04]  /*f130*/  IMAD.HI.U32 R7, R0, R9, RZ ;  /* 0x0000000900077227 */ /* 0x002fc800078e00ff */
[----:B------:R-:W-:-:S04]  /*f140*/  IMAD.MOV R7, RZ, RZ, -R7 ;  /* 0x000000ffff077224 */ /* 0x000fc800078e0a07 */
[----:B------:R-:W-:Y:S01]  /*f150*/  IMAD R9, R21, R7, R9 ;  /* 0x0000000715097224 */ /* 0x000fe200078e0209 */
[----:B------:R-:W-:Y:S02]  /*f160*/  ISETP.GE.AND P4, PT, R28, RZ, PT ;  /* 0x000000ff1c00720c */ /* 0x000fe40003f86270 */
[----:B------:R-:W-:Y:S02]  /*f170*/  IABS R28, R28 ;  /* 0x0000001c001c7213 */ /* 0x000fe40000000000 */
[----:B--2---:R-:W-:Y:S01]  /*f180*/  IABS R2, R26 ;  /* 0x0000001a00027213 */ /* 0x004fe20000000000 */
[----:B------:R0:W-:Y:S01]  /*f190*/  STL [R1+0x68], R12 ;  /* 0x0000680c01007387 */ /* 0x0001e20000100800 */
[----:B------:R-:W-:Y:S02]  /*f1a0*/  IABS R5, R27 ;  /* 0x0000001b00057213 */ /* 0x000fe40000000000 */
[----:B------:R-:W-:Y:S02]  /*f1b0*/  ISETP.GE.AND P2, PT, R18, RZ, PT ;  /* 0x000000ff1200720c */ /* 0x000fe40003f46270 */
[----:B------:R-:W2:Y:S01]  /*f1c0*/  LDL.LU R18, [R1+0x5c4] ;  /* 0x0005c40001127983 */ /* 0x000ea20000300800 */
[----:B0-----:R-:W-:-:S04]  /*f1d0*/  IMAD.HI.U32 R12, R0, R2, RZ ;  /* 0x00000002000c7227 */ /* 0x001fc800078e00ff */
[----:B------:R-:W-:Y:S01]  /*f1e0*/  IMAD.MOV R12, RZ, RZ, -R12 ;  /* 0x000000ffff0c7224 */ /* 0x000fe200078e0a0c */
[----:B------:R-:W-:-:S03]  /*f1f0*/  IABS R4, R20 ;  /* 0x0000001400047213 */ /* 0x000fc60000000000 */
[----:B------:R-:W-:Y:S02]  /*f200*/  IMAD R2, R21, R12, R2 ;  /* 0x0000000c15027224 */ /* 0x000fe400078e0202 */
[----:B------:R-:W-:-:S04]  /*f210*/  IMAD.HI.U32 R7, R0, R4, RZ ;  /* 0x0000000400077227 */ /* 0x000fc800078e00ff */
[----:B------:R-:W-:Y:S01]  /*f220*/  IMAD.MOV R7, RZ, RZ, -R7 ;  /* 0x000000ffff077224 */ /* 0x000fe200078e0a07 */
[----:B------:R-:W-:Y:S02]  /*f230*/  ISETP.GE.AND P0, PT, R15, RZ, PT ;  /* 0x000000ff0f00720c */ /* 0x000fe40003f06270 */
[----:B------:R-:W5:Y:S01]  /*f240*/  LDL.LU R15, [R1+0x5c8] ;  /* 0x0005c800010f7983 */ /* 0x000f620000300800 */
[----:B------:R-:W-:Y:S01]  /*f250*/  IMAD R4, R21, R7, R4 ;  /* 0x0000000715047224 */ /* 0x000fe200078e0204 */
[----:B------:R-:W-:-:S05]  /*f260*/  IABS R7, R16 ;  /* 0x0000001000077213 */ /* 0x000fca0000000000 */
[----:B------:R-:W-:-:S04]  /*f270*/  IMAD.HI.U32 R12, R0, R7, RZ ;  /* 0x00000007000c7227 */ /* 0x000fc800078e00ff */
[----:B------:R-:W-:Y:S01]  /*f280*/  IMAD.MOV R12, RZ, RZ, -R12 ;  /* 0x000000ffff0c7224 */ /* 0x000fe200078e0a0c */
[----:B---3--:R-:W-:-:S05]  /*f290*/  IABS R8, R22 ;  /* 0x0000001600087213 */ /* 0x008fca0000000000 */
        /* <DEDUP_REMOVED lines=12> */
[----:B------:R-:W-:Y:S01]  /*f360*/  @!P3 IMAD.IADD R11, R11, 0x1, -R21 ;  /* 0x000000010b0bb824 */ /* 0x000fe200078e0a15 */
[----:B------:R-:W-:Y:S01]  /*f370*/  ISETP.GT.U32.AND P3, PT, R21, R9, PT ;  /* 0x000000091500720c */ /* 0x000fe20003f64070 */
[----:B------:R-:W-:Y:S01]  /*f380*/  IMAD.HI.U32 R6, R0, R28, RZ ;  /* 0x0000001c00067227 */ /* 0x000fe200078e00ff */
[----:B------:R-:W-:-:S05]  /*f390*/  ISETP.GE.AND P6, PT, R22, RZ, PT ;  /* 0x000000ff1600720c */ /* 0x000fca0003fc6270 */
[--C-:B------:R-:W-:Y:S01]  /*f3a0*/  @!P5 IMAD.IADD R10, R10, 0x1, -R21.reuse ;  /* 0x000000010a0ad824 */ /* 0x100fe200078e0a15 */
[C---:B------:R-:W-:Y:S01]  /*f3b0*/  ISETP.GT.U32.AND P5, PT, R21.reuse, R11, PT ;  /* 0x0000000b1500720c */ /* 0x040fe20003fa4070 */
[----:B------:R-:W-:Y:S02]  /*f3c0*/  IMAD.MOV R6, RZ, RZ, -R6 ;  /* 0x000000ffff067224 */ /* 0x000fe400078e0a06 */
[----:B------:R-:W-:Y:S02]  /*f3d0*/  IMAD.MOV.U32 R13, RZ, RZ, R8 ;  /* 0x000000ffff0d7224 */ /* 0x000fe400078e0008 */
[----:B------:R-:W-:Y:S02]  /*f3e0*/  IMAD R28, R21, R6, R28 ;  /* 0x00000006151c7224 */ /* 0x000fe400078e021c */
[----:B------:R-:W-:Y:S02]  /*f3f0*/  @!P3 IMAD.IADD R9, R9, 0x1, -R21 ;  /* 0x000000010909b824 */ /* 0x000fe400078e0a15 */
[----:B------:R-:W-:-:S04]  /*f400*/  @!P6 IMAD.MOV R13, RZ, RZ, -R13 ;  /* 0x000000ffff0de224 */ /* 0x000fc800078e0a0d */
[----:B------:R-:W-:Y:S01]  /*f410*/  @!P5 IMAD.IADD R11, R11, 0x1, -R21 ;  /* 0x000000010b0bd824 */ /* 0x000fe200078e0a15 */
[C---:B------:R-:W-:Y:S01]  /*f420*/  ISETP.GT.U32.AND P6, PT, R21.reuse, R9, PT ;  /* 0x000000091500720c */ /* 0x040fe20003fc4070 */
[----:B------:R-:W-:Y:S01]  /*f430*/  IMAD.HI.U32 R6, R0, R5, RZ ;  /* 0x0000000500067227 */ /* 0x000fe200078e00ff */
[----:B------:R-:W-:-:S03]  /*f440*/  ISETP.GT.U32.AND P5, PT, R21, R28, PT ;  /* 0x0000001c1500720c */ /* 0x000fc60003fa4070 */
[----:B------:R-:W-:Y:S02]  /*f450*/  IMAD.MOV.U32 R14, RZ, RZ, R11 ;  /* 0x000000ffff0e7224 */ /* 0x000fe400078e000b */
[----:B------:R-:W-:Y:S02]  /*f460*/  IMAD.MOV R6, RZ, RZ, -R6 ;  /* 0x000000ffff067224 */ /* 0x000fe400078e0a06 */
[----:B------:R-:W-:Y:S01]  /*f470*/  @!P1 IMAD.MOV R14, RZ, RZ, -R14 ;  /* 0x000000ffff0e9224 */ /* 0x000fe200078e0a0e */
[C---:B------:R-:W-:Y:S01]  /*f480*/  ISETP.GT.U32.AND P1, PT, R21.reuse, R2, PT ;  /* 0x000000021500720c */ /* 0x040fe20003f24070 */
[----:B------:R-:W-:Y:S02]  /*f490*/  IMAD R5, R21, R6, R5 ;  /* 0x0000000615057224 */ /* 0x000fe400078e0205 */
[--C-:B------:R-:W-:Y:S02]  /*f4a0*/  @!P6 IMAD.IADD R9, R9, 0x1, -R21.reuse ;  /* 0x000000010909e824 */ /* 0x100fe400078e0a15 */
[----:B------:R-:W-:Y:S01]  /*f4b0*/  @!P5 IMAD.IADD R28, R28, 0x1, -R21 ;  /* 0x000000011c1cd824 */ /* 0x000fe200078e0a15 */
[----:B------:R-:W-:-:S07]  /*f4c0*/  ISETP.GT.U32.AND P6, PT, R21, R5, PT ;  /* 0x000000051500720c */ /* 0x000fce0003fc4070 */
[----:B------:R-:W-:Y:S01]  /*f4d0*/  @!P1 IMAD.IADD R2, R2, 0x1, -R21 ;  /* 0x0000000102029824 */ /* 0x000fe200078e0a15 */
[C---:B------:R-:W-:Y:S02]  /*f4e0*/  ISETP.GT.U32.AND P1, PT, R21.reuse, R28, PT ;  /* 0x0000001c1500720c */ /* 0x040fe40003f24070 */
[----:B----4-:R-:W-:Y:S02]  /*f4f0*/  IABS R8, R19 ;  /* 0x0000001300087213 */ /* 0x010fe40000000000 */
[C---:B------:R-:W-:Y:S01]  /*f500*/  ISETP.GT.U32.AND P3, PT, R21.reuse, R10, PT ;  /* 0x0000000a1500720c */ /* 0x040fe20003f64070 */
[----:B------:R-:W-:Y:S01]  /*f510*/  IMAD R7, R21, R12, R7 ;  /* 0x0000000c15077224 */ /* 0x000fe200078e0207 */
[----:B------:R0:W-:Y:S01]  /*f520*/  STL [R1+0x10], R13 ;  /* 0x0000100d01007387 */ /* 0x0001e20000100800 */
[--C-:B------:R-:W-:Y:S01]  /*f530*/  @!P6 IMAD.IADD R5, R5, 0x1, -R21.reuse ;  /* 0x000000010505e824 */ /* 0x100fe200078e0a15 */
[----:B------:R-:W-:Y:S01]  /*f540*/  ISETP.GE.AND P5, PT, R26, RZ, PT ;  /* 0x000000ff1a00720c */ /* 0x000fe20003fa6270 */
[----:B------:R-:W-:Y:S01]  /*f550*/  IMAD.HI.U32 R11, R0, R8, RZ ;  /* 0x00000008000b7227 */ /* 0x000fe200078e00ff */
[----:B------:R-:W-:Y:S02]  /*f560*/  STL [R1+0xc], R14 ;  /* 0x00000c0e01007387 */ /* 0x000fe40000100800 */
[C---:B------:R-:W-:Y:S01]  /*f570*/  ISETP.GT.U32.AND P6, PT, R21.reuse, R5, PT ;  /* 0x000000051500720c */ /* 0x040fe20003fc4070 */
[----:B------:R-:W-:Y:S01]  /*f580*/  @!P1 IMAD.IADD R28, R28, 0x1, -R21 ;  /* 0x000000011c1c9824 */ /* 0x000fe200078e0a15 */
[----:B------:R-:W3:Y:S01]  /*f590*/  LDL.LU R26, [R1+0x5cc] ;  /* 0x0005cc00011a7983 */ /* 0x000ee20000300800 */
[----:B------:R-:W-:Y:S01]  /*f5a0*/  IMAD.MOV R11, RZ, RZ, -R11 ;  /* 0x000000ffff0b7224 */ /* 0x000fe200078e0a0b */
[----:B------:R-:W-:Y:S01]  /*f5b0*/  ISETP.GT.U32.AND P1, PT, R21, R7, PT ;  /* 0x000000071500720c */ /* 0x000fe20003f24070 */
[----:B------:R-:W-:-:S02]  /*f5c0*/  @!P3 IMAD.IADD R10, R10, 0x1, -R21 ;  /* 0x000000010a0ab824 */ /* 0x000fc400078e0a15 */
[----:B------:R-:W-:Y:S02]  /*f5d0*/  IMAD R8, R21, R11, R8 ;  /* 0x0000000b15087224 */ /* 0x000fe400078e0208 */
[----:B------:R-:W-:Y:S02]  /*f5e0*/  IMAD.MOV.U32 R11, RZ, RZ, R9 ;  /* 0x000000ffff0b7224 */ /* 0x000fe400078e0009 */
[----:B------:R-:W-:Y:S02]  /*f5f0*/  @!P2 IMAD.MOV R10, RZ, RZ, -R10 ;  /* 0x000000ffff0aa224 */ /* 0x000fe400078e0a0a */
[----:B------:R-:W-:Y:S02]  /*f600*/  @!P0 IMAD.MOV R11, RZ, RZ, -R11 ;  /* 0x000000ffff0b8224 */ /* 0x000fe400078e0a0b */
[--C-:B------:R-:W-:Y:S01]  /*f610*/  @!P6 IMAD.IADD R5, R5, 0x1, -R21.reuse ;  /* 0x000000010505e824 */ /* 0x100fe200078e0a15 */
[----:B------:R-:W-:Y:S01]  /*f620*/  STL [R1+0x8], R10 ;  /* 0x0000080a01007387 */ /* 0x000fe20000100800 */
[----:B------:R-:W-:Y:S01]  /*f630*/  @!P1 IMAD.IADD R7, R7, 0x1, -R21 ;  /* 0x0000000107079824 */ /* 0x000fe200078e0a15 */
[----:B------:R-:W-:-:S02]  /*f640*/  ISETP.GE.AND P6, PT, R27, RZ, PT ;  /* 0x000000ff1b00720c */ /* 0x000fc40003fc6270 */
[----:B------:R1:W-:Y:S01]  /*f650*/  STL [R1+0x4], R11 ;  /* 0x0000040b01007387 */ /* 0x0003e20000100800 */
[----:B------:R-:W-:Y:S01]  /*f660*/  ISETP.GE.AND P1, PT, R16, RZ, PT ;  /* 0x000000ff1000720c */ /* 0x000fe20003f26270 */
[----:B------:R-:W-:Y:S02]  /*f670*/  IMAD.MOV.U32 R16, RZ, RZ, R3 ;  /* 0x000000ffff107224 */ /* 0x000fe400078e0003 */
[----:B------:R-:W4:Y:S04]  /*f680*/  LDL.LU R27, [R1+0x5d4] ;  /* 0x0005d400011b7983 */ /* 0x000f280000300800 */
[----:B------:R-:W4:Y:S01]  /*f690*/  LDL.LU R3, [R1+0x5d8] ;  /* 0x0005d80001037983 */ /* 0x000f220000300800 */
[----:B------:R-:W-:Y:S02]  /*f6a0*/  ISETP.GT.U32.AND P3, PT, R21, R4, PT ;  /* 0x000000041500720c */ /* 0x000fe40003f64070 */
[----:B------:R-:W-:-:S05]  /*f6b0*/  IABS R6, R17 ;  /* 0x0000001100067213 */ /* 0x000fca0000000000 */
[----:B0-----:R-:W-:-:S06]  /*f6c0*/  IMAD.HI.U32 R13, R0, R6, RZ ;  /* 0x00000006000d7227 */ /* 0x001fcc00078e00ff */
[----:B------:R-:W-:Y:S02]  /*f6d0*/  @!P3 IMAD.IADD R4, R4, 0x1, -R21 ;  /* 0x000000010404b824 */ /* 0x000fe400078e0a15 */
[----:B------:R-:W-:-:S03]  /*f6e0*/  IMAD.MOV R13, RZ, RZ, -R13 ;  /* 0x000000ffff0d7224 */ /* 0x000fc600078e0a0d */
[C---:B------:R-:W-:Y:S01]  /*f6f0*/  ISETP.GT.U32.AND P2, PT, R21.reuse, R4, PT ;  /* 0x000000041500720c */ /* 0x040fe20003f44070 */
[C---:B------:R-:W-:Y:S01]  /*f700*/  IMAD R6, R21.reuse, R13, R6 ;  /* 0x0000000d15067224 */ /* 0x040fe200078e0206 */
[----:B------:R-:W-:-:S04]  /*f710*/  ISETP.GT.U32.AND P3, PT, R21, R2, PT ;  /* 0x000000021500720c */ /* 0x000fc80003f64070 */
[----:B------:R-:W-:-:S07]  /*f720*/  ISETP.GT.U32.AND P0, PT, R21, R6, PT ;  /* 0x000000061500720c */ /* 0x000fce0003f04070 */
[--C-:B------:R-:W-:Y:S01]  /*f730*/  @!P2 IMAD.IADD R4, R4, 0x1, -R21.reuse ;  /* 0x000000010404a824 */ /* 0x100fe200078e0a15 */
[----:B------:R-:W-:Y:S02]  /*f740*/  ISETP.GT.U32.AND P2, PT, R21, R8, PT ;  /* 0x000000081500720c */ /* 0x000fe40003f44070 */
[----:B--2---:R-:W-:Y:S01]  /*f750*/  IABS R9, R18 ;  /* 0x0000001200097213 */ /* 0x004fe20000000000 */
[--C-:B------:R-:W-:Y:S01]  /*f760*/  @!P3 IMAD.IADD R2, R2, 0x1, -R21.reuse ;  /* 0x000000010202b824 */ /* 0x100fe200078e0a15 */
[----:B------:R-:W-:Y:S01]  /*f770*/  ISETP.GE.AND P3, PT, R20, RZ, PT ;  /* 0x000000ff1400720c */ /* 0x000fe20003f66270 */
[----:B------:R-:W-:Y:S02]  /*f780*/  @!P0 IMAD.IADD R6, R6, 0x1, -R21 ;  /* 0x0000000106068824 */ /* 0x000fe400078e0a15 */
[----:B-1----:R-:W-:-:S04]  /*f790*/  IMAD.HI.U32 R11, R0, R9, RZ ;  /* 0x00000009000b7227 */ /* 0x002fc800078e00ff */
[----:B------:R-:W-:Y:S02]  /*f7a0*/  IMAD.MOV R11, RZ, RZ, -R11 ;  /* 0x000000ffff0b7224 */ /* 0x000fe400078e0a0b */
[----:B------:R-:W-:Y:S01]  /*f7b0*/  @!P2 IMAD.IADD R8, R8, 0x1, -R21 ;  /* 0x000000010808a824 */ /* 0x000fe200078e0a15 */
[C---:B------:R-:W-:Y:S01]  /*f7c0*/  ISETP.GT.U32.AND P2, PT, R21.reuse, R6, PT ;  /* 0x000000061500720c */ /* 0x040fe20003f44070 */
[----:B------:R-:W-:Y:S01]  /*f7d0*/  @!P4 IMAD.MOV R28, RZ, RZ, -R28 ;  /* 0x000000ffff1cc224 */ /* 0x000fe200078e0a1c */
[C---:B------:R-:W-:Y:S01]  /*f7e0*/  ISETP.GT.U32.AND P4, PT, R21.reuse, R7, PT ;  /* 0x000000071500720c */ /* 0x040fe20003f84070 */
[----:B------:R-:W-:Y:S01]  /*f7f0*/  IMAD R9, R21, R11, R9 ;  /* 0x0000000b15097224 */ /* 0x000fe200078e0209 */
[----:B------:R-:W-:Y:S01]  /*f800*/  ISETP.GE.AND P0, PT, R17, RZ, PT ;  /* 0x000000ff1100720c */ /* 0x000fe20003f06270 */
[----:B------:R-:W-:Y:S01]  /*f810*/  @!P5 IMAD.MOV R2, RZ, RZ, -R2 ;  /* 0x000000ffff02d224 */ /* 0x000fe200078e0a02 */
[----:B-----5:R-:W-:Y:S01]  /*f820*/  IABS R10, R15 ;  /* 0x0000000f000a7213 */ /* 0x020fe20000000000 */
[----:B------:R-:W-:Y:S01]  /*f830*/  @!P3 IMAD.MOV R4, RZ, RZ, -R4 ;  /* 0x000000ffff04b224 */ /* 0x000fe200078e0a04 */
[----:B------:R-:W2:Y:S01]  /*f840*/  LDL.LU R17, [R1+0x5d0] ;  /* 0x0005d00001117983 */ /* 0x000ea20000300800 */
[----:B------:R-:W-:Y:S01]  /*f850*/  @!P6 IMAD.MOV R5, RZ, RZ, -R5 ;  /* 0x000000ffff05e224 */ /* 0x000fe200078e0a05 */
[----:B------:R-:W-:-:S02]  /*f860*/  ISETP.GT.U32.AND P3, PT, R21, R9, PT ;  /* 0x000000091500720c */ /* 0x000fc40003f64070 */
[----:B------:R-:W-:Y:S01]  /*f870*/  STL [R1+0x149c], R28 ;  /* 0x00149c1c01007387 */ /* 0x000fe20000100800 */
[----:B------:R-:W-:-:S03]  /*f880*/  IMAD.HI.U32 R12, R0, R10, RZ ;  /* 0x0000000a000c7227 */ /* 0x000fc600078e00ff */
[----:B------:R-:W-:Y:S01]  /*f890*/  STL [R1+0x14a0], R2 ;  /* 0x0014a00201007387 */ /* 0x000fe20000100800 */
[----:B------:R-:W-:-:S03]  /*f8a0*/  @!P2 IMAD.IADD R6, R6, 0x1, -R21 ;  /* 0x000000010606a824 */ /* 0x000fc600078e0a15 */
[----:B------:R-:W-:Y:S01]  /*f8b0*/  STL [R1+0x14a4], R4 ;  /* 0x0014a40401007387 */ /* 0x000fe20000100800 */
[----:B------:R-:W-:-:S03]  /*f8c0*/  @!P4 IMAD.IADD R7, R7, 0x1, -R21 ;  /* 0x000000010707c824 */ /* 0x000fc600078e0a15 */
[----:B------:R-:W-:Y:S01]  /*f8d0*/  STL [R1+0x14a8], R5 ;  /* 0x0014a80501007387 */ /* 0x000fe20000100800 */
[----:B------:R-:W-:-:S03]  /*f8e0*/  IMAD.MOV R12, RZ, RZ, -R12 ;  /* 0x000000ffff0c7224 */ /* 0x000fc600078e0a0c */
[----:B------:R-:W5:Y:S01]  /*f8f0*/  LDL.LU R29, [R1+0x5dc] ;  /* 0x0005dc00011d7983 */ /* 0x000f620000300800 */
[----:B------:R-:W-:Y:S01]  /*f900*/  @!P0 IMAD.MOV R6, RZ, RZ, -R6 ;  /* 0x000000ffff068224 */ /* 0x000fe200078e0a06 */
[----:B------:R-:W-:Y:S01]  /*f910*/  ISETP.GT.U32.AND P5, PT, R21, R8, PT ;  /* 0x000000081500720c */ /* 0x000fe20003fa4070 */
[----:B------:R-:W-:Y:S01]  /*f920*/  @!P1 IMAD.MOV R7, RZ, RZ, -R7 ;  /* 0x000000ffff079224 */ /* 0x000fe200078e0a07 */
[----:B------:R-:W-:Y:S01]  /*f930*/  ISETP.GE.AND P6, PT, R19, RZ, PT ;  /* 0x000000ff1300720c */ /* 0x000fe20003fc6270 */
[----:B------:R-:W-:Y:S01]  /*f940*/  IMAD R10, R21, R12, R10 ;  /* 0x0000000c150a7224 */ /* 0x000fe200078e020a */
[----:B------:R-:W-:Y:S01]  /*f950*/  STL [R1+0x14ac], R6 ;  /* 0x0014ac0601007387 */ /* 0x000fe20000100800 */
[----:B------:R-:W-:-:S03]  /*f960*/  @!P3 IMAD.IADD R9, R9, 0x1, -R21 ;  /* 0x000000010909b824 */ /* 0x000fc600078e0a15 */
[----:B------:R0:W-:Y:S01]  /*f970*/  STL [R1+0x14b0], R7 ;  /* 0x0014b00701007387 */ /* 0x0001e20000100800 */
[C---:B------:R-:W-:Y:S02]  /*f980*/  ISETP.GT.U32.AND P2, PT, R21.reuse, R10, PT ;  /* 0x0000000a1500720c */ /* 0x040fe40003f44070 */
[----:B------:R-:W-:Y:S02]  /*f990*/  ISETP.GT.U32.AND P0, PT, R21, R9, PT ;  /* 0x000000091500720c */ /* 0x000fe40003f04070 */
[----:B------:R-:W-:-:S04]  /*f9a0*/  @!P5 IMAD.IADD R8, R8, 0x1, -R21 ;  /* 0x000000010808d824 */ /* 0x000fc800078e0a15 */
[----:B------:R-:W-:-:S05]  /*f9b0*/  @!P6 IMAD.MOV R8, RZ, RZ, -R8 ;  /* 0x000000ffff08e224 */ /* 0x000fca00078e0a08 */
[--C-:B------:R-:W-:Y:S02]  /*f9c0*/  @!P2 IMAD.IADD R10, R10, 0x1, -R21.reuse ;  /* 0x000000010a0aa824 */ /* 0x100fe400078e0a15 */
[----:B------:R-:W-:Y:S01]  /*f9d0*/  @!P0 IMAD.IADD R9, R9, 0x1, -R21 ;  /* 0x0000000109098824 */ /* 0x000fe200078e0a15 */
[----:B------:R-:W-:Y:S02]  /*f9e0*/  ISETP.GE.AND P4, PT, R18, RZ, PT ;  /* 0x000000ff1200720c */ /* 0x000fe40003f86270 */
[----:B------:R-:W-:Y:S02]  /*f9f0*/  ISETP.GT.U32.AND P1, PT, R21, R10, PT ;  /* 0x0000000a1500720c */ /* 0x000fe40003f24070 */
[----:B------:R-:W-:-:S09]  /*fa00*/  ISETP.GE.AND P5, PT, R15, RZ, PT ;  /* 0x000000ff0f00720c */ /* 0x000fd20003fa6270 */
[----:B------:R-:W-:Y:S02]  /*fa10*/  @!P4 IMAD.MOV R9, RZ, RZ, -R9 ;  /* 0x000000ffff09c224 */ /* 0x000fe400078e0a09 */
[----:B------:R-:W-:-:S04]  /*fa20*/  @!P1 IMAD.IADD R10, R10, 0x1, -R21 ;  /* 0x000000010a0a9824 */ /* 0x000fc800078e0a15 */
[----:B------:R-:W-:Y:S01]  /*fa30*/  @!P5 IMAD.MOV R10, RZ, RZ, -R10 ;  /* 0x000000ffff0ad224 */ /* 0x000fe200078e0a0a */
[----:B---3--:R-:W-:Y:S02]  /*fa40*/  IABS R11, R26 ;  /* 0x0000001a000b7213 */ /* 0x008fe40000000000 */
[----:B------:R-:W-:Y:S02]  /*fa50*/  ISETP.GE.AND P3, PT, R26, RZ, PT ;  /* 0x000000ff1a00720c */ /* 0x000fe40003f66270 */
[----:B------:R-:W3:Y:S01]  /*fa60*/  LDL R26, [R1+0x5e4] ;  /* 0x0005e400011a7983 */ /* 0x000ee20000100800 */
[----:B------:R-:W-:-:S04]  /*fa70*/  IMAD.HI.U32 R12, R0, R11, RZ ;  /* 0x0000000b000c7227 */ /* 0x000fc800078e00ff */
[----:B------:R-:W-:Y:S01]  /*fa80*/  IMAD.MOV R12, RZ, RZ, -R12 ;  /* 0x000000ffff0c7224 */ /* 0x000fe200078e0a0c */
[----:B------:R1:W-:Y:S03]  /*fa90*/  STL [R1+0x14b4], R8 ;  /* 0x0014b40801007387 */ /* 0x0003e60000100800 */
[----:B------:R-:W-:Y:S01]  /*faa0*/  IMAD R11, R21, R12, R11 ;  /* 0x0000000c150b7224 */ /* 0x000fe200078e020b */
[----:B----4-:R-:W-:Y:S02]  /*fab0*/  ISETP.GE.AND P2, PT, R27, RZ, PT ;  /* 0x000000ff1b00720c */ /* 0x010fe40003f46270 */
[----:B------:R-:W-:Y:S02]  /*fac0*/  IABS R13, R27 ;  /* 0x0000001b000d7213 */ /* 0x000fe40000000000 */
[----:B------:R-:W-:Y:S01]  /*fad0*/  IABS R12, R3 ;  /* 0x00000003000c7213 */ /* 0x000fe20000000000 */
[----:B------:R-:W4:Y:S01]  /*fae0*/  LDL R27, [R1+0x5e8] ;  /* 0x0005e800011b7983 */ /* 0x000f220000100800 */
[----:B------:R-:W-:-:S03]  /*faf0*/  ISETP.GE.AND P0, PT, R3, RZ, PT ;  /* 0x000000ff0300720c */ /* 0x000fc60003f06270 */
[----:B------:R-:W4:Y:S04]  /*fb00*/  LDL.LU R3, [R1+0x5ec] ;  /* 0x0005ec0001037983 */ /* 0x000f280000300800 */
[----:B0-----:R-:W4:Y:S04]  /*fb10*/  LDL.LU R7, [R1+0x5f0] ;  /* 0x0005f00001077983 */ /* 0x001f280000300800 */
[----:B------:R-:W4:Y:S01]  /*fb20*/  LDL.LU R28, [R1+0x5f4] ;  /* 0x0005f400011c7983 */ /* 0x000f220000300800 */
[----:B------:R-:W-:-:S03]  /*fb30*/  ISETP.GT.U32.AND P6, PT, R21, R11, PT ;  /* 0x0000000b1500720c */ /* 0x000fc60003fc4070 */
[----:B------:R-:W4:Y:S04]  /*fb40*/  LDL.LU R6, [R1+0x5f8] ;  /* 0x0005f80001067983 */ /* 0x000f280000300800 */
[----:B------:R-:W4:Y:S04]  /*fb50*/  LDL.LU R5, [R1+0x5fc] ;  /* 0x0005fc0001057983 */ /* 0x000f280000300800 */
[----:B------:R-:W4:Y:S02]  /*fb60*/  LDL.LU R4, [R1+0x600] ;  /* 0x0006000001047983 */ /* 0x000f240000300800 */
[----:B------:R-:W-:-:S02]  /*fb70*/  @!P6 IMAD.IADD R11, R11, 0x1, -R21 ;  /* 0x000000010b0be824 */ /* 0x000fc400078e0a15 */
[----:B-1----:R-:W4:Y:S03]  /*fb80*/  LDL.LU R8, [R1+0x604] ;  /* 0x0006040001087983 */ /* 0x002f260000300800 */
[----:B------:R-:W-:Y:S01]  /*fb90*/  ISETP.GT.U32.AND P6, PT, R21, R11, PT ;  /* 0x0000000b1500720c */ /* 0x000fe20003fc4070 */
[----:B------:R-:W4:Y:S04]  /*fba0*/  LDL R2, [R1+0x440] ;  /* 0x0004400001027983 */ /* 0x000f280000100800 */
[----:B------:R0:W-:Y:S08]  /*fbb0*/  STL [R1+0x14b8], R9 ;  /* 0x0014b80901007387 */ /* 0x0001f00000100800 */
[----:B------:R-:W-:Y:S01]  /*fbc0*/  @!P6 IMAD.IADD R11, R11, 0x1, -R21 ;  /* 0x000000010b0be824 */ /* 0x000fe200078e0a15 */
[----:B0-----:R-:W4:Y:S03]  /*fbd0*/  LDL.LU R9, [R1+0x5e8] ;  /* 0x0005e80001097983 */ /* 0x001f260000300800 */
[----:B------:R-:W-:Y:S01]  /*fbe0*/  @!P3 IMAD.MOV R11, RZ, RZ, -R11 ;  /* 0x000000ffff0bb224 */ /* 0x000fe200078e0a0b */
[----:B------:R0:W-:Y:S04]  /*fbf0*/  STL [R1+0x14bc], R10 ;  /* 0x0014bc0a01007387 */ /* 0x0001e80000100800 */
[----:B0-----:R-:W4:Y:S04]  /*fc00*/  LDL.LU R10, [R1+0x5e4] ;  /* 0x0005e400010a7983 */ /* 0x001f280000300800 */
[----:B------:R0:W-:Y:S04]  /*fc10*/  STL [R1+0x14c0], R11 ;  /* 0x0014c00b01007387 */ /* 0x0001e80000100800 */
[----:B0-----:R-:W4:Y:S01]  /*fc20*/  LDL.LU R11, [R1+0x5e0] ;  /* 0x0005e000010b7983 */ /* 0x001f220000300800 */
[----:B------:R-:W-:-:S02]  /*fc30*/  IMAD.MOV.U32 R20, RZ, RZ, R16 ;  /* 0x000000ffff147224 */ /* 0x000fc400078e0010 */
[----:B------:R-:W-:Y:S02]  /*fc40*/  IMAD.MOV.U32 R16, RZ, RZ, R13 ;  /* 0x000000ffff107224 */ /* 0x000fe400078e000d */
[----:B------:R-:W-:Y:S02]  /*fc50*/  IMAD.MOV.U32 R19, RZ, RZ, R12 ;  /* 0x000000ffff137224 */ /* 0x000fe400078e000c */
[----:B------:R-:W-:-:S04]  /*fc60*/  IMAD.HI.U32 R12, R0, R16, RZ ;  /* 0x00000010000c7227 */ /* 0x000fc800078e00ff */
[----:B------:R-:W-:-:S04]  /*fc70*/  IMAD.MOV R12, RZ, RZ, -R12 ;  /* 0x000000ffff0c7224 */ /* 0x000fc800078e0a0c */
[----:B------:R-:W-:Y:S02]  /*fc80*/  IMAD R12, R21, R12, R16 ;  /* 0x0000000c150c7224 */ /* 0x000fe400078e0210 */
[----:B------:R-:W-:-:S03]  /*fc90*/  IMAD.HI.U32 R13, R0, R19, RZ ;  /* 0x00000013000d7227 */ /* 0x000fc600078e00ff */
[----:B------:R-:W-:Y:S01]  /*fca0*/  ISETP.GT.U32.AND P6, PT, R21, R12, PT ;  /* 0x0000000c1500720c */ /* 0x000fe20003fc4070 */
[----:B------:R-:W-:-:S04]  /*fcb0*/  IMAD.MOV R13, RZ, RZ, -R13 ;  /* 0x000000ffff0d7224 */ /* 0x000fc800078e0a0d */
[----:B------:R-:W-:Y:S01]  /*fcc0*/  IMAD R13, R21, R13, R19 ;  /* 0x0000000d150d7224 */ /* 0x000fe200078e0213 */
[----:B--2---:R-:W-:Y:S02]  /*fcd0*/  IABS R14, R17 ;  /* 0x00000011000e7213 */ /* 0x004fe40000000000 */
[----:B-----5:R-:W-:-:S05]  /*fce0*/  IABS R15, R29 ;  /* 0x0000001d000f7213 */ /* 0x020fca0000000000 */
[----:B------:R-:W-:Y:S01]  /*fcf0*/  @!P6 IMAD.IADD R12, R12, 0x1, -R21 ;  /* 0x000000010c0ce824 */ /* 0x000fe200078e0a15 */
[----:B------:R-:W-:Y:S02]  /*fd00*/  ISETP.GT.U32.AND P6, PT, R21, R13, PT ;  /* 0x0000000d1500720c */ /* 0x000fe40003fc4070 */
[----:B------:R-:W-:Y:S01]  /*fd10*/  ISETP.GE.AND P1, PT, R17, RZ, PT ;  /* 0x000000ff1100720c */ /* 0x000fe20003f26270 */
[----:B------:R-:W-:Y:S01]  /*fd20*/  IMAD.HI.U32 R17, R0, R14, RZ ;  /* 0x0000000e00117227 */ /* 0x000fe200078e00ff */
[----:B------:R-:W-:-:S03]  /*fd30*/  IABS R16, R20 ;  /* 0x0000001400107213 */ /* 0x000fc60000000000 */
[----:B------:R-:W-:-:S04]  /*fd40*/  IMAD.HI.U32 R18, R0, R15, RZ ;  /* 0x0000000f00127227 */ /* 0x000fc800078e00ff */
[----:B------:R-:W-:Y:S01]  /*fd50*/  IMAD.MOV R17, RZ, RZ, -R17 ;  /* 0x000000ffff117224 */ /* 0x000fe200078e0a11 */
[C---:B------:R-:W-:Y:S01]  /*fd60*/  ISETP.GT.U32.AND P4, PT, R21.reuse, R12, PT ;  /* 0x0000000c1500720c */ /* 0x040fe20003f84070 */
[----:B------:R-:W-:Y:S02]  /*fd70*/  IMAD.MOV R18, RZ, RZ, -R18 ;  /* 0x000000ffff127224 */ /* 0x000fe400078e0a12 */
[----:B------:R-:W-:Y:S02]  /*fd80*/  IMAD R14, R21, R17, R14 ;  /* 0x00000011150e7224 */ /* 0x000fe400078e020e */
[----:B------:R-:W-:Y:S02]  /*fd90*/  @!P6 IMAD.IADD R13, R13, 0x1, -R21 ;  /* 0x000000010d0de824 */ /* 0x000fe400078e0a15 */
[----:B------:R-:W-:Y:S01]  /*fda0*/  IMAD.HI.U32 R23, R0, R16, RZ ;  /* 0x0000001000177227 */ /* 0x000fe200078e00ff */
[C---:B------:R-:W-:Y:S02]  /*fdb0*/  ISETP.GT.U32.AND P6, PT, R21.reuse, R14, PT ;  /* 0x0000000e1500720c */ /* 0x040fe40003fc4070 */
[C---:B------:R-:W-:Y:S01]  /*fdc0*/  ISETP.GT.U32.AND P5, PT, R21.reuse, R13, PT ;  /* 0x0000000d1500720c */ /* 0x040fe20003fa4070 */
[----:B------:R-:W-:-:S02]  /*fdd0*/  IMAD R15, R21, R18, R15 ;  /* 0x00000012150f7224 */ /* 0x000fc400078e020f */
[----:B------:R-:W-:-:S03]  /*fde0*/  IMAD.MOV R23, RZ, RZ, -R23 ;  /* 0x000000ffff177224 */ /* 0x000fc600078e0a17 */
[C---:B------:R-:W-:Y:S01]  /*fdf0*/  ISETP.GT.U32.AND P3, PT, R21.reuse, R15, PT ;  /* 0x0000000f1500720c */ /* 0x040fe20003f64070 */
[----:B------:R-:W-:Y:S02]  /*fe00*/  IMAD R16, R21, R23, R16 ;  /* 0x0000001715107224 */ /* 0x000fe400078e0210 */
[----:B------:R-:W-:-:S03]  /*fe10*/  @!P4 IMAD.IADD R12, R12, 0x1, -R21 ;  /* 0x000000010c0cc824 */ /* 0x000fc600078e0a15 */
[----:B------:R-:W-:Y:S01]  /*fe20*/  ISETP.GT.U32.AND P4, PT, R21, R16, PT ;  /* 0x000000101500720c */ /* 0x000fe20003f84070 */
[--C-:B------:R-:W-:Y:S02]  /*fe30*/  @!P5 IMAD.IADD R13, R13, 0x1, -R21.reuse ;  /* 0x000000010d0dd824 */ /* 0x100fe400078e0a15 */
[----:B------:R-:W-:-:S04]  /*fe40*/  @!P6 IMAD.IADD R14, R14, 0x1, -R21 ;  /* 0x000000010e0ee824 */ /* 0x000fc800078e0a15 */
[----:B------:R-:W-:Y:S01]  /*fe50*/  @!P3 IMAD.IADD R15, R15, 0x1, -R21 ;  /* 0x000000010f0fb824 */ /* 0x000fe200078e0a15 */
[----:B------:R-:W-:-:S05]  /*fe60*/  ISETP.GT.U32.AND P3, PT, R21, R14, PT ;  /* 0x0000000e1500720c */ /* 0x000fca0003f64070 */
[----:B------:R-:W-:-:S08]  /*fe70*/  @!P4 IMAD.IADD R16, R16, 0x1, -R21 ;  /* 0x000000011010c824 */ /* 0x000fd000078e0a15 */
[----:B------:R-:W-:Y:S01]  /*fe80*/  @!P3 IMAD.IADD R14, R14, 0x1, -R21 ;  /* 0x000000010e0eb824 */ /* 0x000fe200078e0a15 */
[----:B------:R-:W-:Y:S01]  /*fe90*/  ISETP.GT.U32.AND P4, PT, R21, R15, PT ;  /* 0x0000000f1500720c */ /* 0x000fe20003f84070 */
[----:B------:R-:W-:-:S12]  /*fea0*/  @!P2 IMAD.MOV R12, RZ, RZ, -R12 ;  /* 0x000000ffff0ca224 */ /* 0x000fd800078e0a0c */
[----:B------:R-:W-:Y:S02]  /*feb0*/  @!P4 IMAD.IADD R15, R15, 0x1, -R21 ;  /* 0x000000010f0fc824 */ /* 0x000fe400078e0a15 */
[----:B------:R-:W-:Y:S01]  /*fec0*/  @!P1 IMAD.MOV R14, RZ, RZ, -R14 ;  /* 0x000000ffff0e9224 */ /* 0x000fe200078e0a0e */
[----:B---3--:R-:W-:-:S05]  /*fed0*/  IABS R17, R26 ;  /* 0x0000001a00117213 */ /* 0x008fca0000000000 */
[----:B------:R-:W-:-:S04]  /*fee0*/  IMAD.HI.U32 R25, R0, R17, RZ ;  /* 0x0000001100197227 */ /* 0x000fc800078e00ff */
[----:B------:R-:W-:-:S04]  /*fef0*/  IMAD.MOV R25, RZ, RZ, -R25 ;  /* 0x000000ffff197224 */ /* 0x000fc800078e0a19 */
[----:B------:R-:W-:-:S05]  /*ff00*/  IMAD R17, R21, R25, R17 ;  /* 0x0000001915117224 */ /* 0x000fca00078e0211 */
[----:B------:R-:W-:Y:S02]  /*ff10*/  ISETP.GT.U32.AND P5, PT, R21, R17, PT ;  /* 0x000000111500720c */ /* 0x000fe40003fa4070 */
[----:B----4-:R-:W-:Y:S02]  /*ff20*/  IABS R19, R3 ;  /* 0x0000000300137213 */ /* 0x010fe40000000000 */
[----:B------:R-:W-:-:S03]  /*ff30*/  IABS R20, R7 ;  /* 0x0000000700147213 */ /* 0x000fc60000000000 */
[----:B------:R-:W-:Y:S01]  /*ff40*/  IMAD.HI.U32 R24, R0, R19, RZ ;  /* 0x0000001300187227 */ /* 0x000fe200078e00ff */
[----:B------:R-:W-:-:S03]  /*ff50*/  IABS R18, R27 ;  /* 0x0000001b00127213 */ /* 0x000fc60000000000 */
[----:B------:R-:W-:Y:S01]  /*ff60*/  IMAD.HI.U32 R23, R0, R20, RZ ;  /* 0x0000001400177227 */ /* 0x000fe200078e00ff */
[----:B------:R-:W-:-:S03]  /*ff70*/  IABS R27, R28 ;  /* 0x0000001c001b7213 */ /* 0x000fc60000000000 */
[----:B------:R-:W-:Y:S02]  /*ff80*/  IMAD.MOV R24, RZ, RZ, -R24 ;  /* 0x000000ffff187224 */ /* 0x000fe400078e0a18 */
[----:B------:R-:W-:Y:S02]  /*ff90*/  IMAD.MOV R23, RZ, RZ, -R23 ;  /* 0x000000ffff177224 */ /* 0x000fe400078e0a17 */
[----:B------:R-:W-:Y:S02]  /*ffa0*/  IMAD R19, R21, R24, R19 ;  /* 0x0000001815137224 */ /* 0x000fe400078e0213 */
[----:B------:R-:W-:Y:S01]  /*ffb0*/  @!P5 IMAD.IADD R17, R17, 0x1, -R21 ;  /* 0x000000011111d824 */ /* 0x000fe200078e0a15 */
[C---:B------:R-:W-:Y:S01]  /*ffc0*/  ISETP.GT.U32.AND P5, PT, R21.reuse, R16, PT ;  /* 0x000000101500720c */ /* 0x040fe20003fa4070 */
[C---:B------:R-:W-:Y:S02]  /*ffd0*/  IMAD R20, R21.reuse, R23, R20 ;  /* 0x0000001715147224 */ /* 0x040fe400078e0214 */
[----:B------:R-:W-:Y:S01]  /*ffe0*/  IMAD.HI.U32 R23, R0, R27, RZ ;  /* 0x0000001b00177227 */ /* 0x000fe200078e00ff */
[----:B------:R-:W-:-:S03]  /*fff0*/  ISETP.GT.U32.AND P3, PT, R21, R19, PT ;  /* 0x000000131500720c */ /* 0x000fc60003f64070 */
[----:B------:R-:W-:Y:S02]  /*10000*/  IMAD.MOV R23, RZ, RZ, -R23 ;  /* 0x000000ffff177224 */ /* 0x000fe400078e0a17 */
[----:B------:R-:W-:-:S04]  /*10010*/  IMAD.HI.U32 R22, R0, R18, RZ ;  /* 0x0000001200167227 */ /* 0x000fc800078e00ff */
[C---:B------:R-:W-:Y:S02]  /*10020*/  IMAD R27, R21.reuse, R23, R27 ;  /* 0x00000017151b7224 */ /* 0x040fe400078e021b */
[----:B------:R-:W-:Y:S02]  /*10030*/  IMAD.MOV R22, RZ, RZ, -R22 ;  /* 0x000000ffff167224 */ /* 0x000fe400078e0a16 */
[--C-:B------:R-:W-:Y:S01]  /*10040*/  @!P5 IMAD.IADD R16, R16, 0x1, -R21.reuse ;  /* 0x000000011010d824 */ /* 0x100fe200078e0a15 */
[C---:B------:R-:W-:Y:S01]  /*10050*/  ISETP.GT.U32.AND P5, PT, R21.reuse, R27, PT ;  /* 0x0000001b1500720c */ /* 0x040fe20003fa4070 */
[----:B------:R-:W-:Y:S02]  /*10060*/  IMAD R18, R21, R22, R18 ;  /* 0x0000001615127224 */ /* 0x000fe400078e0212 */
[----:B------:R-:W-:Y:S01]  /*10070*/  @!P3 IMAD.IADD R19, R19, 0x1, -R21 ;  /* 0x000000011313b824 */ /* 0x000fe200078e0a15 */
[----:B------:R-:W-:Y:S02]  /*10080*/  ISETP.GE.AND P3, PT, R29, RZ, PT ;  /* 0x000000ff1d00720c */ /* 0x000fe40003f66270 */
[----:B------:R-:W-:-:S02]  /*10090*/  ISETP.GT.U32.AND P6, PT, R21, R18, PT ;  /* 0x000000121500720c */ /* 0x000fc40003fc4070 */
[----:B------:R-:W-:-:S05]  /*100a0*/  IABS R22, R6 ;  /* 0x0000000600167213 */ /* 0x000fca0000000000 */
[----:B------:R-:W-:Y:S01]  /*100b0*/  @!P5 IMAD.IADD R27, R27, 0x1, -R21 ;  /* 0x000000011b1bd824 */ /* 0x000fe200078e0a15 */
[----:B------:R-:W-:-:S03]  /*100c0*/  ISETP.GT.U32.AND P2, PT, R21, R17, PT ;  /* 0x000000111500720c */ /* 0x000fc60003f44070 */
[----:B------:R-:W-:Y:S01]  /*100d0*/  @!P3 IMAD.MOV R15, RZ, RZ, -R15 ;  /* 0x000000ffff0fb224 */ /* 0x000fe200078e0a0f */
[C---:B------:R-:W-:Y:S01]  /*100e0*/  ISETP.GT.U32.AND P3, PT, R21.reuse, R27, PT ;  /* 0x0000001b1500720c */ /* 0x040fe20003f64070 */
[----:B------:R-:W-:Y:S01]  /*100f0*/  IMAD.HI.U32 R26, R0, R22, RZ ;  /* 0x00000016001a7227 */ /* 0x000fe200078e00ff */
[C---:B------:R-:W-:Y:S02]  /*10100*/  ISETP.GT.U32.AND P4, PT, R21.reuse, R20, PT ;  /* 0x000000141500720c */ /* 0x040fe40003f84070 */
[----:B------:R-:W-:Y:S01]  /*10110*/  IABS R23, R5 ;  /* 0x0000000500177213 */ /* 0x000fe20000000000 */
[----:B------:R-:W-:Y:S01]  /*10120*/  @!P6 IMAD.IADD R18, R18, 0x1, -R21 ;  /* 0x000000011212e824 */ /* 0x000fe200078e0a15 */
[----:B------:R-:W-:Y:S01]  /*10130*/  IABS R24, R2 ;  /* 0x0000000200187213 */ /* 0x000fe20000000000 */
[----:B------:R-:W-:Y:S02]  /*10140*/  IMAD.MOV R26, RZ, RZ, -R26 ;  /* 0x000000ffff1a7224 */ /* 0x000fe400078e0a1a */
[----:B------:R-:W-:Y:S01]  /*10150*/  IMAD.HI.U32 R25, R0, R23, RZ ;  /* 0x0000001700197227 */ /* 0x000fe200078e00ff */
[----:B------:R-:W-:-:S03]  /*10160*/  ISETP.GT.U32.AND P6, PT, R21, R18, PT ;  /* 0x000000121500720c */ /* 0x000fc60003fc4070 */
[----:B------:R-:W-:Y:S02]  /*10170*/  IMAD R22, R21, R26, R22 ;  /* 0x0000001a15167224 */ /* 0x000fe400078e0216 */
[----:B------:R-:W-:-:S04]  /*10180*/  IMAD.HI.U32 R26, R0, R24, RZ ;  /* 0x00000018001a7227 */ /* 0x000fc800078e00ff */
[----:B------:R-:W-:Y:S02]  /*10190*/  IMAD.MOV R25, RZ, RZ, -R25 ;  /* 0x000000ffff197224 */ /* 0x000fe400078e0a19 */
[--C-:B------:R-:W-:Y:S01]  /*101a0*/  @!P3 IMAD.IADD R27, R27, 0x1, -R21.reuse ;  /* 0x000000011b1bb824 */ /* 0x100fe200078e0a15 */
[----:B------:R-:W-:Y:S01]  /*101b0*/  ISETP.GE.AND P3, PT, R28, RZ, PT ;  /* 0x000000ff1c00720c */ /* 0x000fe20003f66270 */
[--C-:B------:R-:W-:Y:S01]  /*101c0*/  @!P2 IMAD.IADD R17, R17, 0x1, -R21.reuse ;  /* 0x000000011111a824 */ /* 0x100fe200078e0a15 */
[C---:B------:R-:W-:Y:S01]  /*101d0*/  ISETP.GT.U32.AND P2, PT, R21.reuse, R22, PT ;  /* 0x000000161500720c */ /* 0x040fe20003f44070 */
[----:B------:R-:W-:Y:S01]  /*101e0*/  @!P4 IMAD.IADD R20, R20, 0x1, -R21 ;  /* 0x000000011414c824 */ /* 0x000fe200078e0a15 */
[----:B------:R-:W0:Y:S01]  /*101f0*/  S2R R28, SR_TID.X ;  /* 0x00000000001c7919 */ /* 0x000e220000002100 */
[----:B------:R-:W-:Y:S02]  /*10200*/  IMAD.MOV R26, RZ, RZ, -R26 ;  /* 0x000000ffff1a7224 */ /* 0x000fe400078e0a1a */
[C---:B------:R-:W-:Y:S01]  /*10210*/  IMAD R23, R21.reuse, R25, R23 ;  /* 0x0000001915177224 */ /* 0x040fe200078e0217 */
[C---:B------:R-:W-:Y:S01]  /*10220*/  ISETP.GT.U32.AND P1, PT, R21.reuse, R20, PT ;  /* 0x000000141500720c */ /* 0x040fe20003f24070 */
[----:B------:R-:W-:-:S02]  /*10230*/  IMAD R24, R21, R26, R24 ;  /* 0x0000001a15187224 */ /* 0x000fc400078e0218 */
[--C-:B------:R-:W-:Y:S01]  /*10240*/  @!P6 IMAD.IADD R18, R18, 0x1, -R21.reuse ;  /* 0x000000011212e824 */ /* 0x100fe200078e0a15 */
[C---:B------:R-:W-:Y:S02]  /*10250*/  ISETP.GT.U32.AND P6, PT, R21.reuse, R23, PT ;  /* 0x000000171500720c */ /* 0x040fe40003fc4070 */
[----:B------:R-:W-:Y:S01]  /*10260*/  ISETP.GT.U32.AND P4, PT, R21, R24, PT ;  /* 0x000000181500720c */ /* 0x000fe20003f84070 */
[--C-:B------:R-:W-:Y:S01]  /*10270*/  @!P2 IMAD.IADD R22, R22, 0x1, -R21.reuse ;  /* 0x000000011616a824 */ /* 0x100fe200078e0a15 */
[----:B------:R-:W-:Y:S02]  /*10280*/  ISETP.GE.AND P2, PT, R10, RZ, PT ;  /* 0x000000ff0a00720c */ /* 0x000fe40003f46270 */
[----:B------:R-:W-:Y:S02]  /*10290*/  IABS R25, R4 ;  /* 0x0000000400197213 */ /* 0x000fe40000000000 */
[----:B------:R-:W-:Y:S01]  /*102a0*/  ISETP.GE.AND P5, PT, R11, RZ, PT ;  /* 0x000000ff0b00720c */ /* 0x000fe20003fa6270 */
[----:B------:R-:W-:Y:S01]  /*102b0*/  @!P1 IMAD.IADD R20, R20, 0x1, -R21 ;  /* 0x0000000114149824 */ /* 0x000fe200078e0a15 */
[----:B------:R-:W-:Y:S01]  /*102c0*/  ISETP.GE.AND P1, PT, R7, RZ, PT ;  /* 0x000000ff0700720c */ /* 0x000fe20003f26270 */
[----:B------:R-:W-:Y:S01]  /*102d0*/  @!P0 IMAD.MOV R13, RZ, RZ, -R13 ;  /* 0x000000ffff0d8224 */ /* 0x000fe200078e0a0d */
[----:B------:R-:W1:Y:S01]  /*102e0*/  LDC R7, c[0x0][0x230] ;  /* 0x00008c00ff077b82 */ /* 0x000e620000000800 */
[----:B------:R-:W-:Y:S01]  /*102f0*/  @!P6 IMAD.IADD R23, R23, 0x1, -R21 ;  /* 0x000000011717e824 */ /* 0x000fe200078e0a15 */
[----:B------:R-:W-:Y:S01]  /*10300*/  ISETP.GT.U32.AND P0, PT, R21, R19, PT ;  /* 0x000000131500720c */ /* 0x000fe20003f04070 */
[----:B------:R-:W-:Y:S01]  /*10310*/  IMAD.HI.U32 R29, R0, R25, RZ ;  /* 0x00000019001d7227 */ /* 0x000fe200078e00ff */
[----:B------:R-:W-:-:S02]  /*10320*/  ISETP.GE.AND P6, PT, R9, RZ, PT ;  /* 0x000000ff0900720c */ /* 0x000fc40003fc6270 */
[----:B------:R-:W-:Y:S01]  /*10330*/  IABS R26, R8 ;  /* 0x00000008001a7213 */ /* 0x000fe20000000000 */
[----:B------:R-:W-:Y:S02]  /*10340*/  @!P4 IMAD.IADD R24, R24, 0x1, -R21 ;  /* 0x000000011818c824 */ /* 0x000fe400078e0a15 */
[----:B------:R-:W-:Y:S02]  /*10350*/  IMAD.MOV R29, RZ, RZ, -R29 ;  /* 0x000000ffff1d7224 */ /* 0x000fe400078e0a1d */
[----:B------:R-:W-:-:S04]  /*10360*/  IMAD.HI.U32 R0, R0, R26, RZ ;  /* 0x0000001a00007227 */ /* 0x000fc800078e00ff */
[----:B------:R-:W-:Y:S01]  /*10370*/  @!P2 IMAD.MOV R17, RZ, RZ, -R17 ;  /* 0x000000ffff11a224 */ /* 0x000fe200078e0a11 */
[C---:B------:R-:W-:Y:S01]  /*10380*/  ISETP.GT.U32.AND P2, PT, R21.reuse, R24, PT ;  /* 0x000000181500720c */ /* 0x040fe20003f44070 */
[C---:B------:R-:W-:Y:S02]  /*10390*/  IMAD R25, R21.reuse, R29, R25 ;  /* 0x0000001d15197224 */ /* 0x040fe400078e0219 */
[----:B------:R-:W-:Y:S01]  /*103a0*/  @!P5 IMAD.MOV R16, RZ, RZ, -R16 ;  /* 0x000000ffff10d224 */ /* 0x000fe200078e0a10 */
[----:B------:R-:W-:Y:S01]  /*103b0*/  ISETP.GT.U32.AND P5, PT, R21, R23, PT ;  /* 0x000000171500720c */ /* 0x000fe20003fa4070 */
[----:B------:R-:W-:Y:S02]  /*103c0*/  IMAD.MOV R0, RZ, RZ, -R0 ;  /* 0x000000ffff007224 */ /* 0x000fe400078e0a00 */
[C---:B0-----:R-:W-:Y:S02]  /*103d0*/  IMAD.SHL.U32 R29, R28.reuse, 0x40, RZ ;  /* 0x000000401c1d7824 */ /* 0x041fe400078e00ff */
[----:B------:R-:W-:Y:S01]  /*103e0*/  @!P0 IMAD.IADD R19, R19, 0x1, -R21 ;  /* 0x0000000113138824 */ /* 0x000fe200078e0a15 */
[----:B------:R-:W-:Y:S01]  /*103f0*/  ISETP.GT.U32.AND P0, PT, R21, R25, PT ;  /* 0x000000191500720c */ /* 0x000fe20003f04070 */
[----:B------:R-:W-:Y:S01]  /*10400*/  @!P6 IMAD.MOV R18, RZ, RZ, -R18 ;  /* 0x000000ffff12e224 */ /* 0x000fe200078e0a12 */
[----:B------:R-:W-:Y:S01]  /*10410*/  ISETP.GE.AND P6, PT, R3, RZ, PT ;  /* 0x000000ff0300720c */ /* 0x000fe20003fc6270 */
[----:B------:R-:W-:Y:S01]  /*10420*/  IMAD R26, R21, R0, R26 ;  /* 0x00000000151a7224 */ /* 0x000fe200078e021a */
[----:B------:R-:W-:Y:S01]  /*10430*/  LOP3.LUT R29, R29, 0x1c0, RZ, 0xc0, !PT ;  /* 0x000001c01d1d7812 */ /* 0x000fe200078ec0ff */
[----:B------:R-:W-:-:S02]  /*10440*/  IMAD.SHL.U32 R0, R28, 0x8, RZ ;  /* 0x000000081c007824 */ /* 0x000fc400078e00ff */
[--C-:B------:R-:W-:Y:S01]  /*10450*/  @!P2 IMAD.IADD R24, R24, 0x1, -R21.reuse ;  /* 0x000000011818a824 */ /* 0x100fe200078e0a15 */
[----:B------:R-:W-:Y:S02]  /*10460*/  ISETP.GE.AND P2, PT, R5, RZ, PT ;  /* 0x000000ff0500720c */ /* 0x000fe40003f46270 */
[----:B------:R-:W-:Y:S01]  /*10470*/  LOP3.LUT R29, R29, 0x30, R0, 0xf8, !PT ;  /* 0x000000301d1d7812 */ /* 0x000fe200078ef800 */
[C---:B------:R-:W-:Y:S01]  /*10480*/  IMAD.SHL.U32 R0, R28.reuse, 0x2, RZ ;  /* 0x000000021c007824 */ /* 0x040fe200078e00ff */
[----:B------:R-:W-:Y:S01]  /*10490*/  LOP3.LUT R5, R28, 0x3, RZ, 0xc0, !PT ;  /* 0x000000031c057812 */ /* 0x000fe200078ec0ff */
[--C-:B------:R-:W-:Y:S01]  /*104a0*/  @!P5 IMAD.IADD R23, R23, 0x1, -R21.reuse ;  /* 0x000000011717d824 */ /* 0x100fe200078e0a15 */
[----:B------:R-:W-:Y:S01]  /*104b0*/  ISETP.GE.AND P5, PT, R6, RZ, PT ;  /* 0x000000ff0600720c */ /* 0x000fe20003fa6270 */
[----:B-1----:R-:W-:Y:S01]  /*104c0*/  VIADD R7, R7, 0x3f ;  /* 0x0000003f07077836 */ /* 0x002fe20000000000 */
[----:B------:R-:W-:Y:S01]  /*104d0*/  STL [R1+0x14c4], R12 ;  /* 0x0014c40c01007387 */ /* 0x000fe20000100800 */
[----:B------:R-:W-:Y:S01]  /*104e0*/  SHF.R.U32.HI R6, RZ, 0x2, R28 ;  /* 0x00000002ff067819 */ /* 0x000fe2000001161c */
[----:B------:R-:W-:Y:S01]  /*104f0*/  @!P0 IMAD.IADD R25, R25, 0x1, -R21 ;  /* 0x0000000119198824 */ /* 0x000fe200078e0a15 */
[----:B------:R-:W-:Y:S01]  /*10500*/  LOP3.LUT R29, R29, 0x30, R0, 0x78, !PT ;  /* 0x000000301d1d7812 */ /* 0x000fe200078e7800 */
[----:B------:R-:W-:Y:S01]  /*10510*/  STL [R1+0x14c8], R13 ;  /* 0x0014c80d01007387 */ /* 0x000fe20000100800 */
[----:B------:R-:W-:Y:S01]  /*10520*/  @!P6 IMAD.MOV R19, RZ, RZ, -R19 ;  /* 0x000000ffff13e224 */ /* 0x000fe200078e0a13 */
[----:B------:R-:W-:Y:S01]  /*10530*/  ISETP.GE.AND P0, PT, R4, RZ, PT ;  /* 0x000000ff0400720c */ /* 0x000fe20003f06270 */
[----:B------:R-:W-:Y:S01]  /*10540*/  IMAD R5, R5, 0x110, RZ ;  /* 0x0000011005057824 */ /* 0x000fe200078e02ff */
[----:B------:R-:W-:Y:S01]  /*10550*/  STL [R1+0x14cc], R14 ;  /* 0x0014cc0e01007387 */ /* 0x000fe20000100800 */
[----:B------:R-:W-:Y:S01]  /*10560*/  SHF.R.S32.HI R0, RZ, 0x1f, R7 ;  /* 0x0000001fff007819 */ /* 0x000fe20000011407 */
[----:B------:R-:W-:Y:S01]  /*10570*/  IMAD.SHL.U32 R4, R28, 0x10, RZ ;  /* 0x000000101c047824 */ /* 0x000fe200078e00ff */
[----:B------:R-:W-:Y:S01]  /*10580*/  SGXT.U32 R6, R6, 0x3 ;  /* 0x000000030606781a */ /* 0x000fe20000000000 */
[----:B------:R-:W-:Y:S01]  /*10590*/  STL [R1+0x14d0], R15 ;  /* 0x0014d00f01007387 */ /* 0x000fe20000100800 */
[----:B------:R-:W-:-:S03]  /*105a0*/  LEA.HI R7, R0, R7, RZ, 0x6 ;  /* 0x0000000700077211 */ /* 0x000fc600078f30ff */
[----:B------:R-:W-:Y:S01]  /*105b0*/  STL [R1+0x14d4], R16 ;  /* 0x0014d41001007387 */ /* 0x000fe20000100800 */
[----:B------:R-:W-:-:S03]  /*105c0*/  LOP3.LUT R0, R5, R6, RZ, 0xfc, !PT ;  /* 0x0000000605007212 */ /* 0x000fc600078efcff */
[----:B------:R-:W-:Y:S04]  /*105d0*/  STL [R1+0x14d8], R17 ;  /* 0x0014d81101007387 */ /* 0x000fe80000100800 */
[----:B------:R-:W-:Y:S04]  /*105e0*/  STL [R1+0x14dc], R18 ;  /* 0x0014dc1201007387 */ /* 0x000fe80000100800 */
[----:B------:R-:W2:Y:S04]  /*105f0*/  LDL.LU R3, [R1+0x1554] ;  /* 0x0015540001037983 */ /* 0x000ea80000300800 */
[----:B------:R-:W-:Y:S04]  /*10600*/  STL [R1+0x14e0], R19 ;  /* 0x0014e01301007387 */ /* 0x000fe80000100800 */
[----:B------:R0:W-:Y:S01]  /*10610*/  STL [R1+0x13d4], R4 ;  /* 0x0013d40401007387 */ /* 0x0001e20000100800 */
[----:B------:R-:W-:-:S03]  /*10620*/  @!P1 IMAD.MOV R20, RZ, RZ, -R20 ;  /* 0x000000ffff149224 */ /* 0x000fc600078e0a14 */
[----:B------:R1:W-:Y:S01]  /*10630*/  STL [R1+0x13dc], R0 ;  /* 0x0013dc0001007387 */ /* 0x0003e20000100800 */
[----:B0-----:R-:W-:-:S04]  /*10640*/  LOP3.LUT R4, R4, 0x200, RZ, 0xc0, !PT ;  /* 0x0000020004047812 */ /* 0x001fc800078ec0ff */
[----:B-1----:R-:W-:Y:S02]  /*10650*/  IADD3 R0, R29, UR4, R4 ;  /* 0x000000041d007c10 */ /* 0x002fe4000fffe004 */
[----:B------:R-:W-:-:S03]  /*10660*/  ISETP.GT.U32.AND P6, PT, R21, R25, PT ;  /* 0x000000191500720c */ /* 0x000fc60003fc4070 */
[----:B------:R0:W-:Y:S04]  /*10670*/  STL [R1+0x444], R0 ;  /* 0x0004440001007387 */ /* 0x0001e80000100800 */
[----:B------:R-:W-:Y:S04]  /*10680*/  STL [R1+0x14e4], R20 ;  /* 0x0014e41401007387 */ /* 0x000fe80000100800 */
[----:B------:R-:W3:Y:S04]  /*10690*/  LDL.LU R15, [R1+0x4d4] ;  /* 0x0004d400010f7983 */ /* 0x000ee80000300800 */
[----:B------:R-:W4:Y:S04]  /*106a0*/  LDL.LU R14, [R1+0x4cc] ;  /* 0x0004cc00010e7983 */ /* 0x000f280000300800 */
[----:B------:R-:W5:Y:S04]  /*106b0*/  LDL.LU R13, [R1+0x4c8] ;  /* 0x0004c800010d7983 */ /* 0x000f680000300800 */
[----:B------:R-:W5:Y:S04]  /*106c0*/  LDL.LU R12, [R1+0x4c4] ;  /* 0x0004c400010c7983 */ /* 0x000f680000300800 */
[----:B------:R-:W5:Y:S01]  /*106d0*/  LDL.LU R11, [R1+0x4c0] ;  /* 0x0004c000010b7983 */ /* 0x000f620000300800 */
[----:B------:R-:W-:-:S03]  /*106e0*/  @!P6 IMAD.IADD R25, R25, 0x1, -R21 ;  /* 0x000000011919e824 */ /* 0x000fc600078e0a15 */
[----:B------:R-:W5:Y:S01]  /*106f0*/  LDL.LU R10, [R1+0x4bc] ;  /* 0x0004bc00010a7983 */ /* 0x000f620000300800 */
[----:B------:R-:W-:-:S03]  /*10700*/  ISETP.GE.AND P6, PT, R8, RZ, PT ;  /* 0x000000ff0800720c */ /* 0x000fc60003fc6270 */
[----:B------:R-:W5:Y:S04]  /*10710*/  LDL.LU R9, [R1+0x4b8] ;  /* 0x0004b80001097983 */ /* 0x000f680000300800 */
[----:B------:R-:W5:Y:S04]  /*10720*/  LDL.LU R8, [R1+0x4ac] ;  /* 0x0004ac0001087983 */ /* 0x000f680000300800 */
[----:B------:R-:W5:Y:S04]  /*10730*/  LDL.LU R7, [R1+0x4a8] ;  /* 0x0004a80001077983 */ /* 0x000f680000300800 */
[----:B------:R-:W5:Y:S04]  /*10740*/  LDL.LU R6, [R1+0x4a4] ;  /* 0x0004a40001067983 */ /* 0x000f680000300800 */
[----:B------:R-:W5:Y:S04]  /*10750*/  LDL.LU R5, [R1+0x49c] ;  /* 0x00049c0001057983 */ /* 0x000f680000300800 */
[----:B------:R-:W5:Y:S01]  /*10760*/  LDL.LU R4, [R1+0x490] ;  /* 0x0004900001047983 */ /* 0x000f620000300800 */
[----:B------:R-:W-:-:S13]  /*10770*/  ISETP.GT.U32.AND P4, PT, R21, R22, PT ;  /* 0x000000161500720c */ /* 0x000fda0003f84070 */
[----:B------:R-:W-:Y:S01]  /*10780*/  @!P4 IMAD.IADD R22, R22, 0x1, -R21 ;  /* 0x000000011616c824 */ /* 0x000fe200078e0a15 */
[----:B------:R-:W-:-:S13]  /*10790*/  ISETP.GT.U32.AND P4, PT, R21, R26, PT ;  /* 0x0000001a1500720c */ /* 0x000fda0003f84070 */
[----:B------:R-:W-:-:S05]  /*107a0*/  @!P4 IMAD.IADD R26, R26, 0x1, -R21 ;  /* 0x000000011a1ac824 */ /* 0x000fca00078e0a15 */
[----:B------:R-:W-:Y:S02]  /*107b0*/  ISETP.GT.U32.AND P4, PT, R21, R26, PT ;  /* 0x0000001a1500720c */ /* 0x000fe40003f84070 */
[----:B------:R-:W-:Y:S02]  /*107c0*/  LOP3.LUT R28, R28, 0x3f, RZ, 0xc0, !PT ;  /* 0x0000003f1c1c7812 */ /* 0x000fe400078ec0ff */
[----:B------:R-:W-:Y:S01]  /*107d0*/  ISETP.GE.AND P1, PT, R2, RZ, PT ;  /* 0x000000ff0200720c */ /* 0x000fe20003f26270 */
[----:B------:R-:W-:Y:S01]  /*107e0*/  @!P5 IMAD.MOV R22, RZ, RZ, -R22 ;  /* 0x000000ffff16d224 */ /* 0x000fe200078e0a16 */
[----:B------:R-:W5:Y:S01]  /*107f0*/  LDL.LU R2, [R1+0x48c] ;  /* 0x00048c0001027983 */ /* 0x000f620000300800 */
[----:B0-----:R-:W-:Y:S02]  /*10800*/  IMAD R0, R28, UR5, RZ ;  /* 0x000000051c007c24 */ /* 0x001fe4000f8e02ff */
[----:B------:R-:W-:Y:S01]  /*10810*/  @!P2 IMAD.MOV R23, RZ, RZ, -R23 ;  /* 0x000000ffff17a224 */ /* 0x000fe200078e0a17 */
[----:B------:R-:W5:Y:S03]  /*10820*/  LDL.LU R28, [R1+0x488] ;  /* 0x00048800011c7983 */ /* 0x000f660000300800 */
[----:B------:R-:W-:-:S02]  /*10830*/  @!P4 IMAD.IADD R26, R26, 0x1, -R21 ;  /* 0x000000011a1ac824 */ /* 0x000fc400078e0a15 */
[----:B------:R-:W-:-:S04]  /*10840*/  IMAD.MOV.U32 R21, RZ, RZ, R27 ;  /* 0x000000ffff157224 */ /* 0x000fc800078e001b */
[----:B------:R-:W-:Y:S02]  /*10850*/  @!P3 IMAD.MOV R21, RZ, RZ, -R21 ;  /* 0x000000ffff15b224 */ /* 0x000fe400078e0a15 */
[----:B------:R-:W-:Y:S02]  /*10860*/  @!P1 IMAD.MOV R24, RZ, RZ, -R24 ;  /* 0x000000ffff189224 */ /* 0x000fe400078e0a18 */
[----:B------:R-:W-:Y:S01]  /*10870*/  @!P0 IMAD.MOV R25, RZ, RZ, -R25 ;  /* 0x000000ffff198224 */ /* 0x000fe200078e0a19 */
[----:B------:R-:W-:Y:S01]  /*10880*/  STL [R1+0x14e8], R21 ;  /* 0x0014e81501007387 */ /* 0x000fe20000100800 */
[----:B------:R-:W-:Y:S01]  /*10890*/  @!P6 IMAD.MOV R26, RZ, RZ, -R26 ;  /* 0x000000ffff1ae224 */ /* 0x000fe200078e0a1a */
[----:B--2---:R-:W-:Y:S02]  /*108a0*/  ISETP.NE.AND P3, PT, R3, RZ, PT ;  /* 0x000000ff0300720c */ /* 0x004fe40003f65270 */
[----:B------:R-:W-:Y:S02]  /*108b0*/  LOP3.LUT R27, RZ, R3, RZ, 0x33, !PT ;  /* 0x00000003ff1b7212 */ /* 0x000fe400078e33ff */
[----:B------:R-:W-:Y:S01]  /*108c0*/  IADD3 R3, P4, R0, UR8, RZ ;  /* 0x0000000800037c10 */ /* 0x000fe2000ff9e0ff */
[----:B------:R-:W-:-:S04]  /*108d0*/  ULDC UR8, c[0x0][0x234] ;  /* 0x00008d0000087ab9 */ /* 0x000fc80000000800 */
[----:B------:R5:W-:Y:S04]  /*108e0*/  STL [R1+0x13f0], R3 ;  /* 0x0013f00301007387 */ /* 0x000be80000100800 */
[----:B------:R-:W-:Y:S04]  /*108f0*/  STL [R1+0x14ec], R22 ;  /* 0x0014ec1601007387 */ /* 0x000fe80000100800 */
[----:B------:R-:W-:Y:S04]  /*10900*/  STL [R1+0x14f0], R23 ;  /* 0x0014f01701007387 */ /* 0x000fe80000100800 */
[----:B------:R-:W-:Y:S04]  /*10910*/  STL [R1+0x14f4], R24 ;  /* 0x0014f41801007387 */ /* 0x000fe80000100800 */
[----:B------:R-:W-:Y:S04]  /*10920*/  STL [R1+0x14f8], R25 ;  /* 0x0014f81901007387 */ /* 0x000fe80000100800 */
[----:B------:R-:W-:Y:S01]  /*10930*/  STL [R1+0x14fc], R26 ;  /* 0x0014fc1a01007387 */ /* 0x000fe20000100800 */
[----:B---3--:R-:W-:-:S02]  /*10940*/  SEL R15, R27, R15, !P3 ;  /* 0x0000000f1b0f7207 */ /* 0x008fc40005800000 */
[----:B----4-:R-:W-:-:S03]  /*10950*/  SEL R0, R27, R14, !P3 ;  /* 0x0000000e1b007207 */ /* 0x010fc60005800000 */
[----:B------:R-:W-:Y:S01]  /*10960*/  STL [R1+0x38], R15 ;  /* 0x0000380f01007387 */ /* 0x000fe20000100800 */
[----:B-----5:R-:W-:-:S03]  /*10970*/  SEL R3, R27, R13, !P3 ;  /* 0x0000000d1b037207 */ /* 0x020fc60005800000 */
[----:B------:R0:W-:Y:S01]  /*10980*/  STL [R1+0x3c], R0 ;  /* 0x00003c0001007387 */ /* 0x0001e20000100800 */
[----:B------:R-:W-:-:S03]  /*10990*/  SEL R12, R27, R12, !P3 ;  /* 0x0000000c1b0c7207 */ /* 0x000fc60005800000 */
[----:B------:R1:W-:Y:S01]  /*109a0*/  STL [R1+0x48], R3 ;  /* 0x0000480301007387 */ /* 0x0003e20000100800 */
[----:B0-----:R-:W-:-:S03]  /*109b0*/  SEL R0, R27, R11, !P3 ;  /* 0x0000000b1b007207 */ /* 0x001fc60005800000 */
[----:B------:R-:W-:Y:S01]  /*109c0*/  STL [R1+0x50], R12 ;  /* 0x0000500c01007387 */ /* 0x000fe20000100800 */
[----:B-1----:R-:W-:-:S03]  /*109d0*/  SEL R3, R27, R10, !P3 ;  /* 0x0000000a1b037207 */ /* 0x002fc60005800000 */
        /* <DEDUP_REMOVED lines=12> */
[----:B------:R0:W-:Y:S04]  /*10aa0*/  STL [R1+0xdc], R0 ;  /* 0x0000dc0001007387 */ /* 0x0001e80000100800 */
[----:B------:R-:W-:Y:S04]  /*10ab0*/  STL [R1+0xe0], R3 ;  /* 0x0000e00301007387 */ /* 0x000fe80000100800 */
[----:B------:R-:W2:Y:S01]  /*10ac0*/  LDL.LU R26, [R1+0x468] ;  /* 0x00046800011a7983 */ /* 0x000ea20000300800 */
[C---:B------:R-:W-:Y:S02]  /*10ad0*/  SEL R2, R27.reuse, R2, !P3 ;  /* 0x000000021b027207 */ /* 0x040fe40005800000 */
[----:B0-----:R-:W-:-:S03]  /*10ae0*/  SEL R0, R27, R28, !P3 ;  /* 0x0000001c1b007207 */ /* 0x001fc60005800000 */
[----:B------:R-:W-:Y:S04]  /*10af0*/  STL [R1+0xe4], R2 ;  /* 0x0000e40201007387 */ /* 0x000fe80000100800 */
[----:B--2---:R0:W-:Y:S04]  /*10b00*/  STL [R1+0x1548], R26 ;  /* 0x0015481a01007387 */ /* 0x0041e80000100800 */
[----:B------:R-:W-:Y:S04]  /*10b10*/  STL [R1+0xe8], R0 ;  /* 0x0000e80001007387 */ /* 0x000fe80000100800 */
[----:B0-----:R-:W2:Y:S04]  /*10b20*/  LDL.LU R26, [R1+0x478] ;  /* 0x00047800011a7983 */ /* 0x001ea80000300800 */
[----:B--2---:R0:W-:Y:S04]  /*10b30*/  STL [R1+0x154c], R26 ;  /* 0x00154c1a01007387 */ /* 0x0041e80000100800 */
[----:B0-----:R-:W2:Y:S04]  /*10b40*/  LDL.LU R26, [R1+0x47c] ;  /* 0x00047c00011a7983 */ /* 0x001ea80000300800 */
[----:B--2---:R0:W-:Y:S04]  /*10b50*/  STL [R1+0x1550], R26 ;  /* 0x0015501a01007387 */ /* 0x0041e80000100800 */
[----:B0-----:R-:W2:Y:S04]  /*10b60*/  LDL.LU R26, [R1+0x480] ;  /* 0x00048000011a7983 */ /* 0x001ea80000300800 */
[----:B------:R-:W3:Y:S04]  /*10b70*/  LDL.LU R25, [R1+0x460] ;  /* 0x0004600001197983 */ /* 0x000ee80000300800 */
[----:B------:R-:W4:Y:S04]  /*10b80*/  LDL.LU R24, [R1+0x458] ;  /* 0x0004580001187983 */ /* 0x000f280000300800 */
[----:B------:R-:W5:Y:S04]  /*10b90*/  LDL.LU R23, [R1+0x454] ;  /* 0x0004540001177983 */ /* 0x000f680000300800 */
[----:B------:R-:W5:Y:S04]  /*10ba0*/  LDL.LU R22, [R1+0x448] ;  /* 0x0004480001167983 */ /* 0x000f680000300800 */
[----:B------:R-:W5:Y:S04]  /*10bb0*/  LDL.LU R3, [R1+0x43c] ;  /* 0x00043c0001037983 */ /* 0x000f680000300800 */
[----:B------:R-:W3:Y:S04]  /*10bc0*/  LDL.LU R21, [R1+0x438] ;  /* 0x0004380001157983 */ /* 0x000ee80000300800 */
[----:B------:R-:W5:Y:S04]  /*10bd0*/  LDL.LU R20, [R1+0x434] ;  /* 0x0004340001147983 */ /* 0x000f680000300800 */
[----:B------:R-:W5:Y:S04]  /*10be0*/  LDL.LU R29, [R1+0x430] ;  /* 0x00043000011d7983 */ /* 0x000f680000300800 */
[----:B------:R-:W4:Y:S04]  /*10bf0*/  LDL.LU R0, [R1+0x42c] ;  /* 0x00042c0001007983 */ /* 0x000f280000300800 */
[----:B------:R-:W5:Y:S04]  /*10c00*/  LDL.LU R19, [R1+0x428] ;  /* 0x0004280001137983 */ /* 0x000f680000300800 */
        /* <DEDUP_REMOVED lines=16> */
[----:B------:R-:W5:Y:S01]  /*10d10*/  LDL.LU R28, [R1+0x3b8] ;  /* 0x0003b800011c7983 */ /* 0x000f620000300800 */
[----:B--2---:R-:W-:-:S05]  /*10d20*/  SEL R26, R27, R26, !P3 ;  /* 0x0000001a1b1a7207 */ /* 0x004fca0005800000 */
[----:B------:R0:W-:Y:S04]  /*10d30*/  STL [R1+0xec], R26 ;  /* 0x0000ec1a01007387 */ /* 0x0001e80000100800 */
[----:B0-----:R-:W2:Y:S02]  /*10d40*/  LDL.LU R26, [R1+0x1550] ;  /* 0x00155000011a7983 */ /* 0x001ea40000300800 */
[----:B--2---:R-:W-:-:S05]  /*10d50*/  SEL R26, R27, R26, !P3 ;  /* 0x0000001a1b1a7207 */ /* 0x004fca0005800000 */
[----:B------:R0:W-:Y:S04]  /*10d60*/  STL [R1+0xf0], R26 ;  /* 0x0000f01a01007387 */ /* 0x0001e80000100800 */
[----:B0-----:R-:W2:Y:S02]  /*10d70*/  LDL.LU R26, [R1+0x154c] ;  /* 0x00154c00011a7983 */ /* 0x001ea40000300800 */
[----:B--2---:R-:W-:-:S05]  /*10d80*/  SEL R26, R27, R26, !P3 ;  /* 0x0000001a1b1a7207 */ /* 0x004fca0005800000 */
[----:B------:R0:W-:Y:S04]  /*10d90*/  STL [R1+0xf8], R26 ;  /* 0x0000f81a01007387 */ /* 0x0001e80000100800 */
[----:B0-----:R-:W2:Y:S01]  /*10da0*/  LDL.LU R26, [R1+0x1548] ;  /* 0x00154800011a7983 */ /* 0x001ea20000300800 */
[C---:B---3--:R-:W-:Y:S02]  /*10db0*/  SEL R21, R27.reuse, R21, !P3 ;  /* 0x000000151b157207 */ /* 0x048fe40005800000 */
[C---:B----4-:R-:W-:Y:S02]  /*10dc0*/  SEL R0, R27.reuse, R0, !P3 ;  /* 0x000000001b007207 */ /* 0x050fe40005800000 */
[C---:B-----5:R-:W-:Y:S02]  /*10dd0*/  SEL R18, R27.reuse, R18, !P3 ;  /* 0x000000121b127207 */ /* 0x060fe40005800000 */
[----:B------:R-:W-:-:S02]  /*10de0*/  SEL R15, R27, R15, !P3 ;  /* 0x0000000f1b0f7207 */ /* 0x000fc40005800000 */
[C---:B------:R-:W-:Y:S02]  /*10df0*/  SEL R12, R27.reuse, R12, !P3 ;  /* 0x0000000c1b0c7207 */ /* 0x040fe40005800000 */
[C---:B------:R-:W-:Y:S02]  /*10e00*/  SEL R9, R27.reuse, R9, !P3 ;  /* 0x000000091b097207 */ /* 0x040fe40005800000 */
[C---:B------:R-:W-:Y:S02]  /*10e10*/  SEL R6, R27.reuse, R6, !P3 ;  /* 0x000000061b067207 */ /* 0x040fe40005800000 */
[----:B--2---:R-:W-:-:S05]  /*10e20*/  SEL R26, R27, R26, !P3 ;  /* 0x0000001a1b1a7207 */ /* 0x004fca0005800000 */
[----:B------:R0:W-:Y:S02]  /*10e30*/  STL [R1+0x114], R26 ;  /* 0x0001141a01007387 */ /* 0x0001e40000100800 */
[C---:B0-----:R-:W-:Y:S02]  /*10e40*/  SEL R26, R27.reuse, R25, !P3 ;  /* 0x000000191b1a7207 */ /* 0x041fe40005800000 */
[C---:B------:R-:W-:Y:S02]  /*10e50*/  SEL R25, R27.reuse, R24, !P3 ;  /* 0x000000181b197207 */ /* 0x040fe40005800000 */
[C---:B------:R-:W-:Y:S02]  /*10e60*/  SEL R24, R27.reuse, R23, !P3 ;  /* 0x000000171b187207 */ /* 0x040fe40005800000 */
[C---:B------:R-:W-:Y:S01]  /*10e70*/  SEL R23, R27.reuse, R22, !P3 ;  /* 0x000000161b177207 */ /* 0x040fe20005800000 */
[----:B------:R-:W-:Y:S01]  /*10e80*/  STL [R1+0x12c], R26 ;  /* 0x00012c1a01007387 */ /* 0x000fe20000100800 */
[----:B------:R-:W-:-:S02]  /*10e90*/  SEL R22, R27, R3, !P3 ;  /* 0x000000031b167207 */ /* 0x000fc40005800000 */
[C---:B------:R-:W-:Y:S01]  /*10ea0*/  SEL R3, R27.reuse, R20, !P3 ;  /* 0x000000141b037207 */ /* 0x040fe20005800000 */
[----:B------:R-:W-:Y:S01]  /*10eb0*/  STL [R1+0x130], R25 ;  /* 0x0001301901007387 */ /* 0x000fe20000100800 */
[----:B------:R-:W-:-:S03]  /*10ec0*/  SEL R20, R27, R29, !P3 ;  /* 0x0000001d1b147207 */ /* 0x000fc60005800000 */
[----:B------:R-:W-:Y:S04]  /*10ed0*/  STL [R1+0x134], R24 ;  /* 0x0001341801007387 */ /* 0x000fe80000100800 */
[----:B------:R-:W-:Y:S04]  /*10ee0*/  STL [R1+0x138], R23 ;  /* 0x0001381701007387 */ /* 0x000fe80000100800 */
[----:B------:R-:W-:Y:S04]  /*10ef0*/  STL [R1+0x13c], R22 ;  /* 0x00013c1601007387 */ /* 0x000fe80000100800 */
[----:B------:R-:W-:Y:S04]  /*10f00*/  STL [R1+0x140], R21 ;  /* 0x0001401501007387 */ /* 0x000fe80000100800 */
[----:B------:R0:W-:Y:S04]  /*10f10*/  STL [R1+0x144], R3 ;  /* 0x0001440301007387 */ /* 0x0001e80000100800 */
[----:B------:R-:W-:Y:S01]  /*10f20*/  STL [R1+0x148], R20 ;  /* 0x0001481401007387 */ /* 0x000fe20000100800 */
[----:B0-----:R-:W-:-:S03]  /*10f30*/  SEL R3, R27, R19, !P3 ;  /* 0x000000131b037207 */ /* 0x001fc60005800000 */
[----:B------:R0:W-:Y:S04]  /*10f40*/  STL [R1+0x150], R0 ;  /* 0x0001500001007387 */ /* 0x0001e80000100800 */
[----:B------:R1:W-:Y:S01]  /*10f50*/  STL [R1+0x158], R3 ;  /* 0x0001580301007387 */ /* 0x0003e20000100800 */
[----:B0-----:R-:W-:-:S03]  /*10f60*/  SEL R0, R27, R17, !P3 ;  /* 0x000000111b007207 */ /* 0x001fc60005800000 */
[----:B------:R-:W-:Y:S01]  /*10f70*/  STL [R1+0x184], R18 ;  /* 0x0001841201007387 */ /* 0x000fe20000100800 */
[----:B-1----:R-:W-:-:S03]  /*10f80*/  SEL R3, R27, R16, !P3 ;  /* 0x000000101b037207 */ /* 0x002fc60005800000 */
        /* <DEDUP_REMOVED lines=571> */
[C---:B------:R-:W-:Y:S02]  /*13340*/  SEL R18, R27.reuse, R18, !P3 ;  /* 0x000000121b127207 */ /* 0x040fe40005800000 */
[C---:B------:R-:W-:Y:S02]  /*13350*/  SEL R17, R27.reuse, R17, !P3 ;  /* 0x000000111b117207 */ /* 0x040fe40005800000 */
        /* <DEDUP_REMOVED lines=15> */
[----:B--2---:R-:W-:-:S05]  /*13450*/  SEL R26, R27, R26, !P3 ;  /* 0x0000001a1b1a7207 */ /* 0x004fca0005800000 */
[----:B------:R0:W-:Y:S04]  /*13460*/  STL [R1+0xf4], R26 ;  /* 0x0000f41a01007387 */ /* 0x0001e80000100800 */
[----:B0-----:R-:W2:Y:S04]  /*13470*/  LDL.LU R26, [R1+0x14fc] ;  /* 0x0014fc00011a7983 */ /* 0x001ea80000300800 */
[----:B------:R0:W-:Y:S04]  /*13480*/  STL [R1+0xc8], R25 ;  /* 0x0000c81901007387 */ /* 0x0001e80000100800 */
[----:B0-----:R-:W3:Y:S04]  /*13490*/  LDL.LU R25, [R1+0x14f8] ;  /* 0x0014f80001197983 */ /* 0x001ee80000300800 */
[----:B------:R0:W-:Y:S04]  /*134a0*/  STL [R1+0xc4], R24 ;  /* 0x0000c41801007387 */ /* 0x0001e80000100800 */
[----:B0-----:R-:W4:Y:S04]  /*134b0*/  LDL.LU R24, [R1+0x14f4] ;  /* 0x0014f40001187983 */ /* 0x001f280000300800 */
[----:B------:R0:W-:Y:S04]  /*134c0*/  STL [R1+0xc0], R23 ;  /* 0x0000c01701007387 */ /* 0x0001e80000100800 */
[----:B0-----:R-:W5:Y:S04]  /*134d0*/  LDL.LU R23, [R1+0x14f0] ;  /* 0x0014f00001177983 */ /* 0x001f680000300800 */
        /* <DEDUP_REMOVED lines=41> */
[----:B0-----:R-:W2:Y:S01]  /*13770*/  LDL.LU R28, [R1+0x149c] ;  /* 0x00149c00011c7983 */ /* 0x001ea20000300800 */
[----:B------:R-:W-:-:S02]  /*13780*/  SEL R3, R27, R3, !P3 ;  /* 0x000000031b037207 */ /* 0x000fc40005800000 */
[C---:B------:R-:W-:Y:S02]  /*13790*/  SEL R29, R27.reuse, R29, !P3 ;  /* 0x0000001d1b1d7207 */ /* 0x040fe40005800000 */
[C---:B------:R-:W-:Y:S01]  /*137a0*/  SEL R0, R27.reuse, R0, !P3 ;  /* 0x000000001b007207 */ /* 0x040fe20005800000 */
[----:B------:R-:W-:Y:S04]  /*137b0*/  STL [R1+0x60], R3 ;  /* 0x0000600301007387 */ /* 0x000fe80000100800 */
[----:B------:R-:W-:Y:S04]  /*137c0*/  STL [R1+0x5c], R29 ;  /* 0x00005c1d01007387 */ /* 0x000fe80000100800 */
[----:B------:R4:W-:Y:S02]  /*137d0*/  STL [R1+0x58], R0 ;  /* 0x0000580001007387 */ /* 0x0009e40000100800 */
[----:B----4-:R-:W-:-:S02]  /*137e0*/  SEL R0, R27, R4, !P3 ;  /* 0x000000041b007207 */ /* 0x010fc40005800000 */
[C---:B-----5:R-:W-:Y:S02]  /*137f0*/  SEL R2, R27.reuse, R2, !P3 ;  /* 0x000000021b027207 */ /* 0x060fe40005800000 */
[----:B--2---:R-:W-:-:S05]  /*13800*/  SEL R3, R27, R28, !P3 ;  /* 0x0000001c1b037207 */ /* 0x004fca0005800000 */
[----:B------:R3:W-:Y:S04]  /*13810*/  STL [R1+0x54], R3 ;  /* 0x0000540301007387 */ /* 0x0007e80000100800 */
[----:B------:R0:W-:Y:S01]  /*13820*/  STL [R1+0x4c], R2 ;  /* 0x00004c0201007387 */ /* 0x0001e20000100800 */
[----:B---3--:R-:W-:-:S03]  /*13830*/  SEL R3, R27, R5, !P3 ;  /* 0x000000051b037207 */ /* 0x008fc60005800000 */
[----:B------:R1:W-:Y:S01]  /*13840*/  STL [R1+0x44], R0 ;  /* 0x0000440001007387 */ /* 0x0003e20000100800 */
[----:B0-----:R-:W-:-:S03]  /*13850*/  SEL R2, R27, R6, !P3 ;  /* 0x000000061b027207 */ /* 0x001fc60005800000 */
[----:B------:R0:W-:Y:S01]  /*13860*/  STL [R1+0x40], R3 ;  /* 0x0000400301007387 */ /* 0x0001e20000100800 */
[----:B-1----:R-:W-:-:S03]  /*13870*/  SEL R0, R27, R7, !P3 ;  /* 0x000000071b007207 */ /* 0x002fc60005800000 */
        /* <DEDUP_REMOVED lines=22> */
[----:B-1----:R-:W2:Y:S04]  /*139e0*/  LDL.LU R0, [R1+0x44c] ;  /* 0x00044c0001007983 */ /* 0x002ea80000300800 */
[----:B------:R-:W-:Y:S04]  /*139f0*/  STL [R1+0x8], R3 ;  /* 0x0000080301007387 */ /* 0x000fe80000100800 */
[----:B------:R-:W3:Y:S04]  /*13a00*/  LDL.LU R4, [R1+0x38] ;  /* 0x0000380001047983 */ /* 0x000ee80000300800 */
[----:B------:R0:W-:Y:S04]  /*13a10*/  STL [R1+0x4], R2 ;  /* 0x0000040201007387 */ /* 0x0001e80000100800 */
[----:B------:R-:W4:Y:S04]  /*13a20*/  LDL.LU R5, [R1+0x3c] ;  /* 0x00003c0001057983 */ /* 0x000f280000300800 */
[----:B------:R-:W5:Y:S04]  /*13a30*/  LDL.LU R6, [R1+0x48] ;  /* 0x0000480001067983 */ /* 0x000f680000300800 */
[----:B------:R-:W5:Y:S04]  /*13a40*/  LDL.LU R7, [R1+0x50] ;  /* 0x0000500001077983 */ /* 0x000f680000300800 */
[----:B------:R-:W5:Y:S04]  /*13a50*/  LDL.LU R8, [R1+0x88] ;  /* 0x0000880001087983 */ /* 0x000f680000300800 */
[----:B------:R-:W5:Y:S04]  /*13a60*/  LDL.LU R9, [R1+0x90] ;  /* 0x0000900001097983 */ /* 0x000f680000300800 */
[----:B------:R-:W5:Y:S04]  /*13a70*/  LDL.LU R10, [R1+0xcc] ;  /* 0x0000cc00010a7983 */ /* 0x000f680000300800 */
[----:B------:R-:W5:Y:S01]  /*13a80*/  LDL.LU R11, [R1+0xd0] ;  /* 0x0000d000010b7983 */ /* 0x000f620000300800 */
[----:B0-----:R-:W0:Y:S01]  /*13a90*/  S2R R2, SR_TID.X ;  /* 0x0000000000027919 */ /* 0x001e220000002100 */
[----:B------:R-:W-:-:S02]  /*13aa0*/  SEL R3, R27, R19, !P3 ;  /* 0x000000131b037207 */ /* 0x000fc40005800000 */
[C---:B------:R-:W-:Y:S02]  /*13ab0*/  SEL R29, R27.reuse, R20, !P3 ;  /* 0x000000141b1d7207 */ /* 0x040fe40005800000 */
[C---:B------:R-:W-:Y:S02]  /*13ac0*/  SEL R28, R27.reuse, R21, !P3 ;  /* 0x000000151b1c7207 */ /* 0x040fe40005800000 */
[C---:B------:R-:W-:Y:S01]  /*13ad0*/  SEL R22, R27.reuse, R22, !P3 ;  /* 0x000000161b167207 */ /* 0x040fe20005800000 */
[----:B------:R-:W-:Y:S01]  /*13ae0*/  STL [R1+0x13f4], R3 ;  /* 0x0013f40301007387 */ /* 0x000fe20000100800 */
[C---:B------:R-:W-:Y:S02]  /*13af0*/  SEL R23, R27.reuse, R23, !P3 ;  /* 0x000000171b177207 */ /* 0x040fe40005800000 */
[C---:B------:R-:W-:Y:S01]  /*13b00*/  SEL R24, R27.reuse, R24, !P3 ;  /* 0x000000181b187207 */ /* 0x040fe20005800000 */
[----:B------:R-:W-:Y:S01]  /*13b10*/  STL [R1+0x13f8], R29 ;  /* 0x0013f81d01007387 */ /* 0x000fe20000100800 */
[----:B------:R-:W-:-:S02]  /*13b20*/  SEL R25, R27, R25, !P3 ;  /* 0x000000191b197207 */ /* 0x000fc40005800000 */
[----:B------:R-:W-:Y:S01]  /*13b30*/  SEL R26, R27, R26, !P3 ;  /* 0x0000001a1b1a7207 */ /* 0x000fe20005800000 */
[----:B------:R-:W-:Y:S04]  /*13b40*/  STL [R1+0x13fc], R28 ;  /* 0x0013fc1c01007387 */ /* 0x000fe80000100800 */
[----:B------:R-:W-:Y:S01]  /*13b50*/  STL [R1+0x1400], R22 ;  /* 0x0014001601007387 */ /* 0x000fe20000100800 */
[----:B0-----:R-:W-:-:S05]  /*13b60*/  LOP3.LUT R2, R2, 0x3f, RZ, 0xc0, !PT ;  /* 0x0000003f02027812 */ /* 0x001fca00078ec0ff */
[----:B------:R-:W-:Y:S01]  /*13b70*/  IMAD R2, R2, UR5, RZ ;  /* 0x0000000502027c24 */ /* 0x000fe2000f8e02ff */
[----:B------:R-:W-:Y:S04]  /*13b80*/  STL [R1+0x1404], R23 ;  /* 0x0014041701007387 */ /* 0x000fe80000100800 */
[----:B------:R-:W-:Y:S01]  /*13b90*/  LEA.HI.X.SX32 R2, R2, UR9, 0x1, P4 ;  /* 0x0000000902027c11 */ /* 0x000fe2000a0f0eff */
[----:B------:R-:W-:Y:S01]  /*13ba0*/  ULDC UR9, c[0x0][0x240] ;  /* 0x0000900000097ab9 */ /* 0x000fe20000000800 */
[----:B------:R-:W-:Y:S04]  /*13bb0*/  STL [R1+0x1408], R24 ;  /* 0x0014081801007387 */ /* 0x000fe80000100800 */
[----:B------:R-:W-:Y:S04]  /*13bc0*/  STL [R1+0x140c], R25 ;  /* 0x00140c1901007387 */ /* 0x000fe80000100800 */
[----:B------:R-:W-:Y:S04]  /*13bd0*/  STL [R1+0x1410], R26 ;  /* 0x0014101a01007387 */ /* 0x000fe80000100800 */
[----:B------:R-:W5:Y:S04]  /*13be0*/  LDL.LU R12, [R1+0xd4] ;  /* 0x0000d400010c7983 */ /* 0x000f680000300800 */
[----:B------:R-:W-:Y:S01]  /*13bf0*/  STL [R1+0x1414], R2 ;  /* 0x0014140201007387 */ /* 0x000fe20000100800 */
[----:B--2---:R-:W-:-:S02]  /*13c00*/  IMAD R0, R0, UR8, RZ ;  /* 0x0000000800007c24 */ /* 0x004fc4000f8e02ff */
[----:B---3--:R-:W-:-:S03]  /*13c10*/  IMAD R4, R4, UR9, RZ ;  /* 0x0000000904047c24 */ /* 0x008fc6000f8e02ff */
[----:B------:R-:W-:Y:S01]  /*13c20*/  STL [R1+0x13e0], R0 ;  /* 0x0013e00001007387 */ /* 0x000fe20000100800 */
[----:B----4-:R-:W-:-:S03]  /*13c30*/  IMAD R5, R5, UR9, RZ ;  /* 0x0000000905057c24 */ /* 0x010fc6000f8e02ff */
[----:B------:R0:W-:Y:S01]  /*13c40*/  STL [R1+0x1418], R4 ;  /* 0x0014180401007387 */ /* 0x0001e20000100800 */
[----:B-----5:R-:W-:-:S03]  /*13c50*/  IMAD R6, R6, UR9, RZ ;  /* 0x0000000906067c24 */ /* 0x020fc6000f8e02ff */
[----:B------:R1:W-:Y:S01]  /*13c60*/  STL [R1+0x141c], R5 ;  /* 0x00141c0501007387 */ /* 0x0003e20000100800 */
[----:B------:R-:W-:-:S03]  /*13c70*/  IMAD R7, R7, UR9, RZ ;  /* 0x0000000907077c24 */ /* 0x000fc6000f8e02ff */
[----:B------:R-:W-:Y:S01]  /*13c80*/  STL [R1+0x1420], R6 ;  /* 0x0014200601007387 */ /* 0x000fe20000100800 */
[----:B------:R-:W-:-:S03]  /*13c90*/  IMAD R8, R8, UR9, RZ ;  /* 0x0000000908087c24 */ /* 0x000fc6000f8e02ff */
[----:B------:R-:W2:Y:S01]  /*13ca0*/  LDL.LU R13, [R1+0xd8] ;  /* 0x0000d800010d7983 */ /* 0x000ea20000300800 */
[----:B------:R-:W-:-:S03]  /*13cb0*/  IMAD R9, R9, UR9, RZ ;  /* 0x0000000909097c24 */ /* 0x000fc6000f8e02ff */
[----:B------:R-:W-:Y:S04]  /*13cc0*/  STL [R1+0x1424], R7 ;  /* 0x0014240701007387 */ /* 0x000fe80000100800 */
[----:B------:R-:W3:Y:S01]  /*13cd0*/  LDL.LU R14, [R1+0xdc] ;  /* 0x0000dc00010e7983 */ /* 0x000ee20000300800 */
[----:B------:R-:W-:-:S03]  /*13ce0*/  IMAD R10, R10, UR9, RZ ;  /* 0x000000090a0a7c24 */ /* 0x000fc6000f8e02ff */
[----:B------:R-:W4:Y:S04]  /*13cf0*/  LDL.LU R15, [R1+0xe0] ;  /* 0x0000e000010f7983 */ /* 0x000f280000300800 */
[----:B------:R-:W-:Y:S01]  /*13d00*/  STL [R1+0x1428], R8 ;  /* 0x0014280801007387 */ /* 0x000fe20000100800 */
[----:B------:R-:W-:-:S03]  /*13d10*/  IMAD R11, R11, UR9, RZ ;  /* 0x000000090b0b7c24 */ /* 0x000fc6000f8e02ff */
[----:B------:R-:W5:Y:S04]  /*13d20*/  LDL.LU R16, [R1+0xe4] ;  /* 0x0000e40001107983 */ /* 0x000f680000300800 */
[----:B------:R-:W5:Y:S04]  /*13d30*/  LDL.LU R17, [R1+0xe8] ;  /* 0x0000e80001117983 */ /* 0x000f680000300800 */
[----:B------:R-:W-:Y:S04]  /*13d40*/  STL [R1+0x142c], R9 ;  /* 0x00142c0901007387 */ /* 0x000fe80000100800 */
[----:B------:R-:W5:Y:S04]  /*13d50*/  LDL.LU R18, [R1+0xec] ;  /* 0x0000ec0001127983 */ /* 0x000f680000300800 */
[----:B------:R-:W5:Y:S04]  /*13d60*/  LDL.LU R19, [R1+0xf0] ;  /* 0x0000f00001137983 */ /* 0x000f680000300800 */
[----:B------:R-:W-:Y:S04]  /*13d70*/  STL [R1+0x1430], R10 ;  /* 0x0014300a01007387 */ /* 0x000fe80000100800 */
[----:B------:R-:W5:Y:S04]  /*13d80*/  LDL.LU R20, [R1+0xf8] ;  /* 0x0000f80001147983 */ /* 0x000f680000300800 */
[----:B------:R-:W5:Y:S04]  /*13d90*/  LDL.LU R21, [R1+0x114] ;  /* 0x0001140001157983 */ /* 0x000f680000300800 */
[----:B------:R-:W-:Y:S04]  /*13da0*/  STL [R1+0x1434], R11 ;  /* 0x0014340b01007387 */ /* 0x000fe80000100800 */
[----:B------:R-:W5:Y:S04]  /*13db0*/  LDL.LU R27, [R1+0x12c] ;  /* 0x00012c00011b7983 */ /* 0x000f680000300800 */
[----:B0-----:R-:W1:Y:S04]  /*13dc0*/  LDL.LU R4, [R1+0x130] ;  /* 0x0001300001047983 */ /* 0x001e680000300800 */
        /* <DEDUP_REMOVED lines=8> */
[----:B------:R-:W-:-:S03]  /*13e50*/  IMAD R12, R12, UR9, RZ ;  /* 0x000000090c0c7c24 */ /* 0x000fc6000f8e02ff */
[----:B------:R-:W5:Y:S04]  /*13e60*/  LDL.LU R29, [R1+0x184] ;  /* 0x00018400011d7983 */ /* 0x000f680000300800 */
[----:B------:R-:W5:Y:S04]  /*13e70*/  LDL.LU R3, [R1+0x188] ;  /* 0x0001880001037983 */ /* 0x000f680000300800 */
[----:B------:R-:W-:Y:S01]  /*13e80*/  STL [R1+0x1438], R12 ;  /* 0x0014380c01007387 */ /* 0x000fe20000100800 */
[----:B--2---:R-:W-:Y:S02]  /*13e90*/  IMAD R13, R13, UR9, RZ ;  /* 0x000000090d0d7c24 */ /* 0x004fe4000f8e02ff */
[----:B---3--:R-:W-:-:S03]  /*13ea0*/  IMAD R14, R14, UR9, RZ ;  /* 0x000000090e0e7c24 */ /* 0x008fc6000f8e02ff */
[----:B------:R-:W-:Y:S01]  /*13eb0*/  STL [R1+0x143c], R13 ;  /* 0x00143c0d01007387 */ /* 0x000fe20000100800 */
[----:B----4-:R-:W-:-:S03]  /*13ec0*/  IMAD R15, R15, UR9, RZ ;  /* 0x000000090f0f7c24 */ /* 0x010fc6000f8e02ff */
[----:B------:R-:W-:Y:S01]  /*13ed0*/  STL [R1+0x1440], R14 ;  /* 0x0014400e01007387 */ /* 0x000fe20000100800 */
[----:B-----5:R-:W-:-:S03]  /*13ee0*/  IMAD R16, R16, UR9, RZ ;  /* 0x0000000910107c24 */ /* 0x020fc6000f8e02ff */
[----:B------:R-:W-:Y:S01]  /*13ef0*/  STL [R1+0x1444], R15 ;  /* 0x0014440f01007387 */ /* 0x000fe20000100800 */
[----:B------:R-:W-:-:S03]  /*13f00*/  IMAD R17, R17, UR9, RZ ;  /* 0x0000000911117c24 */ /* 0x000fc6000f8e02ff */
        /* <DEDUP_REMOVED lines=11> */
[----:B-1----:R-:W-:-:S03]  /*13fc0*/  IMAD R5, R4, UR9, RZ ;  /* 0x0000000904057c24 */ /* 0x002fc6000f8e02ff */
[----:B------:R-:W-:Y:S01]  /*13fd0*/  STL [R1+0x1460], R27 ;  /* 0x0014601b01007387 */ /* 0x000fe20000100800 */
[----:B------:R-:W-:-:S03]  /*13fe0*/  IMAD R0, R0, UR9, RZ ;  /* 0x0000000900007c24 */ /* 0x000fc6000f8e02ff */
[----:B------:R-:W-:Y:S01]  /*13ff0*/  STL [R1+0x38], R5 ;  /* 0x0000380501007387 */ /* 0x000fe20000100800 */
[----:B------:R-:W-:-:S03]  /*14000*/  IMAD R4, R2, UR9, RZ ;  /* 0x0000000902047c24 */ /* 0x000fc6000f8e02ff */
[----:B------:R0:W-:Y:S01]  /*14010*/  STL [R1+0x3c], R0 ;  /* 0x00003c0001007387 */ /* 0x0001e20000100800 */
[----:B------:R-:W-:-:S03]  /*14020*/  IMAD R2, R26, UR9, RZ ;  /* 0x000000091a027c24 */ /* 0x000fc6000f8e02ff */
[----:B------:R1:W-:Y:S01]  /*14030*/  STL [R1+0x48], R4 ;  /* 0x0000480401007387 */ /* 0x0003e20000100800 */
[----:B0-----:R-:W-:-:S03]  /*14040*/  IMAD R0, R25, UR9, RZ ;  /* 0x0000000919007c24 */ /* 0x001fc6000f8e02ff */
[----:B------:R0:W-:Y:S01]  /*14050*/  STL [R1+0x50], R2 ;  /* 0x0000500201007387 */ /* 0x0001e20000100800 */
[----:B-1----:R-:W-:-:S03]  /*14060*/  IMAD R4, R24, UR9, RZ ;  /* 0x0000000918047c24 */ /* 0x002fc6000f8e02ff */
[----:B------:R1:W-:Y:S04]  /*14070*/  STL [R1+0x88], R0 ;  /* 0x0000880001007387 */ /* 0x0003e80000100800 */
[----:B------:R2:W-:Y:S01]  /*14080*/  STL [R1+0x90], R4 ;  /* 0x0000900401007387 */ /* 0x0005e20000100800 */
[----:B0-----:R-:W-:Y:S02]  /*14090*/  IMAD R2, R23, UR9, RZ ;  /* 0x0000000917027c24 */ /* 0x001fe4000f8e02ff */
[----:B-1----:R-:W-:-:S03]  /*140a0*/  IMAD R0, R22, UR9, RZ ;  /* 0x0000000916007c24 */ /* 0x002fc6000f8e02ff */
[----:B------:R0:W-:Y:S01]  /*140b0*/  STL [R1+0xcc], R2 ;  /* 0x0000cc0201007387 */ /* 0x0001e20000100800 */
[----:B--2---:R-:W-:-:S03]  /*140c0*/  IMAD R4, R28, UR9, RZ ;  /* 0x000000091c047c24 */ /* 0x004fc6000f8e02ff */
[----:B------:R1:W-:Y:S04]  /*140d0*/  STL [R1+0xd0], R0 ;  /* 0x0000d00001007387 */ /* 0x0003e80000100800 */
[----:B------:R-:W-:Y:S04]  /*140e0*/  STL [R1+0xd4], R4 ;  /* 0x0000d40401007387 */ /* 0x000fe80000100800 */
[----:B------:R-:W2:Y:S01]  /*140f0*/  LDL.LU R27, [R1+0x194] ;  /* 0x00019400011b7983 */ /* 0x000ea20000300800 */
[----:B0-----:R-:W-:Y:S02]  /*14100*/  IMAD R2, R29, UR9, RZ ;  /* 0x000000091d027c24 */ /* 0x001fe4000f8e02ff */
[----:B-1----:R-:W-:-:S03]  /*14110*/  IMAD R0, R3, UR9, RZ ;  /* 0x0000000903007c24 */ /* 0x002fc6000f8e02ff */
[----:B------:R-:W-:Y:S04]  /*14120*/  STL [R1+0xd8], R2 ;  /* 0x0000d80201007387 */ /* 0x000fe80000100800 */
[----:B--2---:R0:W-:Y:S04]  /*14130*/  STL [R1+0x1494], R27 ;  /* 0x0014941b01007387 */ /* 0x0041e80000100800 */
[----:B------:R-:W-:Y:S04]  /*14140*/  STL [R1+0xdc], R0 ;  /* 0x0000dc0001007387 */ /* 0x000fe80000100800 */
        /* <DEDUP_REMOVED lines=21> */
[----:B------:R-:W3:Y:S04]  /*142a0*/  LDL.LU R0, [R1+0x23c] ;  /* 0x00023c0001007983 */ /* 0x000ee80000300800 */
        /* <DEDUP_REMOVED lines=9> */
[----:B--2---:R-:W-:-:S05]  /*14340*/  IMAD R27, R27, UR9, RZ ;  /* 0x000000091b1b7c24 */ /* 0x004fca000f8e02ff */
[----:B------:R0:W-:Y:S04]  /*14350*/  STL [R1+0xe0], R27 ;  /* 0x0000e01b01007387 */ /* 0x0001e80000100800 */
[----:B0-----:R-:W2:Y:S02]  /*14360*/  LDL.LU R27, [R1+0x1498] ;  /* 0x00149800011b7983 */ /* 0x001ea40000300800 */
[----:B--2---:R-:W-:-:S05]  /*14370*/  IMAD R27, R27, UR9, RZ ;  /* 0x000000091b1b7c24 */ /* 0x004fca000f8e02ff */
[----:B------:R0:W-:Y:S04]  /*14380*/  STL [R1+0xe4], R27 ;  /* 0x0000e41b01007387 */ /* 0x0001e80000100800 */
[----:B0-----:R-:W2:Y:S01]  /*14390*/  LDL.LU R27, [R1+0x1494] ;  /* 0x00149400011b7983 */ /* 0x001ea20000300800 */
[----:B---3--:R-:W-:Y:S02]  /*143a0*/  IMAD R0, R0, UR9, RZ ;  /* 0x0000000900007c24 */ /* 0x008fe4000f8e02ff */
[----:B--2---:R-:W-:-:S05]  /*143b0*/  IMAD R27, R27, UR9, RZ ;  /* 0x000000091b1b7c24 */ /* 0x004fca000f8e02ff */
[----:B------:R0:W-:Y:S02]  /*143c0*/  STL [R1+0xe8], R27 ;  /* 0x0000e81b01007387 */ /* 0x0001e40000100800 */
[----:B0-----:R-:W-:Y:S02]  /*143d0*/  IMAD R27, R21, UR9, RZ ;  /* 0x00000009151b7c24 */ /* 0x001fe4000f8e02ff */
[----:B----4-:R-:W-:Y:S02]  /*143e0*/  IMAD R21, R20, UR9, RZ ;  /* 0x0000000914157c24 */ /* 0x010fe4000f8e02ff */
[----:B-----5:R-:W-:Y:S02]  /*143f0*/  IMAD R20, R19, UR9, RZ ;  /* 0x0000000913147c24 */ /* 0x020fe4000f8e02ff */
[----:B------:R-:W-:Y:S01]  /*14400*/  IMAD R19, R18, UR9, RZ ;  /* 0x0000000912137c24 */ /* 0x000fe2000f8e02ff */
[----:B------:R-:W-:Y:S01]  /*14410*/  STL [R1+0xec], R27 ;  /* 0x0000ec1b01007387 */ /* 0x000fe20000100800 */
[----:B------:R-:W-:-:S02]  /*14420*/  IMAD R18, R17, UR9, RZ ;  /* 0x0000000911127c24 */ /* 0x000fc4000f8e02ff */
[----:B------:R-:W-:Y:S01]  /*14430*/  IMAD R17, R16, UR9, RZ ;  /* 0x0000000910117c24 */ /* 0x000fe2000f8e02ff */
[----:B------:R-:W-:Y:S01]  /*14440*/  STL [R1+0xf0], R21 ;  /* 0x0000f01501007387 */ /* 0x000fe20000100800 */
[----:B------:R-:W-:Y:S02]  /*14450*/  IMAD R16, R15, UR9, RZ ;  /* 0x000000090f107c24 */ /* 0x000fe4000f8e02ff */
[----:B------:R-:W-:Y:S01]  /*14460*/  IMAD R15, R14, UR9, RZ ;  /* 0x000000090e0f7c24 */ /* 0x000fe2000f8e02ff */
[----:B------:R-:W-:Y:S01]  /*14470*/  STL [R1+0xf8], R20 ;  /* 0x0000f81401007387 */ /* 0x000fe20000100800 */
[----:B------:R-:W-:Y:S02]  /*14480*/  IMAD R14, R13, UR9, RZ ;  /* 0x000000090d0e7c24 */ /* 0x000fe4000f8e02ff */
[----:B------:R-:W-:Y:S01]  /*14490*/  IMAD R13, R12, UR9, RZ ;  /* 0x000000090c0d7c24 */ /* 0x000fe2000f8e02ff */
        /* <DEDUP_REMOVED lines=18> */
[----:B------:R-:W-:Y:S04]  /*145c0*/  STL [R1+0x150], R10 ;  /* 0x0001500a01007387 */ /* 0x000fe80000100800 */
[----:B------:R-:W-:Y:S04]  /*145d0*/  STL [R1+0x158], R9 ;  /* 0x0001580901007387 */ /* 0x000fe80000100800 */
[----:B------:R-:W-:Y:S01]  /*145e0*/  STL [R1+0x184], R8 ;  /* 0x0001840801007387 */ /* 0x000fe20000100800 */
[----:B------:R-:W-:-:S03]  /*145f0*/  IMAD R2, R26, UR9, RZ ;  /* 0x000000091a027c24 */ /* 0x000fc6000f8e02ff */
[----:B------:R-:W-:Y:S04]  /*14600*/  STL [R1+0x188], R7 ;  /* 0x0001880701007387 */ /* 0x000fe80000100800 */
[----:B------:R-:W-:Y:S04]  /*14610*/  STL [R1+0x18c], R6 ;  /* 0x00018c0601007387 */ /* 0x000fe80000100800 */
[----:B------:R-:W-:Y:S04]  /*14620*/  STL [R1+0x190], R5 ;  /* 0x0001900501007387 */ /* 0x000fe80000100800 */
[----:B------:R0:W-:Y:S04]  /*14630*/  STL [R1+0x194], R0 ;  /* 0x0001940001007387 */ /* 0x0001e80000100800 */
        /* <DEDUP_REMOVED lines=541> */
[----:B----4-:R-:W-:Y:S02]  /*16810*/  IMAD R20, R20, UR9, RZ ;  /* 0x0000000914147c24 */ /* 0x010fe4000f8e02ff */
[----:B-----5:R-:W-:Y:S02]  /*16820*/  IMAD R19, R19, UR9, RZ ;  /* 0x0000000913137c24 */ /* 0x020fe4000f8e02ff */
[----:B------:R-:W-:-:S02]  /*16830*/  IMAD R18, R18, UR9, RZ ;  /* 0x0000000912127c24 */ /* 0x000fc4000f8e02ff */
[----:B------:R-:W-:Y:S02]  /*16840*/  IMAD R17, R17, UR9, RZ ;  /* 0x0000000911117c24 */ /* 0x000fe4000f8e02ff */
[----:B------:R-:W-:Y:S02]  /*16850*/  IMAD R16, R16, UR9, RZ ;  /* 0x0000000910107c24 */ /* 0x000fe4000f8e02ff */
[----:B------:R-:W-:Y:S02]  /*16860*/  IMAD R15, R15, UR9, RZ ;  /* 0x000000090f0f7c24 */ /* 0x000fe4000f8e02ff */
[----:B------:R-:W-:Y:S02]  /*16870*/  IMAD R14, R14, UR9, RZ ;  /* 0x000000090e0e7c24 */ /* 0x000fe4000f8e02ff */
[----:B------:R-:W-:Y:S02]  /*16880*/  IMAD R13, R13, UR9, RZ ;  /* 0x000000090d0d7c24 */ /* 0x000fe4000f8e02ff */
        /* <DEDUP_REMOVED lines=19> */
[----:B--2---:R-:W-:-:S05]  /*169c0*/  IMAD R27, R27, UR9, RZ ;  /* 0x000000091b1b7c24 */ /* 0x004fca000f8e02ff */
        /* <DEDUP_REMOVED lines=57> */
[----:B0-----:R-:W5:Y:S02]  /*16d60*/  LDL.LU R0, [R1+0x4] ;  /* 0x0000040001007983 */ /* 0x001f640000300800 */
[----:B-----5:R-:W-:-:S05]  /*16d70*/  IMAD R0, R0, UR9, RZ ;  /* 0x0000000900007c24 */ /* 0x020fca000f8e02ff */
[----:B------:R4:W-:Y:S02]  /*16d80*/  STL [R1+0x4], R0 ;  /* 0x0000040001007387 */ /* 0x0009e40000100800 */
[----:B----4-:R-:W-:Y:S02]  /*16d90*/  IMAD R0, R3, UR9, RZ ;  /* 0x0000000903007c24 */ /* 0x010fe4000f8e02ff */
[----:B------:R-:W4:Y:S01]  /*16da0*/  LDL.LU R3, [R1+0x13f0] ;  /* 0x0013f00001037983 */ /* 0x000f220000300800 */
[----:B---3--:R-:W-:Y:S02]  /*16db0*/  IMAD R29, R29, UR9, RZ ;  /* 0x000000091d1d7c24 */ /* 0x008fe4000f8e02ff */
[----:B--2---:R-:W-:-:S03]  /*16dc0*/  IMAD R28, R28, UR9, RZ ;  /* 0x000000091c1c7c24 */ /* 0x004fc6000f8e02ff */
[----:B------:R-:W-:Y:S04]  /*16dd0*/  STL [R1+0x13e8], R29 ;  /* 0x0013e81d01007387 */ /* 0x000fe80000100800 */
[----:B------:R-:W-:Y:S04]  /*16de0*/  STL [R1], R0 ;  /* 0x0000000001007387 */ /* 0x000fe80000100800 */
[----:B------:R4:W-:Y:S02]  /*16df0*/  STL [R1+0x13ec], R28 ;  /* 0x0013ec1c01007387 */ /* 0x0009e40000100800 */
[----:B----4-:R-:W-:-:S02]  /*16e00*/  IADD3 R28, P5, R4, R3, RZ ;  /* 0x00000003041c7210 */ /* 0x010fc40007fbe0ff */
[-C--:B------:R-:W-:Y:S02]  /*16e10*/  IADD3 R0, P3, R5, R3.reuse, RZ ;  /* 0x0000000305007210 */ /* 0x080fe40007f7e0ff */
[-C--:B------:R-:W-:Y:S01]  /*16e20*/  IADD3 R29, P2, R6, R3.reuse, RZ ;  /* 0x00000003061d7210 */ /* 0x080fe20007f5e0ff */
[----:B------:R0:W-:Y:S04]  /*16e30*/  STL [R1+0x12b8], R28 ;  /* 0x0012b81c01007387 */ /* 0x0001e80000100800 */
[----:B------:R1:W-:Y:S01]  /*16e40*/  STL [R1+0x12bc], R0 ;  /* 0x0012bc0001007387 */ /* 0x0003e20000100800 */
[----:B0-----:R-:W-:-:S03]  /*16e50*/  IADD3 R28, P1, R7, R3, RZ ;  /* 0x00000003071c7210 */ /* 0x001fc60007f3e0ff */
[----:B------:R0:W-:Y:S01]  /*16e60*/  STL [R1+0x12c0], R29 ;  /* 0x0012c01d01007387 */ /* 0x0001e20000100800 */
[----:B-1----:R-:W-:-:S03]  /*16e70*/  IADD3 R0, P0, R8, R3, RZ ;  /* 0x0000000308007210 */ /* 0x002fc60007f1e0ff */
[----:B------:R1:W-:Y:S01]  /*16e80*/  STL [R1+0x12c4], R28 ;  /* 0x0012c41c01007387 */ /* 0x0003e20000100800 */
[----:B------:R-:W-:-:S03]  /*16e90*/  LEA.HI.X.SX32 R5, R5, R2, 0x1, P3 ;  /* 0x0000000205057211 */ /* 0x000fc600018f0eff */
[----:B------:R2:W-:Y:S01]  /*16ea0*/  STL [R1+0x12c8], R0 ;  /* 0x0012c80001007387 */ /* 0x0005e20000100800 */
[-C--:B0-----:R-:W-:Y:S02]  /*16eb0*/  IADD3 R29, P4, R9, R3.reuse, RZ ;  /* 0x00000003091d7210 */ /* 0x081fe40007f9e0ff */
[----:B-1----:R-:W-:-:S03]  /*16ec0*/  IADD3 R28, P6, R10, R3, RZ ;  /* 0x000000030a1c7210 */ /* 0x002fc60007fde0ff */
[----:B------:R-:W-:Y:S01]  /*16ed0*/  STL [R1+0x12cc], R29 ;  /* 0x0012cc1d01007387 */ /* 0x000fe20000100800 */
[----:B--2---:R-:W-:Y:S02]  /*16ee0*/  LEA.HI.X.SX32 R0, R4, R2, 0x1, P5 ;  /* 0x0000000204007211 */ /* 0x004fe400028f0eff */
[-C--:B------:R-:W-:Y:S01]  /*16ef0*/  IADD3 R4, P5, R11, R3.reuse, RZ ;  /* 0x000000030b047210 */ /* 0x080fe20007fbe0ff */
[----:B------:R-:W-:Y:S04]  /*16f00*/  STL [R1+0x12d0], R28 ;  /* 0x0012d01c01007387 */ /* 0x000fe80000100800 */
[----:B------:R0:W-:Y:S04]  /*16f10*/  STL [R1+0x12b0], R0 ;  /* 0x0012b00001007387 */ /* 0x0001e80000100800 */
[----:B------:R1:W-:Y:S04]  /*16f20*/  STL [R1+0x12b4], R4 ;  /* 0x0012b40401007387 */ /* 0x0003e80000100800 */
[----:B------:R2:W-:Y:S01]  /*16f30*/  STL [R1+0x12a8], R5 ;  /* 0x0012a80501007387 */ /* 0x0005e20000100800 */
[----:B0-----:R-:W-:-:S02]  /*16f40*/  IADD3 R0, P3, R12, R3, RZ ;  /* 0x000000030c007210 */ /* 0x001fc40007f7e0ff */
[-C--:B-1----:R-:W-:Y:S01]  /*16f50*/  LEA.HI.X.SX32 R4, R6, R2.reuse, 0x1, P2 ;  /* 0x0000000206047211 */ /* 0x082fe200010f0eff */
[----:B--2---:R-:W2:Y:S04]  /*16f60*/  LDL.LU R5, [R1+0x38] ;  /* 0x0000380001057983 */ /* 0x004ea80000300800 */
[----:B------:R0:W-:Y:S04]  /*16f70*/  STL [R1+0x12ac], R0 ;  /* 0x0012ac0001007387 */ /* 0x0001e80000100800 */
[----:B------:R1:W-:Y:S01]  /*16f80*/  STL [R1+0x12a0], R4 ;  /* 0x0012a00401007387 */ /* 0x0003e20000100800 */
[----:B------:R-:W-:-:S02]  /*16f90*/  LEA.HI.X.SX32 R6, R7, R2, 0x1, P1 ;  /* 0x0000000207067211 */ /* 0x000fc400008f0eff */
[-C--:B0-----:R-:W-:Y:S01]  /*16fa0*/  IADD3 R0, P2, R13, R3.reuse, RZ ;  /* 0x000000030d007210 */ /* 0x081fe20007f5e0ff */
[----:B-1----:R-:W3:Y:S04]  /*16fb0*/  LDL.LU R4, [R1+0x3c] ;  /* 0x00003c0001047983 */ /* 0x002ee80000300800 */
[----:B------:R0:W-:Y:S04]  /*16fc0*/  STL [R1+0x12a4], R0 ;  /* 0x0012a40001007387 */ /* 0x0001e80000100800 */
[----:B------:R1:W-:Y:S04]  /*16fd0*/  STL [R1+0x1298], R6 ;  /* 0x0012980601007387 */ /* 0x0003e80000100800 */
[----:B------:R-:W4:Y:S01]  /*16fe0*/  LDL.LU R28, [R1+0x48] ;  /* 0x00004800011c7983 */ /* 0x000f220000300800 */
[----:B0-----:R-:W-:-:S02]  /*16ff0*/  IADD3 R0, P1, R14, R3, RZ ;  /* 0x000000030e007210 */ /* 0x001fc40007f3e0ff */
[----:B-1----:R-:W-:-:S03]  /*17000*/  LEA.HI.X.SX32 R6, R8, R2, 0x1, P0 ;  /* 0x0000000208067211 */ /* 0x002fc600000f0eff */
[----:B------:R0:W-:Y:S01]  /*17010*/  STL [R1+0x129c], R0 ;  /* 0x00129c0001007387 */ /* 0x0001e20000100800 */
[----:B------:R-:W-:-:S03]  /*17020*/  LEA.HI.X.SX32 R7, R9, R2, 0x1, P4 ;  /* 0x0000000209077211 */ /* 0x000fc600020f0eff */
[----:B------:R1:W-:Y:S01]  /*17030*/  STL [R1+0x1290], R6 ;  /* 0x0012900601007387 */ /* 0x0003e20000100800 */
[-C--:B0-----:R-:W-:Y:S02]  /*17040*/  IADD3 R0, P0, R15, R3.reuse, RZ ;  /* 0x000000030f007210 */ /* 0x081fe40007f1e0ff */
[----:B-1----:R-:W-:-:S03]  /*17050*/  IADD3 R6, P4, R16, R3, RZ ;  /* 0x0000000310067210 */ /* 0x002fc60007f9e0ff */
[----:B------:R0:W-:Y:S04]  /*17060*/  STL [R1+0x1294], R0 ;  /* 0x0012940001007387 */ /* 0x0001e80000100800 */
[----:B------:R1:W-:Y:S04]  /*17070*/  STL [R1+0x1288], R7 ;  /* 0x0012880701007387 */ /* 0x0003e80000100800 */
[----:B------:R-:W5:Y:S01]  /*17080*/  LDL.LU R29, [R1+0x88] ;  /* 0x00008800011d7983 */ /* 0x000f620000300800 */
[----:B0-----:R-:W-:-:S03]  /*17090*/  LEA.HI.X.SX32 R0, R10, R2, 0x1, P6 ;  /* 0x000000020a007211 */ /* 0x001fc600030f0eff */
[----:B------:R0:W-:Y:S01]  /*170a0*/  STL [R1+0x128c], R6 ;  /* 0x00128c0601007387 */ /* 0x0001e20000100800 */
[----:B-1----:R-:W-:-:S03]  /*170b0*/  IADD3 R7, P6, R17, R3, RZ ;  /* 0x0000000311077210 */ /* 0x002fc60007fde0ff */
[----:B------:R1:W-:Y:S01]  /*170c0*/  STL [R1+0x1280], R0 ;  /* 0x0012800001007387 */ /* 0x0003e20000100800 */
[-C--:B0-----:R-:W-:Y:S02]  /*170d0*/  LEA.HI.X.SX32 R6, R11, R2.reuse, 0x1, P5 ;  /* 0x000000020b067211 */ /* 0x081fe400028f0eff */
[----:B------:R-:W-:Y:S01]  /*170e0*/  IADD3 R8, P5, R18, R3, RZ ;  /* 0x0000000312087210 */ /* 0x000fe20007fbe0ff */
[----:B-1----:R-:W5:Y:S04]  /*170f0*/  LDL.LU R0, [R1+0x90] ;  /* 0x0000900001007983 */ /* 0x002f680000300800 */
[----:B------:R0:W-:Y:S04]  /*17100*/  STL [R1+0x1284], R7 ;  /* 0x0012840701007387 */ /* 0x0001e80000100800 */
[----:B------:R1:W-:Y:S01]  /*17110*/  STL [R1+0x1278], R6 ;  /* 0x0012780601007387 */ /* 0x0003e20000100800 */
[----:B0-----:R-:W-:-:S03]  /*17120*/  LEA.HI.X.SX32 R7, R12, R2, 0x1, P3 ;  /* 0x000000020c077211 */ /* 0x001fc600018f0eff */
[----:B------:R0:W-:Y:S01]  /*17130*/  STL [R1+0x127c], R8 ;  /* 0x00127c0801007387 */ /* 0x0001e20000100800 */
[----:B-1----:R-:W-:-:S03]  /*17140*/  IADD3 R6, P3, R19, R3, RZ ;  /* 0x0000000313067210 */ /* 0x002fc60007f7e0ff */
[----:B------:R1:W-:Y:S01]  /*17150*/  STL [R1+0x1270], R7 ;  /* 0x0012700701007387 */ /* 0x0003e20000100800 */
[----:B0-----:R-:W-:-:S03]  /*17160*/  LEA.HI.X.SX32 R8, R13, R2, 0x1, P2 ;  /* 0x000000020d087211 */ /* 0x001fc600010f0eff */
[----:B------:R0:W-:Y:S01]  /*17170*/  STL [R1+0x1274], R6 ;  /* 0x0012740601007387 */ /* 0x0001e20000100800 */
[----:B-1----:R-:W-:-:S03]  /*17180*/  IADD3 R7, P2, R20, R3, RZ ;  /* 0x0000000314077210 */ /* 0x002fc60007f5e0ff */
[----:B------:R-:W-:Y:S01]  /*17190*/  STL [R1+0x1268], R8 ;  /* 0x0012680801007387 */ /* 0x000fe20000100800 */
[----:B0-----:R-:W-:-:S03]  /*171a0*/  LEA.HI.X.SX32 R6, R14, R2, 0x1, P1 ;  /* 0x000000020e067211 */ /* 0x001fc600008f0eff */
[----:B------:R-:W5:Y:S04]  /*171b0*/  LDL.LU R14, [R1+0xd0] ;  /* 0x0000d000010e7983 */ /* 0x000f680000300800 */
[----:B------:R0:W-:Y:S04]  /*171c0*/  STL [R1+0x126c], R7 ;  /* 0x00126c0701007387 */ /* 0x0001e80000100800 */
[----:B------:R-:W5:Y:S04]  /*171d0*/  LDL.LU R13, [R1+0xd4] ;  /* 0x0000d400010d7983 */ /* 0x000f680000300800 */
[----:B------:R1:W-:Y:S01]  /*171e0*/  STL [R1+0x1260], R6 ;  /* 0x0012600601007387 */ /* 0x0003e20000100800 */
[----:B0-----:R-:W-:-:S02]  /*171f0*/  IADD3 R7, P1, R21, R3, RZ ;  /* 0x0000000315077210 */ /* 0x001fc40007f3e0ff */
[-C--:B-1----:R-:W-:Y:S02]  /*17200*/  LEA.HI.X.SX32 R6, R15, R2.reuse, 0x1, P0 ;  /* 0x000000020f067211 */ /* 0x082fe400000f0eff */
[----:B------:R-:W5:Y:S04]  /*17210*/  LDL.LU R15, [R1+0xcc] ;  /* 0x0000cc00010f7983 */ /* 0x000f680000300800 */
[----:B------:R-:W-:Y:S04]  /*17220*/  STL [R1+0x1264], R7 ;  /* 0x0012640701007387 */ /* 0x000fe80000100800 */
[----:B------:R-:W5:Y:S04]  /*17230*/  LDL.LU R12, [R1+0xd8] ;  /* 0x0000d800010c7983 */ /* 0x000f680000300800 */
[----:B------:R0:W-:Y:S02]  /*17240*/  STL [R1+0x1258], R6 ;  /* 0x0012580601007387 */ /* 0x0001e40000100800 */
[----:B0-----:R-:W-:-:S02]  /*17250*/  LEA.HI.X.SX32 R6, R16, R2, 0x1, P4 ;  /* 0x0000000210067211 */ /* 0x001fc400020f0eff */
[----:B------:R-:W5:Y:S01]  /*17260*/  LDL.LU R16, [R1+0x50] ;  /* 0x0000500001107983 */ /* 0x000f620000300800 */
[----:B------:R-:W-:-:S05]  /*17270*/  IADD3 R7, P0, R27, R3, RZ ;  /* 0x000000031b077210 */ /* 0x000fca0007f1e0ff */
[----:B------:R-:W-:Y:S04]  /*17280*/  STL [R1+0x125c], R7 ;  /* 0x00125c0701007387 */ /* 0x000fe80000100800 */
[----:B------:R-:W5:Y:S04]  /*17290*/  LDL.LU R11, [R1+0xdc] ;  /* 0x0000dc00010b7983 */ /* 0x000f680000300800 */
[----:B------:R0:W-:Y:S04]  /*172a0*/  STL [R1+0x1250], R6 ;  /* 0x0012500601007387 */ /* 0x0001e80000100800 */
[----:B------:R-:W5:Y:S01]  /*172b0*/  LDL.LU R10, [R1+0xe0] ;  /* 0x0000e000010a7983 */ /* 0x000f620000300800 */
[----:B0-----:R-:W-:-:S02]  /*172c0*/  LEA.HI.X.SX32 R6, R17, R2, 0x1, P6 ;  /* 0x0000000211067211 */ /* 0x001fc400030f0eff */
[----:B--2---:R-:W-:-:S05]  /*172d0*/  IADD3 R7, P4, R5, R3, RZ ;  /* 0x0000000305077210 */ /* 0x004fca0007f9e0ff */
[----:B------:R3:W-:Y:S04]  /*172e0*/  STL [R1+0x1254], R7 ;  /* 0x0012540701007387 */ /* 0x0007e80000100800 */
[----:B------:R0:W-:Y:S04]  /*172f0*/  STL [R1+0x1248], R6 ;  /* 0x0012480601007387 */ /* 0x0001e80000100800 */
[----:B------:R-:W2:Y:S01]  /*17300*/  LDL.LU R9, [R1+0xe4] ;  /* 0x0000e40001097983 */ /* 0x000ea20000300800 */
[----:B---3--:R-:W-:Y:S02]  /*17310*/  IADD3 R7, P6, R4, R3, RZ ;  /* 0x0000000304077210 */ /* 0x008fe40007fde0ff */
[----:B0-----:R-:W-:-:S03]  /*17320*/  LEA.HI.X.SX32 R6, R18, R2, 0x1, P5 ;  /* 0x0000000212067211 */ /* 0x001fc600028f0eff */
[----:B------:R4:W-:Y:S04]  /*17330*/  STL [R1+0x124c], R7 ;  /* 0x00124c0701007387 */ /* 0x0009e80000100800 */
[----:B------:R0:W-:Y:S04]  /*17340*/  STL [R1+0x1240], R6 ;  /* 0x0012400601007387 */ /* 0x0001e80000100800 */
[----:B------:R-:W3:Y:S01]  /*17350*/  LDL.LU R8, [R1+0xe8] ;  /* 0x0000e80001087983 */ /* 0x000ee20000300800 */
[----:B----4-:R-:W-:Y:S02]  /*17360*/  IADD3 R7, P5, R28, R3, RZ ;  /* 0x000000031c077210 */ /* 0x010fe40007fbe0ff */
[----:B0-----:R-:W-:-:S03]  /*17370*/  LEA.HI.X.SX32 R6, R19, R2, 0x1, P3 ;  /* 0x0000000213067211 */ /* 0x001fc600018f0eff */
[----:B------:R0:W-:Y:S04]  /*17380*/  STL [R1+0x1244], R7 ;  /* 0x0012440701007387 */ /* 0x0001e80000100800 */
[----:B------:R1:W-:Y:S04]  /*17390*/  STL [R1+0x1238], R6 ;  /* 0x0012380601007387 */ /* 0x0003e80000100800 */
[----:B0-----:R-:W4:Y:S01]  /*173a0*/  LDL.LU R7, [R1+0xec] ;  /* 0x0000ec0001077983 */ /* 0x001f220000300800 */
[----:B-1----:R-:W-:Y:S02]  /*173b0*/  LEA.HI.X.SX32 R6, R20, R2, 0x1, P2 ;  /* 0x0000000214067211 */ /* 0x002fe400010f0eff */
[----:B-----5:R-:W-:-:S02]  /*173c0*/  IADD3 R18, P2, R29, R3, RZ ;  /* 0x000000031d127210 */ /* 0x020fc40007f5e0ff */
[----:B------:R-:W-:-:S05]  /*173d0*/  IADD3 R17, P3, R16, R3, RZ ;  /* 0x0000000310117210 */ /* 0x000fca0007f7e0ff */
[----:B------:R0:W-:Y:S04]  /*173e0*/  STL [R1+0x123c], R17 ;  /* 0x00123c1101007387 */ /* 0x0001e80000100800 */
[----:B------:R1:W-:Y:S04]  /*173f0*/  STL [R1+0x1230], R6 ;  /* 0x0012300601007387 */ /* 0x0003e80000100800 */
[----:B0-----:R-:W5:Y:S01]  /*17400*/  LDL.LU R17, [R1+0xf0] ;  /* 0x0000f00001117983 */ /* 0x001f620000300800 */
[----:B-1----:R-:W-:-:S03]  /*17410*/  LEA.HI.X.SX32 R6, R21, R2, 0x1, P1 ;  /* 0x0000000215067211 */ /* 0x002fc600008f0eff */
[----:B------:R0:W-:Y:S01]  /*17420*/  STL [R1+0x1234], R18 ;  /* 0x0012341201007387 */ /* 0x0001e20000100800 */
[----:B------:R-:W-:-:S03]  /*17430*/  IADD3 R19, P1, R0, R3, RZ ;  /* 0x0000000300137210 */ /* 0x000fc60007f3e0ff */
[----:B------:R1:W-:Y:S01]  /*17440*/  STL [R1+0x1228], R6 ;  /* 0x0012280601007387 */ /* 0x0003e20000100800 */
[----:B0-----:R-:W-:-:S03]  /*17450*/  LEA.HI.X.SX32 R18, R27, R2, 0x1, P0 ;  /* 0x000000021b127211 */ /* 0x001fc600000f0eff */
[----:B-1----:R-:W5:Y:S04]  /*17460*/  LDL.LU R6, [R1+0xf8] ;  /* 0x0000f80001067983 */ /* 0x002f680000300800 */
[----:B------:R0:W-:Y:S04]  /*17470*/  STL [R1+0x122c], R19 ;  /* 0x00122c1301007387 */ /* 0x0001e80000100800 */
[----:B------:R1:W-:Y:S01]  /*17480*/  STL [R1+0xaf4], R18 ;  /* 0x000af41201007387 */ /* 0x0003e20000100800 */
[----:B0-----:R-:W-:Y:S02]  /*17490*/  IADD3 R19, P0, R15, R3, RZ ;  /* 0x000000030f137210 */ /* 0x001fe40007f1e0ff */
[----:B-1----:R-:W-:-:S02]  /*174a0*/  LEA.HI.X.SX32 R18, R5, R2, 0x1, P4 ;  /* 0x0000000205127211 */ /* 0x002fc400020f0eff */
[----:B------:R-:W5:Y:S04]  /*174b0*/  LDL.LU R5, [R1+0x114] ;  /* 0x0001140001057983 */ /* 0x000f680000300800 */
        /* <DEDUP_REMOVED lines=27> */
[----:B--2---:R-:W-:Y:S02]  /*17670*/  IADD3 R19, P1, R9, R3, RZ ;  /* 0x0000000309137210 */ /* 0x004fe40007f3e0ff */
[----:B0-----:R-:W-:-:S02]  /*17680*/  LEA.HI.X.SX32 R18, R15, R2, 0x1, P0 ;  /* 0x000000020f127211 */ /* 0x001fc400000f0eff */
[----:B------:R-:W2:Y:S04]  /*17690*/  LDL.LU R15, [R1+0x140] ;  /* 0x00014000010f7983 */ /* 0x000ea80000300800 */
[----:B------:R3:W-:Y:S04]  /*176a0*/  STL [R1+0xb44], R19 ;  /* 0x000b441301007387 */ /* 0x0007e80000100800 */
[----:B------:R0:W-:Y:S01]  /*176b0*/  STL [R1+0xb10], R18 ;  /* 0x000b101201007387 */ /* 0x0001e20000100800 */
[----:B---3--:R-:W-:Y:S02]  /*176c0*/  IADD3 R19, P0, R8, R3, RZ ;  /* 0x0000000308137210 */ /* 0x008fe40007f1e0ff */
[----:B0-----:R-:W-:-:S02]  /*176d0*/  LEA.HI.X.SX32 R18, R14, R2, 0x1, P4 ;  /* 0x000000020e127211 */ /* 0x001fc400020f0eff */
[----:B------:R-:W3:Y:S04]  /*176e0*/  LDL.LU R14, [R1+0x144] ;  /* 0x00014400010e7983 */ /* 0x000ee80000300800 */
[----:B------:R4:W-:Y:S04]  /*176f0*/  STL [R1+0xb4c], R19 ;  /* 0x000b4c1301007387 */ /* 0x0009e80000100800 */
[----:B------:R0:W-:Y:S01]  /*17700*/  STL [R1+0xb18], R18 ;  /* 0x000b181201007387 */ /* 0x0001e20000100800 */
[----:B----4-:R-:W-:Y:S02]  /*17710*/  IADD3 R19, P4, R7, R3, RZ ;  /* 0x0000000307137210 */ /* 0x010fe40007f9e0ff */
[----:B0-----:R-:W-:-:S02]  /*17720*/  LEA.HI.X.SX32 R18, R13, R2, 0x1, P6 ;  /* 0x000000020d127211 */ /* 0x001fc400030f0eff */
[----:B------:R-:W4:Y:S04]  /*17730*/  LDL.LU R13, [R1+0x148] ;  /* 0x00014800010d7983 */ /* 0x000f280000300800 */
[----:B------:R-:W-:Y:S04]  /*17740*/  STL [R1+0xb54], R19 ;  /* 0x000b541301007387 */ /* 0x000fe80000100800 */
[----:B------:R0:W-:Y:S02]  /*17750*/  STL [R1+0xb20], R18 ;  /* 0x000b201201007387 */ /* 0x0001e40000100800 */
[----:B0-----:R-:W-:-:S02]  /*17760*/  LEA.HI.X.SX32 R18, R12, R2, 0x1, P5 ;  /* 0x000000020c127211 */ /* 0x001fc400028f0eff */
[----:B------:R-:W4:Y:S01]  /*17770*/  LDL.LU R12, [R1+0x150] ;  /* 0x00015000010c7983 */ /* 0x000f220000300800 */
[----:B-----5:R-:W-:-:S05]  /*17780*/  IADD3 R19, P6, R17, R3, RZ ;  /* 0x0000000311137210 */ /* 0x020fca0007fde0ff */
[----:B------:R0:W-:Y:S04]  /*17790*/  STL [R1+0xb5c], R19 ;  /* 0x000b5c1301007387 */ /* 0x0001e80000100800 */
[----:B------:R1:W-:Y:S01]  /*177a0*/  STL [R1+0xb28], R18 ;  /* 0x000b281201007387 */ /* 0x0003e20000100800 */
[-C--:B0-----:R-:W-:Y:S02]  /*177b0*/  IADD3 R19, P5, R6, R3.reuse, RZ ;  /* 0x0000000306137210 */ /* 0x081fe40007fbe0ff */
[----:B-1----:R-:W-:Y:S02]  /*177c0*/  LEA.HI.X.SX32 R18, R11, R2, 0x1, P3 ;  /* 0x000000020b127211 */ /* 0x002fe400018f0eff */
[----:B------:R-:W5:Y:S04]  /*177d0*/  LDL.LU R11, [R1+0x158] ;  /* 0x00015800010b7983 */ /* 0x000f680000300800 */
[----:B------:R0:W-:Y:S04]  /*177e0*/  STL [R1+0xb64], R19 ;  /* 0x000b641301007387 */ /* 0x0001e80000100800 */
[----:B------:R1:W-:Y:S01]  /*177f0*/  STL [R1+0xb30], R18 ;  /* 0x000b301201007387 */ /* 0x0003e20000100800 */
[----:B0-----:R-:W-:-:S02]  /*17800*/  IADD3 R19, P3, R5, R3, RZ ;  /* 0x0000000305137210 */ /* 0x001fc40007f7e0ff */
        /* <DEDUP_REMOVED lines=29> */
[----:B--2---:R-:W-:-:S02]  /*179e0*/  IADD3 R19, P5, R15, R3, RZ ;  /* 0x000000030f137210 */ /* 0x004fc40007fbe0ff */
[----:B0-----:R-:W-:Y:S02]  /*179f0*/  LEA.HI.X.SX32 R18, R5, R2, 0x1, P3 ;  /* 0x0000000205127211 */ /* 0x001fe400018f0eff */
[----:B------:R-:W2:Y:S04]  /*17a00*/  LDL.LU R5, [R1+0x19c] ;  /* 0x00019c0001057983 */ /* 0x000ea80000300800 */
[----:B------:R3:W-:Y:S04]  /*17a10*/  STL [R1+0xb9c], R19 ;  /* 0x000b9c1301007387 */ /* 0x0007e80000100800 */
[----:B------:R0:W-:Y:S01]  /*17a20*/  STL [R1+0xb68], R18 ;  /* 0x000b681201007387 */ /* 0x0001e20000100800 */
[----:B---3--:R-:W-:-:S02]  /*17a30*/  IADD3 R19, P3, R14, R3, RZ ;  /* 0x000000030e137210 */ /* 0x008fc40007f7e0ff */
[----:B0-----:R-:W-:Y:S02]  /*17a40*/  LEA.HI.X.SX32 R18, R4, R2, 0x1, P2 ;  /* 0x0000000204127211 */ /* 0x001fe400010f0eff */
[----:B------:R-:W3:Y:S04]  /*17a50*/  LDL.LU R4, [R1+0x1a4] ;  /* 0x0001a40001047983 */ /* 0x000ee80000300800 */
[----:B------:R4:W-:Y:S04]  /*17a60*/  STL [R1+0xba4], R19 ;  /* 0x000ba41301007387 */ /* 0x0009e80000100800 */
[----:B------:R0:W-:Y:S01]  /*17a70*/  STL [R1+0xb70], R18 ;  /* 0x000b701201007387 */ /* 0x0001e20000100800 */
[----:B----4-:R-:W-:-:S02]  /*17a80*/  IADD3 R19, P2, R13, R3, RZ ;  /* 0x000000030d137210 */ /* 0x010fc40007f5e0ff */
[-C--:B0-----:R-:W-:Y:S02]  /*17a90*/  LEA.HI.X.SX32 R18, R28, R2.reuse, 0x1, P1 ;  /* 0x000000021c127211 */ /* 0x081fe400008f0eff */
[----:B------:R-:W4:Y:S04]  /*17aa0*/  LDL.LU R28, [R1+0x1ac] ;  /* 0x0001ac00011c7983 */ /* 0x000f280000300800 */
[----:B------:R-:W-:Y:S04]  /*17ab0*/  STL [R1+0xbac], R19 ;  /* 0x000bac1301007387 */ /* 0x000fe80000100800 */
[----:B------:R0:W-:Y:S02]  /*17ac0*/  STL [R1+0xb78], R18 ;  /* 0x000b781201007387 */ /* 0x0001e40000100800 */
[----:B0-----:R-:W-:-:S02]  /*17ad0*/  LEA.HI.X.SX32 R18, R16, R2, 0x1, P0 ;  /* 0x0000000210127211 */ /* 0x001fc400000f0eff */
[----:B------:R-:W4:Y:S01]  /*17ae0*/  LDL.LU R16, [R1+0x1b8] ;  /* 0x0001b80001107983 */ /* 0x000f220000300800 */
[----:B------:R-:W-:-:S05]  /*17af0*/  IADD3 R19, P1, R12, R3, RZ ;  /* 0x000000030c137210 */ /* 0x000fca0007f3e0ff */
[----:B------:R-:W-:Y:S04]  /*17b00*/  STL [R1+0xbb4], R19 ;  /* 0x000bb41301007387 */ /* 0x000fe80000100800 */
[----:B------:R0:W-:Y:S02]  /*17b10*/  STL [R1+0xb80], R18 ;  /* 0x000b801201007387 */ /* 0x0001e40000100800 */
[----:B0-----:R-:W-:Y:S02]  /*17b20*/  LEA.HI.X.SX32 R18, R29, R2, 0x1, P4 ;  /* 0x000000021d127211 */ /* 0x001fe400020f0eff */
[----:B------:R-:W4:Y:S01]  /*17b30*/  LDL.LU R29, [R1+0x1bc] ;  /* 0x0001bc00011d7983 */ /* 0x000f220000300800 */
[----:B-----5:R-:W-:-:S05]  /*17b40*/  IADD3 R19, P0, R11, R3, RZ ;  /* 0x000000030b137210 */ /* 0x020fca0007f1e0ff */
[----:B------:R-:W-:Y:S04]  /*17b50*/  STL [R1+0xbbc], R19 ;  /* 0x000bbc1301007387 */ /* 0x000fe80000100800 */
[----:B------:R0:W-:Y:S02]  /*17b60*/  STL [R1+0xb88], R18 ;  /* 0x000b881201007387 */ /* 0x0001e40000100800 */
[----:B0-----:R-:W-:Y:S02]  /*17b70*/  LEA.HI.X.SX32 R18, R0, R2, 0x1, P6 ;  /* 0x0000000200127211 */ /* 0x001fe400030f0eff */
[-C--:B------:R-:W-:Y:S01]  /*17b80*/  IADD3 R19, P4, R10, R3.reuse, RZ ;  /* 0x000000030a137210 */ /* 0x080fe20007f9e0ff */
        /* <DEDUP_REMOVED lines=39> */
[----:B0-----:R-:W-:Y:S02]  /*17e00*/  LEA.HI.X.SX32 R18, R8, R2, 0x1, P5 ;  /* 0x0000000208127211 */ /* 0x001fe400028f0eff */
[----:B------:R-:W4:Y:S04]  /*17e10*/  LDL.LU R8, [R1+0x214] ;  /* 0x0002140001087983 */ /* 0x000f280000300800 */
[----:B------:R0:W-:Y:S04]  /*17e20*/  STL [R1+0xc04], R19 ;  /* 0x000c041301007387 */ /* 0x0001e80000100800 */
[----:B------:R1:W-:Y:S01]  /*17e30*/  STL [R1+0xbd0], R18 ;  /* 0x000bd01201007387 */ /* 0x0003e20000100800 */
[----:B0-----:R-:W-:-:S02]  /*17e40*/  IADD3 R19, P5, R16, R3, RZ ;  /* 0x0000000310137210 */ /* 0x001fc40007fbe0ff */
[-C--:B-1----:R-:W-:Y:S02]  /*17e50*/  LEA.HI.X.SX32 R18, R7, R2.reuse, 0x1, P3 ;  /* 0x0000000207127211 */ /* 0x082fe400018f0eff */
        /* <DEDUP_REMOVED lines=14> */
[----:B------:R-:W5:Y:S01]  /*17f40*/  LDL.LU R5, [R1+0x23c] ;  /* 0x00023c0001057983 */ /* 0x000f620000300800 */
[----:B------:R-:W-:-:S05]  /*17f50*/  IADD3 R19, P1, R15, R3, RZ ;  /* 0x000000030f137210 */ /* 0x000fca0007f3e0ff */
        /* <DEDUP_REMOVED lines=38> */
[----:B-1----:R-:W-:Y:S02]  /*181c0*/  LEA.HI.X.SX32 R18, R13, R2, 0x1, P4 ;  /* 0x000000020d127211 */ /* 0x002fe400020f0eff */
        /* <DEDUP_REMOVED lines=94> */
[-C--:B--2---:R-:W-:Y:S01]  /*187b0*/  IADD3 R19, P2, R6, R3.reuse, RZ ;  /* 0x0000000306137210 */ /* 0x084fe20007f5e0ff */
        /* <DEDUP_REMOVED lines=55> */
[----:B--2---:R-:W-:-:S05]  /*18b30*/  IADD3 R19, P6, R11, R3, RZ ;  /* 0x000000030b137210 */ /* 0x004fca0007fde0ff */
[----:B------:R-:W-:Y:S04]  /*18b40*/  STL [R1+0xd54], R19 ;  /* 0x000d541301007387 */ /* 0x000fe80000100800 */
[----:B------:R0:W-:Y:S02]  /*18b50*/  STL [R1+0xd20], R18 ;  /* 0x000d201201007387 */ /* 0x0001e40000100800 */
[----:B0-----:R-:W-:Y:S02]  /*18b60*/  LEA.HI.X.SX32 R18, R0, R2, 0x1, P3 ;  /* 0x0000000200127211 */ /* 0x001fe400018f0eff */
[----:B------:R-:W2:Y:S01]  /*18b70*/  LDL.LU R0, [R1+0x378] ;  /* 0x0003780001007983 */ /* 0x000ea20000300800 */
[----:B---3--:R-:W-:-:S05]  /*18b80*/  IADD3 R19, P5, R10, R3, RZ ;  /* 0x000000030a137210 */ /* 0x008fca0007fbe0ff */
[----:B------:R-:W-:Y:S04]  /*18b90*/  STL [R1+0xd5c], R19 ;  /* 0x000d5c1301007387 */ /* 0x000fe80000100800 */
[----:B------:R0:W-:Y:S02]  /*18ba0*/  STL [R1+0xd28], R18 ;  /* 0x000d281201007387 */ /* 0x0001e40000100800 */
[----:B0-----:R-:W-:Y:S02]  /*18bb0*/  LEA.HI.X.SX32 R18, R15, R2, 0x1, P2 ;  /* 0x000000020f127211 */ /* 0x001fe400010f0eff */
[-C--:B----4-:R-:W-:Y:S01]  /*18bc0*/  IADD3 R19, P3, R9, R3.reuse, RZ ;  /* 0x0000000309137210 */ /* 0x090fe20007f7e0ff */
[----:B------:R-:W3:Y:S04]  /*18bd0*/  LDL.LU R15, [R1+0x380] ;  /* 0x00038000010f7983 */ /* 0x000ee80000300800 */
        /* <DEDUP_REMOVED lines=58> */
[----:B------:R-:W3:Y:S01]  /*18f80*/  LDL.LU R4, [R1+0x334] ;  /* 0x0003340001047983 */ /* 0x000ee20000300800 */
[----:B----4-:R-:W-:-:S05]  /*18f90*/  IADD3 R19, P6, R14, R3, RZ ;  /* 0x000000030e137210 */ /* 0x010fca0007fde0ff */
[----:B------:R-:W-:Y:S04]  /*18fa0*/  STL [R1+0xdc4], R19 ;  /* 0x000dc41301007387 */ /* 0x000fe80000100800 */
[----:B------:R0:W-:Y:S02]  /*18fb0*/  STL [R1+0xd90], R18 ;  /* 0x000d901201007387 */ /* 0x0001e40000100800 */
[-C--:B0-----:R-:W-:Y:S02]  /*18fc0*/  LEA.HI.X.SX32 R18, R28, R2.reuse, 0x1, P3 ;  /* 0x000000021c127211 */ /* 0x081fe400018f0eff */
[----:B------:R-:W-:Y:S01]  /*18fd0*/  IADD3 R19, P5, R13, R3, RZ ;  /* 0x000000030d137210 */ /* 0x000fe20007fbe0ff */
[----:B------:R-:W4:Y:S04]  /*18fe0*/  LDL.LU R28, [R1+0x330] ;  /* 0x00033000011c7983 */ /* 0x000f280000300800 */
[----:B------:R-:W-:Y:S04]  /*18ff0*/  STL [R1+0xdcc], R19 ;  /* 0x000dcc1301007387 */ /* 0x000fe80000100800 */
[----:B------:R0:W-:Y:S02]  /*19000*/  STL [R1+0xd98], R18 ;  /* 0x000d981201007387 */ /* 0x0001e40000100800 */
[----:B0-----:R-:W-:-:S02]  /*19010*/  LEA.HI.X.SX32 R18, R16, R2, 0x1, P2 ;  /* 0x0000000210127211 */ /* 0x001fc400010f0eff */
[----:B------:R-:W-:Y:S01]  /*19020*/  IADD3 R19, P3, R12, R3, RZ ;  /* 0x000000030c137210 */ /* 0x000fe20007f7e0ff */
[----:B------:R-:W4:Y:S04]  /*19030*/  LDL.LU R16, [R1+0x32c] ;  /* 0x00032c0001107983 */ /* 0x000f280000300800 */
[----:B------:R-:W-:Y:S04]  /*19040*/  STL [R1+0xdd4], R19 ;  /* 0x000dd41301007387 */ /* 0x000fe80000100800 */
[----:B------:R0:W-:Y:S02]  /*19050*/  STL [R1+0xda0], R18 ;  /* 0x000da01201007387 */ /* 0x0001e40000100800 */
[----:B0-----:R-:W-:-:S02]  /*19060*/  LEA.HI.X.SX32 R18, R29, R2, 0x1, P1 ;  /* 0x000000021d127211 */ /* 0x001fc400008f0eff */
[----:B------:R-:W4:Y:S01]  /*19070*/  LDL.LU R29, [R1+0x324] ;  /* 0x00032400011d7983 */ /* 0x000f220000300800 */
[----:B------:R-:W-:-:S05]  /*19080*/  IADD3 R19, P2, R11, R3, RZ ;  /* 0x000000030b137210 */ /* 0x000fca0007f5e0ff */
[----:B------:R0:W-:Y:S04]  /*19090*/  STL [R1+0xddc], R19 ;  /* 0x000ddc1301007387 */ /* 0x0001e80000100800 */
[----:B------:R1:W-:Y:S01]  /*190a0*/  STL [R1+0xda8], R18 ;  /* 0x000da81201007387 */ /* 0x0003e20000100800 */
[-C--:B0-----:R-:W-:Y:S02]  /*190b0*/  IADD3 R19, P1, R10, R3.reuse, RZ ;  /* 0x000000030a137210 */ /* 0x081fe40007f3e0ff */
        /* <DEDUP_REMOVED lines=120> */
[-C--:B------:R-:W-:Y:S01]  /*19840*/  IADD3 R19, P6, R4, R3.reuse, RZ ;  /* 0x0000000304137210 */ /* 0x080fe20007fde0ff */
        /* <DEDUP_REMOVED lines=60> */
[----:B------:R-:W-:-:S05]  /*19c10*/  IADD3 R19, P0, R8, R3, RZ ;  /* 0x0000000308137210 */ /* 0x000fca0007f1e0ff */
        /* <DEDUP_REMOVED lines=116> */
[----:B------:R0:W-:Y:S01]  /*1a360*/  STL [R1+0xf88], R18 ;  /* 0x000f881201007387 */ /* 0x0001e20000100800 */
[-C--:B------:R-:W-:Y:S02]  /*1a370*/  LEA.HI.X.SX32 R17, R17, R2.reuse, 0x1, P2 ;  /* 0x0000000211117211 */ /* 0x080fe400010f0eff */
[----:B0-----:R-:W-:Y:S02]  /*1a380*/  LEA.HI.X.SX32 R18, R7, R2, 0x1, P3 ;  /* 0x0000000207127211 */ /* 0x001fe400018f0eff */
[----:B------:R-:W4:Y:S01]  /*1a390*/  LDL.LU R7, [R1+0x168] ;  /* 0x0001680001077983 */ /* 0x000f220000300800 */
[----:B------:R-:W-:-:S05]  /*1a3a0*/  IADD3 R19, P5, R16, R3, RZ ;  /* 0x0000000310137210 */ /* 0x000fca0007fbe0ff */
[----:B------:R-:W-:Y:S04]  /*1a3b0*/  STL [R1+0xfc4], R19 ;  /* 0x000fc41301007387 */ /* 0x000fe80000100800 */
[----:B------:R0:W-:Y:S04]  /*1a3c0*/  STL [R1+0xf90], R18 ;  /* 0x000f901201007387 */ /* 0x0001e80000100800 */
[----:B0-----:R-:W4:Y:S01]  /*1a3d0*/  LDL.LU R18, [R1+0x164] ;  /* 0x0001640001127983 */ /* 0x001f220000300800 */
        /* <DEDUP_REMOVED lines=9> */
[----:B------:R-:W4:Y:S01]  /*1a470*/  LDL.LU R5, [R1+0x15c] ;  /* 0x00015c0001057983 */ /* 0x000f220000300800 */
[----:B------:R-:W-:Y:S02]  /*1a480*/  LEA.HI.X.SX32 R16, R16, R2, 0x1, P5 ;  /* 0x0000000210107211 */ /* 0x000fe400028f0eff */
        /* <DEDUP_REMOVED lines=12> */
[----:B------:R0:W-:Y:S04]  /*1a550*/  STL [R1+0xfb8], R17 ;  /* 0x000fb81101007387 */ /* 0x0001e80000100800 */
[----:B0-----:R-:W5:Y:S01]  /*1a560*/  LDL.LU R17, [R1+0x128] ;  /* 0x0001280001117983 */ /* 0x001f620000300800 */
[----:B--2---:R-:W-:-:S05]  /*1a570*/  IADD3 R19, P6, R12, R3, RZ ;  /* 0x000000030c137210 */ /* 0x004fca0007fde0ff */
[----:B------:R-:W-:Y:S04]  /*1a580*/  STL [R1+0xff4], R19 ;  /* 0x000ff41301007387 */ /* 0x000fe80000100800 */
[----:B------:R0:W-:Y:S02]  /*1a590*/  STL [R1+0xfc0], R16 ;  /* 0x000fc01001007387 */ /* 0x0001e40000100800 */
[----:B0-----:R-:W-:Y:S02]  /*1a5a0*/  LEA.HI.X.SX32 R16, R29, R2, 0x1, P3 ;  /* 0x000000021d107211 */ /* 0x001fe400018f0eff */
[----:B------:R-:W2:Y:S01]  /*1a5b0*/  LDL.LU R29, [R1+0x124] ;  /* 0x00012400011d7983 */ /* 0x000ea20000300800 */
[----:B---3--:R-:W-:-:S05]  /*1a5c0*/  IADD3 R19, P5, R11, R3, RZ ;  /* 0x000000030b137210 */ /* 0x008fca0007fbe0ff */
[----:B------:R-:W-:Y:S04]  /*1a5d0*/  STL [R1+0xffc], R19 ;  /* 0x000ffc1301007387 */ /* 0x000fe80000100800 */
[----:B------:R0:W-:Y:S01]  /*1a5e0*/  STL [R1+0xfc8], R16 ;  /* 0x000fc81001007387 */ /* 0x0001e20000100800 */
[-C--:B------:R-:W-:Y:S02]  /*1a5f0*/  LEA.HI.X.SX32 R15, R15, R2.reuse, 0x1, P1 ;  /* 0x000000020f0f7211 */ /* 0x080fe400008f0eff */
[----:B0-----:R-:W-:Y:S02]  /*1a600*/  LEA.HI.X.SX32 R16, R0, R2, 0x1, P2 ;  /* 0x0000000200107211 */ /* 0x001fe400010f0eff */
[----:B------:R-:W3:Y:S01]  /*1a610*/  LDL.LU R0, [R1+0x120] ;  /* 0x0001200001007983 */ /* 0x000ee20000300800 */
[----:B----4-:R-:W-:-:S05]  /*1a620*/  IADD3 R19, P3, R10, R3, RZ ;  /* 0x000000030a137210 */ /* 0x010fca0007f7e0ff */
[----:B------:R-:W-:Y:S04]  /*1a630*/  STL [R1+0x1004], R19 ;  /* 0x0010041301007387 */ /* 0x000fe80000100800 */
[----:B------:R0:W-:Y:S01]  /*1a640*/  STL [R1+0xfd0], R16 ;  /* 0x000fd01001007387 */ /* 0x0001e20000100800 */
[----:B------:R-:W-:-:S03]  /*1a650*/  LEA.HI.X.SX32 R14, R14, R2, 0x1, P0 ;  /* 0x000000020e0e7211 */ /* 0x000fc600000f0eff */
[----:B0-----:R-:W4:Y:S01]  /*1a660*/  LDL.LU R16, [R1+0x11c] ;  /* 0x00011c0001107983 */ /* 0x001f220000300800 */
[----:B------:R-:W-:-:S05]  /*1a670*/  IADD3 R19, P2, R9, R3, RZ ;  /* 0x0000000309137210 */ /* 0x000fca0007f5e0ff */
[----:B------:R-:W-:Y:S04]  /*1a680*/  STL [R1+0x100c], R19 ;  /* 0x00100c1301007387 */ /* 0x000fe80000100800 */
[----:B------:R0:W-:Y:S04]  /*1a690*/  STL [R1+0xfd8], R15 ;  /* 0x000fd80f01007387 */ /* 0x0001e80000100800 */
[----:B0-----:R-:W4:Y:S01]  /*1a6a0*/  LDL.LU R15, [R1+0x118] ;  /* 0x00011800010f7983 */ /* 0x001f220000300800 */
[----:B------:R-:W-:-:S05]  /*1a6b0*/  IADD3 R19, P1, R8, R3, RZ ;  /* 0x0000000308137210 */ /* 0x000fca0007f3e0ff */
[----:B------:R-:W-:Y:S04]  /*1a6c0*/  STL [R1+0x1014], R19 ;  /* 0x0010141301007387 */ /* 0x000fe80000100800 */
[----:B------:R0:W-:Y:S01]  /*1a6d0*/  STL [R1+0xfe0], R14 ;  /* 0x000fe00e01007387 */ /* 0x0001e20000100800 */
[----:B------:R-:W-:-:S03]  /*1a6e0*/  LEA.HI.X.SX32 R13, R13, R2, 0x1, P4 ;  /* 0x000000020d0d7211 */ /* 0x000fc600020f0eff */
[----:B0-----:R-:W4:Y:S01]  /*1a6f0*/  LDL.LU R14, [R1+0x110] ;  /* 0x00011000010e7983 */ /* 0x001f220000300800 */
[----:B------:R-:W-:Y:S02]  /*1a700*/  IADD3 R19, P0, R7, R3, RZ ;  /* 0x0000000307137210 */ /* 0x000fe40007f1e0ff */
[----:B------:R-:W-:-:S03]  /*1a710*/  LEA.HI.X.SX32 R12, R12, R2, 0x1, P6 ;  /* 0x000000020c0c7211 */ /* 0x000fc600030f0eff */
        /* <DEDUP_REMOVED lines=13> */
[----:B------:R-:W-:-:S05]  /*1a7f0*/  IADD3 R19, P5, R5, R3, RZ ;  /* 0x0000000305137210 */ /* 0x000fca0007fbe0ff */
[----:B------:R-:W-:Y:S04]  /*1a800*/  STL [R1+0x1034], R19 ;  /* 0x0010341301007387 */ /* 0x000fe80000100800 */
[----:B------:R-:W4:Y:S04]  /*1a810*/  LDL.LU R10, [R1+0x100] ;  /* 0x00010000010a7983 */ /* 0x000f280000300800 */
[----:B------:R0:W-:Y:S02]  /*1a820*/  STL [R1+0x1000], R20 ;  /* 0x0010001401007387 */ /* 0x0001e40000100800 */
[----:B0-----:R-:W-:-:S02]  /*1a830*/  LEA.HI.X.SX32 R20, R9, R2, 0x1, P2 ;  /* 0x0000000209147211 */ /* 0x001fc400010f0eff */
[----:B-----5:R-:W-:-:S05]  /*1a840*/  IADD3 R19, P3, R4, R3, RZ ;  /* 0x0000000304137210 */ /* 0x020fca0007f7e0ff */
[----:B------:R0:W-:Y:S04]  /*1a850*/  STL [R1+0x103c], R19 ;  /* 0x00103c1301007387 */ /* 0x0001e80000100800 */
[----:B------:R-:W5:Y:S04]  /*1a860*/  LDL.LU R9, [R1+0xfc] ;  /* 0x0000fc0001097983 */ /* 0x000f680000300800 */
[----:B------:R1:W-:Y:S01]  /*1a870*/  STL [R1+0x1008], R20 ;  /* 0x0010081401007387 */ /* 0x0003e20000100800 */
[----:B0-----:R-:W-:Y:S02]  /*1a880*/  IADD3 R19, P2, R28, R3, RZ ;  /* 0x000000031c137210 */ /* 0x001fe40007f5e0ff */
[----:B-1----:R-:W-:-:S03]  /*1a890*/  LEA.HI.X.SX32 R20, R8, R2, 0x1, P1 ;  /* 0x0000000208147211 */ /* 0x002fc600008f0eff */
        /* <DEDUP_REMOVED lines=8> */
[----:B--2---:R-:W-:Y:S02]  /*1a920*/  IADD3 R19, P0, R29, R3, RZ ;  /* 0x000000031d137210 */ /* 0x004fe40007f1e0ff */
[----:B0-----:R-:W-:-:S03]  /*1a930*/  LEA.HI.X.SX32 R20, R18, R2, 0x1, P4 ;  /* 0x0000000212147211 */ /* 0x001fc600020f0eff */
[----:B------:R3:W-:Y:S01]  /*1a940*/  STL [R1+0x1054], R19 ;  /* 0x0010541301007387 */ /* 0x0007e20000100800 */
[----:B------:R-:W-:-:S03]  /*1a950*/  LEA.HI.X.SX32 R18, R6, R2, 0x1, P6 ;  /* 0x0000000206127211 */ /* 0x000fc600030f0eff */
[----:B------:R-:W-:Y:S04]  /*1a960*/  STL [R1+0x1020], R20 ;  /* 0x0010201401007387 */ /* 0x000fe80000100800 */
        /* <DEDUP_REMOVED lines=18> */
[----:B------:R0:W-:Y:S01]  /*1aa90*/  STL [R1+0x1040], R18 ;  /* 0x0010401201007387 */ /* 0x0001e20000100800 */
[----:B------:R-:W-:-:S03]  /*1aaa0*/  LEA.HI.X.SX32 R17, R17, R2, 0x1, P1 ;  /* 0x0000000211117211 */ /* 0x000fc600008f0eff */
[----:B0-----:R-:W4:Y:S01]  /*1aab0*/  LDL.LU R18, [R1+0xb4] ;  /* 0x0000b40001127983 */ /* 0x001f220000300800 */
[----:B------:R-:W-:-:S05]  /*1aac0*/  IADD3 R19, P2, R13, R3, RZ ;  /* 0x000000030d137210 */ /* 0x000fca0007f5e0ff */
[----:B------:R0:W-:Y:S04]  /*1aad0*/  STL [R1+0x107c], R19 ;  /* 0x00107c1301007387 */ /* 0x0001e80000100800 */
[----:B------:R1:W-:Y:S01]  /*1aae0*/  STL [R1+0x1048], R17 ;  /* 0x0010481101007387 */ /* 0x0003e20000100800 */
[----:B0-----:R-:W-:Y:S02]  /*1aaf0*/  LEA.HI.X.SX32 R19, R29, R2, 0x1, P0 ;  /* 0x000000021d137211 */ /* 0x001fe400000f0eff */
[----:B------:R-:W-:-:S05]  /*1ab00*/  IADD3 R20, P1, R12, R3, RZ ;  /* 0x000000030c147210 */ /* 0x000fca0007f3e0ff */
[----:B------:R-:W-:Y:S04]  /*1ab10*/  STL [R1+0x1084], R20 ;  /* 0x0010841401007387 */ /* 0x000fe80000100800 */
[----:B------:R-:W4:Y:S04]  /*1ab20*/  LDL.LU R29, [R1+0xb0] ;  /* 0x0000b000011d7983 */ /* 0x000f280000300800 */
[----:B------:R0:W-:Y:S01]  /*1ab30*/  STL [R1+0x1050], R19 ;  /* 0x0010501301007387 */ /* 0x0001e20000100800 */
[----:B-1----:R-:W-:Y:S02]  /*1ab40*/  IADD3 R17, P0, R11, R3, RZ ;  /* 0x000000030b117210 */ /* 0x002fe40007f1e0ff */
[----:B0-----:R-:W-:-:S03]  /*1ab50*/  LEA.HI.X.SX32 R19, R0, R2, 0x1, P4 ;  /* 0x0000000200137211 */ /* 0x001fc600020f0eff */
[----:B------:R0:W-:Y:S04]  /*1ab60*/  STL [R1+0x108c], R17 ;  /* 0x00108c1101007387 */ /* 0x0001e80000100800 */
[----:B------:R-:W4:Y:S01]  /*1ab70*/  LDL.LU R0, [R1+0xac] ;  /* 0x0000ac0001007983 */ /* 0x000f220000300800 */
[----:B0-----:R-:W-:-:S03]  /*1ab80*/  IADD3 R17, P4, R10, R3, RZ ;  /* 0x000000030a117210 */ /* 0x001fc60007f9e0ff */
[----:B------:R-:W-:Y:S04]  /*1ab90*/  STL [R1+0x1058], R19 ;  /* 0x0010581301007387 */ /* 0x000fe80000100800 */
[----:B------:R0:W-:Y:S04]  /*1aba0*/  STL [R1+0x1094], R17 ;  /* 0x0010941101007387 */ /* 0x0001e80000100800 */
[----:B0-----:R-:W4:Y:S01]  /*1abb0*/  LDL.LU R17, [R1+0xa8] ;  /* 0x0000a80001117983 */ /* 0x001f220000300800 */
[----:B------:R-:W-:-:S05]  /*1abc0*/  LEA.HI.X.SX32 R19, R16, R2, 0x1, P6 ;  /* 0x0000000210137211 */ /* 0x000fca00030f0eff */
[----:B------:R0:W-:Y:S02]  /*1abd0*/  STL [R1+0x1060], R19 ;  /* 0x0010601301007387 */ /* 0x0001e40000100800 */
[-C--:B0-----:R-:W-:Y:S02]  /*1abe0*/  LEA.HI.X.SX32 R19, R15, R2.reuse, 0x1, P5 ;  /* 0x000000020f137211 */ /* 0x081fe400028f0eff */
[-C--:B------:R-:W-:Y:S02]  /*1abf0*/  LEA.HI.X.SX32 R13, R13, R2.reuse, 0x1, P2 ;  /* 0x000000020d0d7211 */ /* 0x080fe400010f0eff */
[-C--:B------:R-:W-:Y:S02]  /*1ac00*/  LEA.HI.X.SX32 R12, R12, R2.reuse, 0x1, P1 ;  /* 0x000000020c0c7211 */ /* 0x080fe400008f0eff */
[----:B------:R-:W-:Y:S02]  /*1ac10*/  LEA.HI.X.SX32 R11, R11, R2, 0x1, P0 ;  /* 0x000000020b0b7211 */ /* 0x000fe400000f0eff */
[----:B-----5:R-:W-:-:S05]  /*1ac20*/  IADD3 R16, P6, R9, R3, RZ ;  /* 0x0000000309107210 */ /* 0x020fca0007fde0ff */
[----:B------:R0:W-:Y:S04]  /*1ac30*/  STL [R1+0x109c], R16 ;  /* 0x00109c1001007387 */ /* 0x0001e80000100800 */
[----:B0-----:R-:W5:Y:S04]  /*1ac40*/  LDL.LU R16, [R1+0xa4] ;  /* 0x0000a40001107983 */ /* 0x001f680000300800 */
[----:B------:R0:W-:Y:S01]  /*1ac50*/  STL [R1+0x1068], R19 ;  /* 0x0010681301007387 */ /* 0x0001e20000100800 */
[----:B------:R-:W-:Y:S02]  /*1ac60*/  IADD3 R15, P5, R8, R3, RZ ;  /* 0x00000003080f7210 */ /* 0x000fe40007fbe0ff */
[----:B0-----:R-:W-:-:S03]  /*1ac70*/  LEA.HI.X.SX32 R19, R14, R2, 0x1, P3 ;  /* 0x000000020e137211 */ /* 0x001fc600018f0eff */
[----:B------:R0:W-:Y:S04]  /*1ac80*/  STL [R1+0x10a4], R15 ;  /* 0x0010a40f01007387 */ /* 0x0001e80000100800 */
[----:B0-----:R-:W5:Y:S01]  /*1ac90*/  LDL.LU R15, [R1+0xa0] ;  /* 0x0000a000010f7983 */ /* 0x001f620000300800 */
[----:B------:R-:W-:-:S03]  /*1aca0*/  IADD3 R14, P3, R7, R3, RZ ;  /* 0x00000003070e7210 */ /* 0x000fc60007f7e0ff */
[----:B------:R-:W-:Y:S04]  /*1acb0*/  STL [R1+0x1070], R19 ;  /* 0x0010701301007387 */ /* 0x000fe80000100800 */
[----:B------:R0:W-:Y:S04]  /*1acc0*/  STL [R1+0x10ac], R14 ;  /* 0x0010ac0e01007387 */ /* 0x0001e80000100800 */
[----:B0-----:R-:W5:Y:S04]  /*1acd0*/  LDL.LU R14, [R1+0x9c] ;  /* 0x00009c00010e7983 */ /* 0x001f680000300800 */
[----:B------:R0:W-:Y:S01]  /*1ace0*/  STL [R1+0x1078], R13 ;  /* 0x0010780d01007387 */ /* 0x0001e20000100800 */
[----:B--2---:R-:W-:-:S03]  /*1acf0*/  IADD3 R19, P2, R6, R3, RZ ;  /* 0x0000000306137210 */ /* 0x004fc60007f5e0ff */
[----:B0-----:R-:W2:Y:S04]  /*1ad00*/  LDL.LU R13, [R1+0x98] ;  /* 0x00009800010d7983 */ /* 0x001ea80000300800 */
[----:B------:R-:W-:Y:S04]  /*1ad10*/  STL [R1+0x10b4], R19 ;  /* 0x0010b41301007387 */ /* 0x000fe80000100800 */
[----:B------:R0:W-:Y:S04]  /*1ad20*/  STL [R1+0x1080], R12 ;  /* 0x0010800c01007387 */ /* 0x0001e80000100800 */
[----:B0-----:R-:W2:Y:S01]  /*1ad30*/  LDL.LU R12, [R1+0x94] ;  /* 0x00009400010c7983 */ /* 0x001ea20000300800 */
[----:B---3--:R-:W-:-:S05]  /*1ad40*/  IADD3 R19, P1, R5, R3, RZ ;  /* 0x0000000305137210 */ /* 0x008fca0007f3e0ff */
[----:B------:R0:W-:Y:S04]  /*1ad50*/  STL [R1+0x10bc], R19 ;  /* 0x0010bc1301007387 */ /* 0x0001e80000100800 */
[----:B------:R1:W-:Y:S01]  /*1ad60*/  STL [R1+0x1088], R11 ;  /* 0x0010880b01007387 */ /* 0x0003e20000100800 */
[----:B0-----:R-:W-:-:S03]  /*1ad70*/  LEA.HI.X.SX32 R19, R10, R2, 0x1, P4 ;  /* 0x000000020a137211 */ /* 0x001fc600020f0eff */
[----:B-1----:R-:W3:Y:S01]  /*1ad80*/  LDL.LU R11, [R1+0x8c] ;  /* 0x00008c00010b7983 */ /* 0x002ee20000300800 */
[----:B----4-:R-:W-:-:S05]  /*1ad90*/  IADD3 R20, P0, R4, R3, RZ ;  /* 0x0000000304147210 */ /* 0x010fca0007f1e0ff */
[----:B------:R0:W-:Y:S04]  /*1ada0*/  STL [R1+0x10c4], R20 ;  /* 0x0010c41401007387 */ /* 0x0001e80000100800 */
[----:B------:R-:W4:Y:S04]  /*1adb0*/  LDL.LU R10, [R1+0x84] ;  /* 0x00008400010a7983 */ /* 0x000f280000300800 */
[----:B------:R1:W-:Y:S01]  /*1adc0*/  STL [R1+0x1090], R19 ;  /* 0x0010901301007387 */ /* 0x0003e20000100800 */
[----:B0-----:R-:W-:Y:S02]  /*1add0*/  IADD3 R20, P4, R28, R3, RZ ;  /* 0x000000031c147210 */ /* 0x001fe40007f9e0ff */
[----:B-1----:R-:W-:-:S03]  /*1ade0*/  LEA.HI.X.SX32 R19, R9, R2, 0x1, P6 ;  /* 0x0000000209137211 */ /* 0x002fc600030f0eff */
[----:B------:R0:W-:Y:S04]  /*1adf0*/  STL [R1+0x10cc], R20 ;  /* 0x0010cc1401007387 */ /* 0x0001e80000100800 */
[----:B------:R-:W4:Y:S04]  /*1ae00*/  LDL.LU R9, [R1+0x80] ;  /* 0x0000800001097983 */ /* 0x000f280000300800 */
[----:B------:R1:W-:Y:S01]  /*1ae10*/  STL [R1+0x1098], R19 ;  /* 0x0010981301007387 */ /* 0x0003e20000100800 */
[----:B0-----:R-:W-:Y:S02]  /*1ae20*/  IADD3 R20, P6, R18, R3, RZ ;  /* 0x0000000312147210 */ /* 0x001fe40007fde0ff */
[----:B-1----:R-:W-:-:S03]  /*1ae30*/  LEA.HI.X.SX32 R19, R8, R2, 0x1, P5 ;  /* 0x0000000208137211 */ /* 0x002fc600028f0eff */
[----:B------:R-:W-:Y:S04]  /*1ae40*/  STL [R1+0x10d4], R20 ;  /* 0x0010d41401007387 */ /* 0x000fe80000100800 */
[----:B------:R-:W4:Y:S04]  /*1ae50*/  LDL.LU R8, [R1+0x7c] ;  /* 0x00007c0001087983 */ /* 0x000f280000300800 */
        /* <DEDUP_REMOVED lines=18> */
[----:B-----5:R-:W-:-:S05]  /*1af80*/  IADD3 R20, P1, R16, R3, RZ ;  /* 0x0000000310147210 */ /* 0x020fca0007f3e0ff */
[----:B------:R0:W-:Y:S04]  /*1af90*/  STL [R1+0x10f4], R20 ;  /* 0x0010f41401007387 */ /* 0x0001e80000100800 */
[----:B------:R1:W-:Y:S01]  /*1afa0*/  STL [R1+0x10c0], R19 ;  /* 0x0010c01301007387 */ /* 0x0003e20000100800 */
[----:B0-----:R-:W-:Y:S02]  /*1afb0*/  LEA.HI.X.SX32 R20, R28, R2, 0x1, P4 ;  /* 0x000000021c147211 */ /* 0x001fe400020f0eff */
[----:B------:R-:W-:-:S05]  /*1afc0*/  IADD3 R21, P0, R15, R3, RZ ;  /* 0x000000030f157210 */ /* 0x000fca0007f1e0ff */
[----:B------:R-:W-:Y:S04]  /*1afd0*/  STL [R1+0x10fc], R21 ;  /* 0x0010fc1501007387 */ /* 0x000fe80000100800 */
[----:B------:R-:W5:Y:S04]  /*1afe0*/  LDL.LU R28, [R1+0x68] ;  /* 0x00006800011c7983 */ /* 0x000f680000300800 */
[----:B------:R0:W-:Y:S01]  /*1aff0*/  STL [R1+0x10c8], R20 ;  /* 0x0010c81401007387 */ /* 0x0001e20000100800 */
[----:B-1----:R-:W-:Y:S02]  /*1b000*/  IADD3 R19, P4, R14, R3, RZ ;  /* 0x000000030e137210 */ /* 0x002fe40007f9e0ff */
[----:B0-----:R-:W-:-:S03]  /*1b010*/  LEA.HI.X.SX32 R20, R18, R2, 0x1, P6 ;  /* 0x0000000212147211 */ /* 0x001fc600030f0eff */
[----:B------:R2:W-:Y:S01]  /*1b020*/  STL [R1+0x1104], R19 ;  /* 0x0011041301007387 */ /* 0x0005e20000100800 */
[----:B------:R-:W-:-:S03]  /*1b030*/  LEA.HI.X.SX32 R18, R29, R2, 0x1, P5 ;  /* 0x000000021d127211 */ /* 0x000fc600028f0eff */
[----:B------:R0:W-:Y:S04]  /*1b040*/  STL [R1+0x10d0], R20 ;  /* 0x0010d01401007387 */ /* 0x0001e80000100800 */
[----:B------:R-:W5:Y:S01]  /*1b050*/  LDL.LU R29, [R1+0x64] ;  /* 0x00006400011d7983 */ /* 0x000f620000300800 */
[----:B--2---:R-:W-:-:S05]  /*1b060*/  IADD3 R19, P6, R13, R3, RZ ;  /* 0x000000030d137210 */ /* 0x004fca0007fde0ff */
[----:B------:R-:W-:Y:S04]  /*1b070*/  STL [R1+0x110c], R19 ;  /* 0x00110c1301007387 */ /* 0x000fe80000100800 */
[----:B------:R1:W-:Y:S01]  /*1b080*/  STL [R1+0x10d8], R18 ;  /* 0x0010d81201007387 */ /* 0x0003e20000100800 */
[----:B0-----:R-:W-:Y:S02]  /*1b090*/  IADD3 R20, P5, R12, R3, RZ ;  /* 0x000000030c147210 */ /* 0x001fe40007fbe0ff */
[----:B-1----:R-:W-:-:S03]  /*1b0a0*/  LEA.HI.X.SX32 R18, R0, R2, 0x1, P3 ;  /* 0x0000000200127211 */ /* 0x002fc600018f0eff */
[----:B------:R-:W-:Y:S04]  /*1b0b0*/  STL [R1+0x1114], R20 ;  /* 0x0011141401007387 */ /* 0x000fe80000100800 */
[----:B------:R-:W2:Y:S04]  /*1b0c0*/  LDL.LU R0, [R1+0x60] ;  /* 0x0000600001007983 */ /* 0x000ea80000300800 */
[----:B------:R0:W-:Y:S01]  /*1b0d0*/  STL [R1+0x10e0], R18 ;  /* 0x0010e01201007387 */ /* 0x0001e20000100800 */
[-C--:B------:R-:W-:Y:S02]  /*1b0e0*/  LEA.HI.X.SX32 R16, R16, R2.reuse, 0x1, P1 ;  /* 0x0000000210107211 */ /* 0x080fe400008f0eff */
[----:B0-----:R-:W-:-:S02]  /*1b0f0*/  LEA.HI.X.SX32 R18, R17, R2, 0x1, P2 ;  /* 0x0000000211127211 */ /* 0x001fc400010f0eff */
[----:B---3--:R-:W-:-:S05]  /*1b100*/  IADD3 R19, P3, R11, R3, RZ ;  /* 0x000000030b137210 */ /* 0x008fca0007f7e0ff */
[----:B------:R-:W-:Y:S04]  /*1b110*/  STL [R1+0x111c], R19 ;  /* 0x00111c1301007387 */ /* 0x000fe80000100800 */
[----:B------:R-:W-:Y:S04]  /*1b120*/  STL [R1+0x10e8], R18 ;  /* 0x0010e81201007387 */ /* 0x000fe80000100800 */
[----:B------:R-:W3:Y:S01]  /*1b130*/  LDL.LU R27, [R1+0x5c] ;  /* 0x00005c00011b7983 */ /* 0x000ee20000300800 */
[----:B----4-:R-:W-:Y:S02]  /*1b140*/  IADD3 R17, P2, R10, R3, RZ ;  /* 0x000000030a117210 */ /* 0x010fe40007f5e0ff */
[----:B------:R-:W-:-:S03]  /*1b150*/  LEA.HI.X.SX32 R15, R15, R2, 0x1, P0 ;  /* 0x000000020f0f7211 */ /* 0x000fc600000f0eff */
[----:B------:R0:W-:Y:S04]  /*1b160*/  STL [R1+0x1124], R17 ;  /* 0x0011241101007387 */ /* 0x0001e80000100800 */
[----:B------:R1:W-:Y:S01]  /*1b170*/  STL [R1+0x10f0], R16 ;  /* 0x0010f01001007387 */ /* 0x0003e20000100800 */
[----:B0-----:R-:W-:-:S05]  /*1b180*/  IADD3 R17, P1, R9, R3, RZ ;  /* 0x0000000309117210 */ /* 0x001fca0007f3e0ff */
[----:B------:R-:W-:Y:S04]  /*1b190*/  STL [R1+0x112c], R17 ;  /* 0x00112c1101007387 */ /* 0x000fe80000100800 */
[----:B------:R-:W4:Y:S04]  /*1b1a0*/  LDL.LU R21, [R1+0x58] ;  /* 0x0000580001157983 */ /* 0x000f280000300800 */
[----:B------:R0:W-:Y:S01]  /*1b1b0*/  STL [R1+0x10f8], R15 ;  /* 0x0010f80f01007387 */ /* 0x0001e20000100800 */
[----:B-1----:R-:W-:Y:S02]  /*1b1c0*/  IADD3 R16, P0, R8, R3, RZ ;  /* 0x0000000308107210 */ /* 0x002fe40007f1e0ff */
[----:B0-----:R-:W-:-:S03]  /*1b1d0*/  LEA.HI.X.SX32 R15, R14, R2, 0x1, P4 ;  /* 0x000000020e0f7211 */ /* 0x001fc600020f0eff */
[----:B------:R-:W-:Y:S01]  /*1b1e0*/  STL [R1+0x1134], R16 ;  /* 0x0011341001007387 */ /* 0x000fe20000100800 */
[----:B------:R-:W-:-:S03]  /*1b1f0*/  LEA.HI.X.SX32 R13, R13, R2, 0x1, P6 ;  /* 0x000000020d0d7211 */ /* 0x000fc600030f0eff */
[----:B------:R-:W-:Y:S04]  /*1b200*/  STL [R1+0x1100], R15 ;  /* 0x0011000f01007387 */ /* 0x000fe80000100800 */
[----:B------:R-:W4:Y:S01]  /*1b210*/  LDL.LU R20, [R1+0x54] ;  /* 0x0000540001147983 */ /* 0x000f220000300800 */
[----:B------:R-:W-:-:S05]  /*1b220*/  IADD3 R14, P4, R7, R3, RZ ;  /* 0x00000003070e7210 */ /* 0x000fca0007f9e0ff */
[----:B------:R-:W-:Y:S04]  /*1b230*/  STL [R1+0x113c], R14 ;  /* 0x00113c0e01007387 */ /* 0x000fe80000100800 */
[----:B------:R0:W-:Y:S04]  /*1b240*/  STL [R1+0x1108], R13 ;  /* 0x0011080d01007387 */ /* 0x0001e80000100800 */
[----:B------:R-:W4:Y:S01]  /*1b250*/  LDL.LU R19, [R1+0x4c] ;  /* 0x00004c0001137983 */ /* 0x000f220000300800 */
[----:B0-----:R-:W-:Y:S02]  /*1b260*/  LEA.HI.X.SX32 R13, R12, R2, 0x1, P5 ;  /* 0x000000020c0d7211 */ /* 0x001fe400028f0eff */
[----:B------:R-:W-:-:S05]  /*1b270*/  IADD3 R14, P6, R6, R3, RZ ;  /* 0x00000003060e7210 */ /* 0x000fca0007fde0ff */
[----:B------:R-:W-:Y:S01]  /*1b280*/  STL [R1+0x1144], R14 ;  /* 0x0011440e01007387 */ /* 0x000fe20000100800 */
[----:B------:R-:W-:-:S03]  /*1b290*/  LEA.HI.X.SX32 R11, R11, R2, 0x1, P3 ;  /* 0x000000020b0b7211 */ /* 0x000fc600018f0eff */
[----:B------:R-:W-:Y:S04]  /*1b2a0*/  STL [R1+0x1110], R13 ;  /* 0x0011100d01007387 */ /* 0x000fe80000100800 */
[----:B------:R-:W4:Y:S01]  /*1b2b0*/  LDL.LU R18, [R1+0x44] ;  /* 0x0000440001127983 */ /* 0x000f220000300800 */
[----:B------:R-:W-:-:S05]  /*1b2c0*/  IADD3 R12, P5, R5, R3, RZ ;  /* 0x00000003050c7210 */ /* 0x000fca0007fbe0ff */
[----:B------:R0:W-:Y:S04]  /*1b2d0*/  STL [R1+0x114c], R12 ;  /* 0x00114c0c01007387 */ /* 0x0001e80000100800 */
[----:B------:R1:W-:Y:S04]  /*1b2e0*/  STL [R1+0x1118], R11 ;  /* 0x0011180b01007387 */ /* 0x0003e80000100800 */
[----:B------:R-:W4:Y:S01]  /*1b2f0*/  LDL.LU R17, [R1+0x40] ;  /* 0x0000400001117983 */ /* 0x000f220000300800 */
[----:B0-----:R-:W-:-:S05]  /*1b300*/  IADD3 R12, P3, R4, R3, RZ ;  /* 0x00000003040c7210 */ /* 0x001fca0007f7e0ff */
[----:B------:R-:W-:Y:S04]  /*1b310*/  STL [R1+0x1154], R12 ;  /* 0x0011540c01007387 */ /* 0x000fe80000100800 */
[----:B------:R-:W4:Y:S01]  /*1b320*/  LDL.LU R16, [R1+0x34] ;  /* 0x0000340001107983 */ /* 0x000f220000300800 */
[-C--:B-1----:R-:W-:Y:S02]  /*1b330*/  LEA.HI.X.SX32 R11, R10, R2.reuse, 0x1, P2 ;  /* 0x000000020a0b7211 */ /* 0x082fe400010f0eff */
[----:B------:R-:W-:-:S03]  /*1b340*/  LEA.HI.X.SX32 R9, R9, R2, 0x1, P1 ;  /* 0x0000000209097211 */ /* 0x000fc600008f0eff */
[----:B------:R-:W-:Y:S04]  /*1b350*/  STL [R1+0x1120], R11 ;  /* 0x0011200b01007387 */ /* 0x000fe80000100800 */
[----:B------:R-:W4:Y:S01]  /*1b360*/  LDL.LU R15, [R1+0x30] ;  /* 0x00003000010f7983 */ /* 0x000f220000300800 */
[-C--:B------:R-:W-:Y:S02]  /*1b370*/  LEA.HI.X.SX32 R7, R7, R2.reuse, 0x1, P4 ;  /* 0x0000000207077211 */ /* 0x080fe400020f0eff */
[----:B------:R-:W-:Y:S02]  /*1b380*/  LEA.HI.X.SX32 R5, R5, R2, 0x1, P5 ;  /* 0x0000000205057211 */ /* 0x000fe400028f0eff */
[----:B-----5:R-:W-:-:S05]  /*1b390*/  IADD3 R10, P2, R28, R3, RZ ;  /* 0x000000031c0a7210 */ /* 0x020fca0007f5e0ff */
[----:B------:R0:W-:Y:S04]  /*1b3a0*/  STL [R1+0x115c], R10 ;  /* 0x00115c0a01007387 */ /* 0x0001e80000100800 */
[----:B------:R-:W5:Y:S04]  /*1b3b0*/  LDL.LU R14, [R1+0x2c] ;  /* 0x00002c00010e7983 */ /* 0x000f680000300800 */
[----:B------:R1:W-:Y:S04]  /*1b3c0*/  STL [R1+0x1128], R9 ;  /* 0x0011280901007387 */ /* 0x0003e80000100800 */
[----:B------:R-:W5:Y:S01]  /*1b3d0*/  LDL.LU R13, [R1+0x28] ;  /* 0x00002800010d7983 */ /* 0x000f620000300800 */
[----:B0-----:R-:W-:-:S02]  /*1b3e0*/  IADD3 R10, P1, R29, R3, RZ ;  /* 0x000000031d0a7210 */ /* 0x001fc40007f3e0ff */
[----:B-1----:R-:W-:-:S03]  /*1b3f0*/  LEA.HI.X.SX32 R9, R8, R2, 0x1, P0 ;  /* 0x0000000208097211 */ /* 0x002fc600000f0eff */
[----:B------:R0:W-:Y:S04]  /*1b400*/  STL [R1+0x1164], R10 ;  /* 0x0011640a01007387 */ /* 0x0001e80000100800 */
[----:B------:R-:W5:Y:S04]  /*1b410*/  LDL.LU R12, [R1+0x24] ;  /* 0x00002400010c7983 */ /* 0x000f680000300800 */
[----:B------:R1:W-:Y:S04]  /*1b420*/  STL [R1+0x1130], R9 ;  /* 0x0011300901007387 */ /* 0x0003e80000100800 */
[----:B------:R-:W5:Y:S01]  /*1b430*/  LDL.LU R11, [R1+0x20] ;  /* 0x00002000010b7983 */ /* 0x000f620000300800 */
[----:B--2---:R-:W-:-:S05]  /*1b440*/  IADD3 R8, P0, R0, R3, RZ ;  /* 0x0000000300087210 */ /* 0x004fca0007f1e0ff */
[----:B------:R-:W-:Y:S04]  /*1b450*/  STL [R1+0x116c], R8 ;  /* 0x00116c0801007387 */ /* 0x000fe80000100800 */
[----:B0-----:R-:W2:Y:S04]  /*1b460*/  LDL.LU R10, [R1+0x1c] ;  /* 0x00001c00010a7983 */ /* 0x001ea80000300800 */
[----:B------:R0:W-:Y:S04]  /*1b470*/  STL [R1+0x1138], R7 ;  /* 0x0011380701007387 */ /* 0x0001e80000100800 */
[----:B-1----:R-:W2:Y:S01]  /*1b480*/  LDL.LU R9, [R1+0x18] ;  /* 0x0000180001097983 */ /* 0x002ea20000300800 */
[----:B0-----:R-:W-:-:S02]  /*1b490*/  LEA.HI.X.SX32 R7, R6, R2, 0x1, P6 ;  /* 0x0000000206077211 */ /* 0x001fc400030f0eff */
[----:B---3--:R-:W-:-:S05]  /*1b4a0*/  IADD3 R8, P4, R27, R3, RZ ;  /* 0x000000031b087210 */ /* 0x008fca0007f9e0ff */
[----:B------:R0:W-:Y:S04]  /*1b4b0*/  STL [R1+0x1174], R8 ;  /* 0x0011740801007387 */ /* 0x0001e80000100800 */
[----:B0-----:R-:W3:Y:S04]  /*1b4c0*/  LDL.LU R8, [R1+0x14] ;  /* 0x0000140001087983 */ /* 0x001ee80000300800 */
[----:B------:R0:W-:Y:S04]  /*1b4d0*/  STL [R1+0x1140], R7 ;  /* 0x0011400701007387 */ /* 0x0001e80000100800 */
[----:B0-----:R-:W3:Y:S01]  /*1b4e0*/  LDL.LU R7, [R1+0x10] ;  /* 0x0000100001077983 */ /* 0x001ee20000300800 */
[----:B----4-:R-:W-:-:S05]  /*1b4f0*/  IADD3 R6, P6, R21, R3, RZ ;  /* 0x0000000315067210 */ /* 0x010fca0007fde0ff */
[----:B------:R0:W-:Y:S04]  /*1b500*/  STL [R1+0x117c], R6 ;  /* 0x00117c0601007387 */ /* 0x0001e80000100800 */
[----:B0-----:R-:W4:Y:S04]  /*1b510*/  LDL.LU R6, [R1+0xc] ;  /* 0x00000c0001067983 */ /* 0x001f280000300800 */
[----:B------:R0:W-:Y:S02]  /*1b520*/  STL [R1+0x1148], R5 ;  /* 0x0011480501007387 */ /* 0x0001e40000100800 */
[----:B0-----:R-:W-:-:S05]  /*1b530*/  IADD3 R5, P5, R20, R3, RZ ;  /* 0x0000000314057210 */ /* 0x001fca0007fbe0ff */
[----:B------:R0:W-:Y:S01]  /*1b540*/  STL [R1+0x1184], R5 ;  /* 0x0011840501007387 */ /* 0x0001e20000100800 */
[-C--:B------:R-:W-:Y:S02]  /*1b550*/  LEA.HI.X.SX32 R28, R28, R2.reuse, 0x1, P2 ;  /* 0x000000021c1c7211 */ /* 0x080fe400010f0eff */
[----:B0-----:R-:W-:Y:S02]  /*1b560*/  LEA.HI.X.SX32 R5, R4, R2, 0x1, P3 ;  /* 0x0000000204057211 */ /* 0x001fe400018f0eff */
[----:B------:R-:W-:-:S03]  /*1b570*/  IADD3 R4, P3, R19, R3, RZ ;  /* 0x0000000313047210 */ /* 0x000fc60007f7e0ff */
[----:B------:R0:W-:Y:S01]  /*1b580*/  STL [R1+0x1150], R5 ;  /* 0x0011500501007387 */ /* 0x0001e20000100800 */
[----:B------:R-:W-:-:S03]  /*1b590*/  LEA.HI.X.SX32 R29, R29, R2, 0x1, P1 ;  /* 0x000000021d1d7211 */ /* 0x000fc600008f0eff */
[----:B0-----:R-:W4:Y:S04]  /*1b5a0*/  LDL.LU R5, [R1+0x4] ;  /* 0x0000040001057983 */ /* 0x001f280000300800 */
[----:B------:R0:W-:Y:S04]  /*1b5b0*/  STL [R1+0x118c], R4 ;  /* 0x00118c0401007387 */ /* 0x0001e80000100800 */
[----:B0-----:R-:W4:Y:S04]  /*1b5c0*/  LDL.LU R4, [R1] ;  /* 0x0000000001047983 */ /* 0x001f280000300800 */
[----:B------:R0:W-:Y:S02]  /*1b5d0*/  STL [R1+0x1158], R28 ;  /* 0x0011581c01007387 */ /* 0x0001e40000100800 */
[----:B0-----:R-:W-:-:S05]  /*1b5e0*/  IADD3 R28, P2, R18, R3, RZ ;  /* 0x00000003121c7210 */ /* 0x001fca0007f5e0ff */
[----:B------:R0:W-:Y:S01]  /*1b5f0*/  STL [R1+0x1194], R28 ;  /* 0x0011941c01007387 */ /* 0x0001e20000100800 */
[----:B------:R-:W-:-:S03]  /*1b600*/  LEA.HI.X.SX32 R0, R0, R2, 0x1, P0 ;  /* 0x0000000200007211 */ /* 0x000fc600000f0eff */
[----:B0-----:R-:W4:Y:S04]  /*1b610*/  LDL.LU R28, [R1+0x13ec] ;  /* 0x0013ec00011c7983 */ /* 0x001f280000300800 */
[----:B------:R0:W-:Y:S02]  /*1b620*/  STL [R1+0x1160], R29 ;  /* 0x0011601d01007387 */ /* 0x0001e40000100800 */
[----:B0-----:R-:W-:-:S05]  /*1b630*/  IADD3 R29, P1, R17, R3, RZ ;  /* 0x00000003111d7210 */ /* 0x001fca0007f3e0ff */
[----:B------:R0:W-:Y:S04]  /*1b640*/  STL [R1+0x119c], R29 ;  /* 0x00119c1d01007387 */ /* 0x0001e80000100800 */
[----:B0-----:R-:W4:Y:S04]  /*1b650*/  LDL.LU R29, [R1+0x13e8] ;  /* 0x0013e800011d7983 */ /* 0x001f280000300800 */
[----:B------:R0:W-:Y:S02]  /*1b660*/  STL [R1+0x1168], R0 ;  /* 0x0011680001007387 */ /* 0x0001e40000100800 */
[----:B0-----:R-:W-:-:S05]  /*1b670*/  IADD3 R0, P0, R16, R3, RZ ;  /* 0x0000000310007210 */ /* 0x001fca0007f1e0ff */
[----:B------:R0:W-:Y:S04]  /*1b680*/  STL [R1+0x11a4], R0 ;  /* 0x0011a40001007387 */ /* 0x0001e80000100800 */
[----:B0-----:R-:W4:Y:S01]  /*1b690*/  LDL.LU R0, [R1+0x13e4] ;  /* 0x0013e40001007983 */ /* 0x001f220000300800 */
[-C--:B------:R-:W-:Y:S02]  /*1b6a0*/  LEA.HI.X.SX32 R27, R27, R2.reuse, 0x1, P4 ;  /* 0x000000021b1b7211 */ /* 0x080fe400020f0eff */
[----:B------:R-:W-:-:S03]  /*1b6b0*/  LEA.HI.X.SX32 R21, R21, R2, 0x1, P6 ;  /* 0x0000000215157211 */ /* 0x000fc600030f0eff */
[----:B------:R0:W-:Y:S01]  /*1b6c0*/  STL [R1+0x1170], R27 ;  /* 0x0011701b01007387 */ /* 0x0001e20000100800 */
[----:B------:R-:W-:Y:S02]  /*1b6d0*/  LEA.HI.X.SX32 R19, R19, R2, 0x1, P3 ;  /* 0x0000000213137211 */ /* 0x000fe400018f0eff */
[----:B0-----:R-:W-:-:S05]  /*1b6e0*/  IADD3 R27, P4, R15, R3, RZ ;  /* 0x000000030f1b7210 */ /* 0x001fca0007f9e0ff */
[----:B------:R5:W-:Y:S04]  /*1b6f0*/  STL [R1+0x11ac], R27 ;  /* 0x0011ac1b01007387 */ /* 0x000be80000100800 */
[----:B------:R0:W-:Y:S01]  /*1b700*/  STL [R1+0x1178], R21 ;  /* 0x0011781501007387 */ /* 0x0001e20000100800 */
[-C--:B-----5:R-:W-:Y:S02]  /*1b710*/  IADD3 R27, P6, R14, R3.reuse, RZ ;  /* 0x000000030e1b7210 */ /* 0x0a0fe40007fde0ff */
[----:B0-----:R-:W-:Y:S02]  /*1b720*/  LEA.HI.X.SX32 R21, R20, R2, 0x1, P5 ;  /* 0x0000000214157211 */ /* 0x001fe400028f0eff */
[-C--:B------:R-:W-:Y:S01]  /*1b730*/  IADD3 R20, P5, R13, R3.reuse, RZ ;  /* 0x000000030d147210 */ /* 0x080fe20007fbe0ff */
[----:B------:R-:W-:Y:S04]  /*1b740*/  STL [R1+0x11b4], R27 ;  /* 0x0011b41b01007387 */ /* 0x000fe80000100800 */
[----:B------:R0:W-:Y:S04]  /*1b750*/  STL [R1+0x1180], R21 ;  /* 0x0011801501007387 */ /* 0x0001e80000100800 */
[----:B------:R1:W-:Y:S04]  /*1b760*/  STL [R1+0x11bc], R20 ;  /* 0x0011bc1401007387 */ /* 0x0003e80000100800 */
[----:B------:R5:W-:Y:S01]  /*1b770*/  STL [R1+0x1188], R19 ;  /* 0x0011881301007387 */ /* 0x000be20000100800 */
[----:B0-----:R-:W-:-:S02]  /*1b780*/  IADD3 R21, P3, R12, R3, RZ ;  /* 0x000000030c157210 */ /* 0x001fc40007f7e0ff */
[-C--:B-1----:R-:W-:Y:S02]  /*1b790*/  LEA.HI.X.SX32 R20, R18, R2.reuse, 0x1, P2 ;  /* 0x0000000212147211 */ /* 0x082fe400010f0eff */
[-C--:B------:R-:W-:Y:S02]  /*1b7a0*/  LEA.HI.X.SX32 R18, R17, R2.reuse, 0x1, P1 ;  /* 0x0000000211127211 */ /* 0x080fe400008f0eff */
[----:B-----5:R-:W-:Y:S01]  /*1b7b0*/  IADD3 R19, P2, R11, R3, RZ ;  /* 0x000000030b137210 */ /* 0x020fe20007f5e0ff */
[----:B------:R-:W-:Y:S01]  /*1b7c0*/  STL [R1+0x11c4], R21 ;  /* 0x0011c41501007387 */ /* 0x000fe20000100800 */
[----:B------:R-:W-:-:S03]  /*1b7d0*/  LEA.HI.X.SX32 R16, R16, R2, 0x1, P0 ;  /* 0x0000000210107211 */ /* 0x000fc600000f0eff */
[----:B------:R-:W-:Y:S04]  /*1b7e0*/  STL [R1+0x1190], R20 ;  /* 0x0011901401007387 */ /* 0x000fe80000100800 */
[----:B------:R-:W-:Y:S04]  /*1b7f0*/  STL [R1+0x11cc], R19 ;  /* 0x0011cc1301007387 */ /* 0x000fe80000100800 */
[----:B------:R0:W-:Y:S01]  /*1b800*/  STL [R1+0x1198], R18 ;  /* 0x0011981201007387 */ /* 0x0001e20000100800 */
[----:B--2---:R-:W-:-:S05]  /*1b810*/  IADD3 R17, P1, R10, R3, RZ ;  /* 0x000000030a117210 */ /* 0x004fca0007f3e0ff */
[----:B------:R1:W-:Y:S01]  /*1b820*/  STL [R1+0x11d4], R17 ;  /* 0x0011d41101007387 */ /* 0x0003e20000100800 */
[----:B0-----:R-:W-:-:S03]  /*1b830*/  IADD3 R18, P0, R9, R3, RZ ;  /* 0x0000000309127210 */ /* 0x001fc60007f1e0ff */
[----:B------:R3:W-:Y:S01]  /*1b840*/  STL [R1+0x11a0], R16 ;  /* 0x0011a01001007387 */ /* 0x0007e20000100800 */
[-C--:B------:R-:W-:Y:S02]  /*1b850*/  LEA.HI.X.SX32 R13, R13, R2.reuse, 0x1, P5 ;  /* 0x000000020d0d7211 */ /* 0x080fe400028f0eff */
[-C--:B-1----:R-:W-:Y:S02]  /*1b860*/  LEA.HI.X.SX32 R17, R15, R2.reuse, 0x1, P4 ;  /* 0x000000020f117211 */ /* 0x082fe400020f0eff */
[-C--:B------:R-:W-:Y:S01]  /*1b870*/  LEA.HI.X.SX32 R15, R14, R2.reuse, 0x1, P6 ;  /* 0x000000020e0f7211 */ /* 0x080fe200030f0eff */
[----:B------:R-:W-:Y:S04]  /*1b880*/  STL [R1+0x11dc], R18 ;  /* 0x0011dc1201007387 */ /* 0x000fe80000100800 */
[----:B------:R-:W-:Y:S01]  /*1b890*/  STL [R1+0x11a8], R17 ;  /* 0x0011a81101007387 */ /* 0x000fe20000100800 */
[----:B------:R-:W-:-:S02]  /*1b8a0*/  LEA.HI.X.SX32 R10, R10, R2, 0x1, P1 ;  /* 0x000000020a0a7211 */ /* 0x000fc400008f0eff */
[----:B---3--:R-:W-:-:S05]  /*1b8b0*/  IADD3 R16, P4, R8, R3, RZ ;  /* 0x0000000308107210 */ /* 0x008fca0007f9e0ff */
[----:B------:R-:W-:Y:S04]  /*1b8c0*/  STL [R1+0x11e4], R16 ;  /* 0x0011e41001007387 */ /* 0x000fe80000100800 */
[----:B------:R-:W-:Y:S01]  /*1b8d0*/  STL [R1+0x11b0], R15 ;  /* 0x0011b00f01007387 */ /* 0x000fe20000100800 */
[----:B------:R-:W-:-:S05]  /*1b8e0*/  IADD3 R14, P6, R7, R3, RZ ;  /* 0x00000003070e7210 */ /* 0x000fca0007fde0ff */
[----:B------:R0:W-:Y:S04]  /*1b8f0*/  STL [R1+0x11ec], R14 ;  /* 0x0011ec0e01007387 */ /* 0x0001e80000100800 */
[----:B------:R1:W-:Y:S01]  /*1b900*/  STL [R1+0x11b8], R13 ;  /* 0x0011b80d01007387 */ /* 0x0003e20000100800 */
[-C--:B0-----:R-:W-:Y:S02]  /*1b910*/  LEA.HI.X.SX32 R14, R12, R2.reuse, 0x1, P3 ;  /* 0x000000020c0e7211 */ /* 0x081fe400018f0eff */
[----:B------:R-:W-:Y:S02]  /*1b920*/  LEA.HI.X.SX32 R12, R11, R2, 0x1, P2 ;  /* 0x000000020b0c7211 */ /* 0x000fe400010f0eff */
[----:B----4-:R-:W-:-:S05]  /*1b930*/  IADD3 R15, P5, R6, R3, RZ ;  /* 0x00000003060f7210 */ /* 0x010fca0007fbe0ff */
[----:B------:R-:W-:Y:S04]  /*1b940*/  STL [R1+0x11f4], R15 ;  /* 0x0011f40f01007387 */ /* 0x000fe80000100800 */
[----:B------:R-:W-:Y:S01]  /*1b950*/  STL [R1+0x11c0], R14 ;  /* 0x0011c00e01007387 */ /* 0x000fe20000100800 */
[----:B------:R-:W-:Y:S01]  /*1b960*/  IMAD R22, R22, UR9, RZ ;  /* 0x0000000916167c24 */ /* 0x000fe2000f8e02ff */
[----:B------:R-:W-:Y:S02]  /*1b970*/  LEA.HI.X.SX32 R7, R7, R2, 0x1, P6 ;  /* 0x0000000207077211 */ /* 0x000fe400030f0eff */
[-C--:B------:R-:W-:Y:S02]  /*1b980*/  IADD3 R11, P2, R5, R3.reuse, RZ ;  /* 0x00000003050b7210 */ /* 0x080fe40007f5e0ff */
[----:B-1----:R-:W-:-:S05]  /*1b990*/  IADD3 R13, P3, R0, R3, RZ ;  /* 0x00000003000d7210 */ /* 0x002fca0007f7e0ff */
[----:B------:R-:W-:Y:S04]  /*1b9a0*/  STL [R1+0x11fc], R13 ;  /* 0x0011fc0d01007387 */ /* 0x000fe80000100800 */
[----:B------:R0:W-:Y:S04]  /*1b9b0*/  STL [R1+0x11c8], R12 ;  /* 0x0011c80c01007387 */ /* 0x0001e80000100800 */
[----:B------:R1:W-:Y:S04]  /*1b9c0*/  STL [R1+0x1204], R11 ;  /* 0x0012040b01007387 */ /* 0x0003e80000100800 */
[----:B------:R2:W-:Y:S01]  /*1b9d0*/  STL [R1+0x11d0], R10 ;  /* 0x0011d00a01007387 */ /* 0x0005e20000100800 */
[----:B0-----:R-:W-:-:S02]  /*1b9e0*/  IADD3 R12, P1, R4, R3, RZ ;  /* 0x00000003040c7210 */ /* 0x001fc40007f3e0ff */
[-C--:B-1----:R-:W-:Y:S02]  /*1b9f0*/  LEA.HI.X.SX32 R11, R9, R2.reuse, 0x1, P0 ;  /* 0x00000002090b7211 */ /* 0x082fe400000f0eff */
[----:B------:R-:W-:Y:S02]  /*1ba00*/  LEA.HI.X.SX32 R9, R8, R2, 0x1, P4 ;  /* 0x0000000208097211 */ /* 0x000fe400020f0eff */
[-C--:B--2---:R-:W-:Y:S01]  /*1ba10*/  IADD3 R10, P0, R29, R3.reuse, RZ ;  /* 0x000000031d0a7210 */ /* 0x084fe20007f1e0ff */
[----:B------:R-:W-:Y:S01]  /*1ba20*/  STL [R1+0x120c], R12 ;  /* 0x00120c0c01007387 */ /* 0x000fe20000100800 */
[----:B------:R-:W-:-:S03]  /*1ba30*/  IADD3 R8, P4, R28, R3, RZ ;  /* 0x000000031c087210 */ /* 0x000fc60007f9e0ff */
[----:B------:R-:W-:Y:S04]  /*1ba40*/  STL [R1+0x11d8], R11 ;  /* 0x0011d80b01007387 */ /* 0x000fe80000100800 */
[----:B------:R-:W-:Y:S04]  /*1ba50*/  STL [R1+0x1210], R10 ;  /* 0x0012100a01007387 */ /* 0x000fe80000100800 */
[----:B------:R0:W-:Y:S04]  /*1ba60*/  STL [R1+0x11e0], R9 ;  /* 0x0011e00901007387 */ /* 0x0001e80000100800 */
[----:B------:R1:W-:Y:S01]  /*1ba70*/  STL [R1+0x1214], R8 ;  /* 0x0012140801007387 */ /* 0x0003e20000100800 */
[----:B0-----:R-:W-:-:S03]  /*1ba80*/  IADD3 R9, P6, R22, R3, RZ ;  /* 0x0000000316097210 */ /* 0x001fc60007fde0ff */
[----:B------:R0:W-:Y:S01]  /*1ba90*/  STL [R1+0x11e8], R7 ;  /* 0x0011e80701007387 */ /* 0x0001e20000100800 */
[----:B-1----:R-:W-:-:S03]  /*1baa0*/  LEA.HI.X.SX32 R8, R6, R2, 0x1, P5 ;  /* 0x0000000206087211 */ /* 0x002fc600028f0eff */
[----:B------:R-:W-:Y:S01]  /*1bab0*/  STL [R1+0x1218], R9 ;  /* 0x0012180901007387 */ /* 0x000fe20000100800 */
[----:B------:R-:W-:-:S03]  /*1bac0*/  LEA.HI.X.SX32 R6, R0, R2, 0x1, P3 ;  /* 0x0000000200067211 */ /* 0x000fc600018f0eff */
[----:B------:R1:W-:Y:S04]  /*1bad0*/  STL [R1+0x11f0], R8 ;  /* 0x0011f00801007387 */ /* 0x0003e80000100800 */
[----:B------:R-:W2:Y:S01]  /*1bae0*/  LDL.LU R0, [R1+0x13e0] ;  /* 0x0013e00001007983 */ /* 0x000ea20000300800 */
[----:B------:R-:W-:Y:S02]  /*1baf0*/  IMAD R24, R24, UR9, RZ ;  /* 0x0000000918187c24 */ /* 0x000fe4000f8e02ff */
[----:B------:R-:W-:-:S03]  /*1bb00*/  IMAD R23, R23, UR9, RZ ;  /* 0x0000000917177c24 */ /* 0x000fc6000f8e02ff */
[-C--:B0-----:R-:W-:Y:S01]  /*1bb10*/  IADD3 R7, P5, R24, R3.reuse, RZ ;  /* 0x0000000318077210 */ /* 0x081fe20007fbe0ff */
[----:B------:R-:W-:Y:S01]  /*1bb20*/  IMAD R25, R25, UR9, RZ ;  /* 0x0000000919197c24 */ /* 0x000fe2000f8e02ff */
[----:B-1----:R-:W-:Y:S01]  /*1bb30*/  IADD3 R8, P3, R23, R3, RZ ;  /* 0x0000000317087210 */ /* 0x002fe20007f7e0ff */
[----:B------:R-:W-:Y:S02]  /*1bb40*/  IMAD R26, R26, UR9, RZ ;  /* 0x000000091a1a7c24 */ /* 0x000fe4000f8e02ff */
[----:B------:R0:W-:Y:S04]  /*1bb50*/  STL [R1+0x1224], R7 ;  /* 0x0012240701007387 */ /* 0x0001e80000100800 */
[----:B------:R1:W-:Y:S01]  /*1bb60*/  STL [R1+0x11f8], R6 ;  /* 0x0011f80601007387 */ /* 0x0003e20000100800 */
[----:B0-----:R-:W-:-:S02]  /*1bb70*/  LEA.HI.X.SX32 R7, R5, R2, 0x1, P2 ;  /* 0x0000000205077211 */ /* 0x001fc400010f0eff */
[-C--:B------:R-:W-:Y:S02]  /*1bb80*/  LEA.HI.X.SX32 R5, R4, R2.reuse, 0x1, P1 ;  /* 0x0000000204057211 */ /* 0x080fe400008f0eff */
[-C--:B-1----:R-:W-:Y:S01]  /*1bb90*/  IADD3 R6, P2, R25, R3.reuse, RZ ;  /* 0x0000000319067210 */ /* 0x082fe20007f5e0ff */
[----:B------:R-:W-:Y:S01]  /*1bba0*/  STL [R1+0x121c], R8 ;  /* 0x00121c0801007387 */ /* 0x000fe20000100800 */
[----:B------:R-:W-:Y:S02]  /*1bbb0*/  IADD3 R4, P1, R26, R3, RZ ;  /* 0x000000031a047210 */ /* 0x000fe40007f3e0ff */
[-C--:B------:R-:W-:Y:S01]  /*1bbc0*/  LEA.HI.X.SX32 R3, R29, R2.reuse, 0x1, P0 ;  /* 0x000000021d037211 */ /* 0x080fe200000f0eff */
[----:B------:R-:W-:Y:S04]  /*1bbd0*/  STL [R1+0x1200], R7 ;  /* 0x0012000701007387 */ /* 0x000fe80000100800 */
[----:B------:R-:W-:Y:S04]  /*1bbe0*/  STL [R1+0x1220], R6 ;  /* 0x0012200601007387 */ /* 0x000fe80000100800 */
[----:B------:R0:W-:Y:S04]  /*1bbf0*/  STL [R1+0x1208], R5 ;  /* 0x0012080501007387 */ /* 0x0001e80000100800 */
[----:B------:R1:W-:Y:S04]  /*1bc00*/  STL [R1+0xaec], R4 ;  /* 0x000aec0401007387 */ /* 0x0003e80000100800 */
[----:B------:R3:W-:Y:S01]  /*1bc10*/  STL [R1+0xad8], R3 ;  /* 0x000ad80301007387 */ /* 0x0007e20000100800 */
[----:B0-----:R-:W-:-:S02]  /*1bc20*/  LEA.HI.X.SX32 R5, R28, R2, 0x1, P4 ;  /* 0x000000021c057211 */ /* 0x001fc400020f0eff */
[----:B-1----:R-:W-:-:S03]  /*1bc30*/  LEA.HI.X.SX32 R4, R24, R2, 0x1, P5 ;  /* 0x0000000218047211 */ /* 0x002fc600028f0eff */
[----:B------:R-:W-:Y:S01]  /*1bc40*/  STL [R1+0xadc], R5 ;  /* 0x000adc0501007387 */ /* 0x000fe20000100800 */
[----:B---3--:R-:W-:Y:S02]  /*1bc50*/  LEA.HI.X.SX32 R3, R22, R2, 0x1, P6 ;  /* 0x0000000216037211 */ /* 0x008fe400030f0eff */
[----:B--2---:R-:W-:-:S05]  /*1bc60*/  IADD3 R16, P0, R0, UR10, RZ ;  /* 0x0000000a00107c10 */ /* 0x004fca000ff1e0ff */
[----:B------:R-:W-:Y:S04]  /*1bc70*/  STL [R1+0x790], R16 ;  /* 0x0007901001007387 */ /* 0x000fe80000100800 */
[----:B------:R0:W-:Y:S04]  /*1bc80*/  STL [R1+0xae0], R3 ;  /* 0x000ae00301007387 */ /* 0x0001e80000100800 */
[----:B------:R1:W-:Y:S01]  /*1bc90*/  STL [R1+0xaf0], R4 ;  /* 0x000af00401007387 */ /* 0x0003e20000100800 */
[-C--:B0-----:R-:W-:Y:S02]  /*1bca0*/  LEA.HI.X.SX32 R3, R23, R2.reuse, 0x1, P3 ;  /* 0x0000000217037211 */ /* 0x081fe400018f0eff */
[----:B-1----:R-:W-:-:S03]  /*1bcb0*/  LEA.HI.X.SX32 R4, R25, R2, 0x1, P2 ;  /* 0x0000000219047211 */ /* 0x002fc600010f0eff */
[----:B------:R0:W-:Y:S01]  /*1bcc0*/  STL [R1+0xae4], R3 ;  /* 0x000ae40301007387 */ /* 0x0001e20000100800 */
[----:B------:R-:W-:-:S03]  /*1bcd0*/  LEA.HI.X.SX32 R2, R26, R2, 0x1, P1 ;  /* 0x000000021a027211 */ /* 0x000fc600008f0eff */
[----:B------:R-:W-:Y:S01]  /*1bce0*/  STL [R1+0xae8], R4 ;  /* 0x000ae80401007387 */ /* 0x000fe20000100800 */
[----:B0-----:R-:W-:-:S03]  /*1bcf0*/  LEA.HI.X.SX32 R3, R0, UR11, 0x1, P0 ;  /* 0x0000000b00037c11 */ /* 0x001fc600080f0eff */
[----:B------:R-:W2:Y:S04]  /*1bd00*/  LDL.LU R0, [R1+0x13dc] ;  /* 0x0013dc0001007983 */ /* 0x000ea80000300800 */
[----:B------:R0:W-:Y:S04]  /*1bd10*/  STL [R1+0x8dc], R2 ;  /* 0x0008dc0201007387 */ /* 0x0001e80000100800 */
[----:B------:R1:W-:Y:S04]  /*1bd20*/  STL [R1+0x78c], R3 ;  /* 0x00078c0301007387 */ /* 0x0003e80000100800 */
[----:B------:R-:W-:Y:S01]  /*1bd30*/  STL [R1+0x898], RZ ;  /* 0x000898ff01007387 */ /* 0x000fe20000100800 */
[----:B0-----:R-:W0:Y:S03]  /*1bd40*/  LDC R2, c[0x0][0x238] ;  /* 0x00008e00ff027b82 */ /* 0x001e260000000800 */
[----:B------:R-:W-:Y:S04]  /*1bd50*/  STL [R1+0x80], RZ ;  /* 0x000080ff01007387 */ /* 0x000fe80000100800 */
        /* <DEDUP_REMOVED lines=208> */
[----:B--2---:R2:W-:Y:S01]  /*1ca60*/  STL [R1+0x13dc], R0 ;  /* 0x0013dc0001007387 */ /* 0x0045e20000100800 */
[----:B-1----:R-:W1:Y:S03]  /*1ca70*/  LDC R3, c[0x0][0x230] ;  /* 0x00008c00ff037b82 */ /* 0x002e660000000800 */
[----:B--2---:R-:W2:Y:S01]  /*1ca80*/  LDL R0, [R1+0x78c] ;  /* 0x00078c0001007983 */ /* 0x004ea20000100800 */
[C---:B0-----:R-:W-:Y:S01]  /*1ca90*/  IMAD R4, R2.reuse, 0x3e, RZ ;  /* 0x0000003e02047824 */ /* 0x041fe200078e02ff */
[----:B------:R-:W-:Y:S01]  /*1caa0*/  USHF.L.U32 UR5, UR5, 0x6, URZ ;  /* 0x0000000605057899 */ /* 0x000fe2000800063f */
[----:B------:R-:W-:-:S02]  /*1cab0*/  IMAD R5, R2, 0x3d, RZ ;  /* 0x0000003d02057824 */ /* 0x000fc400078e02ff */
[C---:B------:R-:W-:Y:S01]  /*1cac0*/  IMAD R6, R2.reuse, 0x3c, RZ ;  /* 0x0000003c02067824 */ /* 0x040fe200078e02ff */
[----:B------:R-:W-:Y:S01]  /*1cad0*/  USHF.R.S32.HI UR8, URZ, 0x1f, UR5 ;  /* 0x0000001f3f087899 */ /* 0x000fe20008011405 */
[C---:B------:R-:W-:Y:S02]  /*1cae0*/  IMAD R7, R2.reuse, 0x3b, RZ ;  /* 0x0000003b02077824 */ /* 0x040fe400078e02ff */
[C---:B------:R-:W-:Y:S02]  /*1caf0*/  IMAD R8, R2.reuse, 0x3a, RZ ;  /* 0x0000003a02087824 */ /* 0x040fe400078e02ff */
[C---:B------:R-:W-:Y:S02]  /*1cb00*/  IMAD R9, R2.reuse, 0x39, RZ ;  /* 0x0000003902097824 */ /* 0x040fe400078e02ff */
[----:B------:R-:W-:Y:S02]  /*1cb10*/  IMAD R11, R2, 0x37, RZ ;  /* 0x00000037020b7824 */ /* 0x000fe400078e02ff */
[----:B-1----:R-:W-:-:S02]  /*1cb20*/  VIADD R3, R3, 0x3f ;  /* 0x0000003f03037836 */ /* 0x002fc40000000000 */
[C---:B------:R-:W-:Y:S02]  /*1cb30*/  IMAD R12, R2.reuse, 0x36, RZ ;  /* 0x00000036020c7824 */ /* 0x040fe400078e02ff */
[C---:B------:R-:W-:Y:S01]  /*1cb40*/  IMAD R13, R2.reuse, 0x35, RZ ;  /* 0x00000035020d7824 */ /* 0x040fe200078e02ff */
[----:B------:R-:W-:Y:S01]  /*1cb50*/  SHF.R.S32.HI R10, RZ, 0x1f, R3 ;  /* 0x0000001fff0a7819 */ /* 0x000fe20000011403 */
[C---:B------:R-:W-:Y:S02]  /*1cb60*/  IMAD R14, R2.reuse, 0x34, RZ ;  /* 0x00000034020e7824 */ /* 0x040fe400078e02ff */
[----:B------:R-:W-:Y:S01]  /*1cb70*/  IMAD R15, R2, 0x33, RZ ;  /* 0x00000033020f7824 */ /* 0x000fe200078e02ff */
[----:B------:R-:W-:Y:S01]  /*1cb80*/  LEA.HI R10, R10, R3, RZ, 0x6 ;  /* 0x000000030a0a7211 */ /* 0x000fe200078f30ff */
[C---:B------:R-:W-:Y:S02]  /*1cb90*/  IMAD R3, R2.reuse, 0x3f, RZ ;  /* 0x0000003f02037824 */ /* 0x040fe400078e02ff */
[C---:B------:R-:W-:Y:S01]  /*1cba0*/  IMAD R17, R2.reuse, 0x31, RZ ;  /* 0x0000003102117824 */ /* 0x040fe200078e02ff */
[----:B------:R-:W-:Y:S01]  /*1cbb0*/  SHF.R.S32.HI R10, RZ, 0x6, R10 ;  /* 0x00000006ff0a7819 */ /* 0x000fe2000001140a */
[C---:B------:R-:W-:Y:S01]  /*1cbc0*/  IMAD R18, R2.reuse, 0x30, RZ ;  /* 0x0000003002127824 */ /* 0x040fe200078e02ff */
[----:B------:R-:W-:Y:S01]  /*1cbd0*/  IADD3 R10, P0, R3, R16, RZ ;  /* 0x00000010030a7210 */ /* 0x000fe20007f1e0ff */
[----:B------:R-:W-:-:S02]  /*1cbe0*/  IMAD R19, R2, 0x2f, RZ ;  /* 0x0000002f02137824 */ /* 0x000fc400078e02ff */
[C---:B------:R-:W-:Y:S02]  /*1cbf0*/  IMAD R20, R2.reuse, 0x2e, RZ ;  /* 0x0000002e02147824 */ /* 0x040fe400078e02ff */
[----:B------:R0:W-:Y:S01]  /*1cc00*/  STL [R1+0x8e4], R10 ;  /* 0x0008e40a01007387 */ /* 0x0001e20000100800 */
[C---:B------:R-:W-:Y:S02]  /*1cc10*/  IMAD R21, R2.reuse, 0x2d, RZ ;  /* 0x0000002d02157824 */ /* 0x040fe400078e02ff */
[C---:B------:R-:W-:Y:S02]  /*1cc20*/  IMAD R22, R2.reuse, 0x2c, RZ ;  /* 0x0000002c02167824 */ /* 0x040fe400078e02ff */
[C---:B------:R-:W-:Y:S02]  /*1cc30*/  IMAD R23, R2.reuse, 0x2b, RZ ;  /* 0x0000002b02177824 */ /* 0x040fe400078e02ff */
[C---:B------:R-:W-:Y:S02]  /*1cc40*/  IMAD R24, R2.reuse, 0x2a, RZ ;  /* 0x0000002a02187824 */ /* 0x040fe400078e02ff */
[----:B------:R-:W-:Y:S01]  /*1cc50*/  IMAD R25, R2, 0x29, RZ ;  /* 0x0000002902197824 */ /* 0x000fe200078e02ff */
[----:B0-----:R-:W-:Y:S01]  /*1cc60*/  IADD3 R10, P1, R4, R16, RZ ;  /* 0x00000010040a7210 */ /* 0x001fe20007f3e0ff */
[----:B------:R-:W-:-:S02]  /*1cc70*/  IMAD R26, R2, 0x28, RZ ;  /* 0x00000028021a7824 */ /* 0x000fc400078e02ff */
[C---:B------:R-:W-:Y:S02]  /*1cc80*/  IMAD R27, R2.reuse, 0x27, RZ ;  /* 0x00000027021b7824 */ /* 0x040fe400078e02ff */
[----:B------:R0:W-:Y:S01]  /*1cc90*/  STL [R1+0x8ec], R10 ;  /* 0x0008ec0a01007387 */ /* 0x0001e20000100800 */
[C---:B------:R-:W-:Y:S02]  /*1cca0*/  IMAD R28, R2.reuse, 0x26, RZ ;  /* 0x00000026021c7824 */ /* 0x040fe400078e02ff */
[----:B------:R-:W-:Y:S01]  /*1ccb0*/  IMAD R29, R2, 0x25, RZ ;  /* 0x00000025021d7824 */ /* 0x000fe200078e02ff */
[----:B0-----:R-:W-:-:S05]  /*1ccc0*/  IADD3 R10, P2, R5, R16, RZ ;  /* 0x00000010050a7210 */ /* 0x001fca0007f5e0ff */
[----:B------:R0:W-:Y:S02]  /*1ccd0*/  STL [R1+0x8f4], R10 ;  /* 0x0008f40a01007387 */ /* 0x0001e40000100800 */
        /* <DEDUP_REMOVED lines=8> */
[----:B0-----:R-:W-:Y:S01]  /*1cd60*/  IMAD R10, R2, 0x38, RZ ;  /* 0x00000038020a7824 */ /* 0x001fe200078e02ff */
[----:B--2---:R-:W-:-:S05]  /*1cd70*/  LEA.HI.X.SX32 R3, R3, R0, 0x1, P0 ;  /* 0x0000000003037211 */ /* 0x004fca00000f0eff */
[----:B------:R0:W-:Y:S02]  /*1cd80*/  STL [R1+0x8e0], R3 ;  /* 0x0008e00301007387 */ /* 0x0001e40000100800 */
[----:B0-----:R-:W-:-:S05]  /*1cd90*/  IADD3 R3, P0, R10, R16, RZ ;  /* 0x000000100a037210 */ /* 0x001fca0007f1e0ff */
[----:B------:R0:W-:Y:S02]  /*1cda0*/  STL [R1+0x91c], R3 ;  /* 0x00091c0301007387 */ /* 0x0001e40000100800 */
[----:B0-----:R-:W-:Y:S02]  /*1cdb0*/  LEA.HI.X.SX32 R3, R4, R0, 0x1, P1 ;  /* 0x0000000004037211 */ /* 0x001fe400008f0eff */
[----:B------:R-:W-:-:S03]  /*1cdc0*/  IADD3 R4, P1, R11, R16, RZ ;  /* 0x000000100b047210 */ /* 0x000fc60007f3e0ff */
[----:B------:R0:W-:Y:S04]  /*1cdd0*/  STL [R1+0x8e8], R3 ;  /* 0x0008e80301007387 */ /* 0x0001e80000100800 */
[----:B------:R1:W-:Y:S01]  /*1cde0*/  STL [R1+0x924], R4 ;  /* 0x0009240401007387 */ /* 0x0003e20000100800 */
[-C--:B0-----:R-:W-:Y:S02]  /*1cdf0*/  LEA.HI.X.SX32 R3, R5, R0.reuse, 0x1, P2 ;  /* 0x0000000005037211 */ /* 0x081fe400010f0eff */
[----:B------:R-:W-:Y:S02]  /*1ce00*/  LEA.HI.X.SX32 R5, R6, R0, 0x1, P3 ;  /* 0x0000000006057211 */ /* 0x000fe400018f0eff */
[-C--:B-1----:R-:W-:Y:S01]  /*1ce10*/  IADD3 R4, P2, R12, R16.reuse, RZ ;  /* 0x000000100c047210 */ /* 0x082fe20007f5e0ff */
[----:B------:R0:W-:Y:S04]  /*1ce20*/  STL [R1+0x8f0], R3 ;  /* 0x0008f00301007387 */ /* 0x0001e80000100800 */
[----:B------:R1:W-:Y:S04]  /*1ce30*/  STL [R1+0x92c], R4 ;  /* 0x00092c0401007387 */ /* 0x0003e80000100800 */
[----:B------:R2:W-:Y:S01]  /*1ce40*/  STL [R1+0x8f8], R5 ;  /* 0x0008f80501007387 */ /* 0x0005e20000100800 */
[----:B0-----:R-:W-:-:S02]  /*1ce50*/  IADD3 R3, P3, R13, R16, RZ ;  /* 0x000000100d037210 */ /* 0x001fc40007f7e0ff */
[----:B-1----:R-:W-:-:S03]  /*1ce60*/  LEA.HI.X.SX32 R4, R7, R0, 0x1, P4 ;  /* 0x0000000007047211 */ /* 0x002fc600020f0eff */
[----:B------:R0:W-:Y:S01]  /*1ce70*/  STL [R1+0x934], R3 ;  /* 0x0009340301007387 */ /* 0x0001e20000100800 */
[----:B--2---:R-:W-:-:S03]  /*1ce80*/  IADD3 R5, P4, R14, R16, RZ ;  /* 0x000000100e057210 */ /* 0x004fc60007f9e0ff */
[----:B------:R1:W-:Y:S04]  /*1ce90*/  STL [R1+0x900], R4 ;  /* 0x0009000401007387 */ /* 0x0003e80000100800 */
[----:B------:R-:W-:Y:S01]  /*1cea0*/  STL [R1+0x93c], R5 ;  /* 0x00093c0501007387 */ /* 0x000fe20000100800 */
[----:B0-----:R-:W-:Y:S02]  /*1ceb0*/  LEA.HI.X.SX32 R3, R8, R0, 0x1, P5 ;  /* 0x0000000008037211 */ /* 0x001fe400028f0eff */
[----:B-1----:R-:W-:-:S03]  /*1cec0*/  IADD3 R4, P5, R15, R16, RZ ;  /* 0x000000100f047210 */ /* 0x002fc60007fbe0ff */
[----:B------:R0:W-:Y:S01]  /*1ced0*/  STL [R1+0x908], R3 ;  /* 0x0009080301007387 */ /* 0x0001e20000100800 */
[C---:B------:R-:W-:Y:S01]  /*1cee0*/  IMAD R16, R2.reuse, 0x32, RZ ;  /* 0x0000003202107824 */ /* 0x040fe200078e02ff */
[-C--:B0-----:R-:W-:Y:S02]  /*1cef0*/  LEA.HI.X.SX32 R3, R9, R0.reuse, 0x1, P6 ;  /* 0x0000000009037211 */ /* 0x081fe400030f0eff */
[----:B------:R-:W2:Y:S01]  /*1cf00*/  LDL R9, [R1+0x790] ;  /* 0x0007900001097983 */ /* 0x000ea20000100800 */
[C---:B------:R-:W-:Y:S02]  /*1cf10*/  IMAD.SHL.U32 R8, R2.reuse, 0x20, RZ ;  /* 0x0000002002087824 */ /* 0x040fe400078e00ff */
[----:B------:R-:W-:Y:S01]  /*1cf20*/  IMAD R7, R2, 0x1f, RZ ;  /* 0x0000001f02077824 */ /* 0x000fe200078e02ff */
[----:B------:R-:W-:Y:S04]  /*1cf30*/  STL [R1+0x944], R4 ;  /* 0x0009440401007387 */ /* 0x000fe80000100800 */
[----:B------:R0:W-:Y:S02]  /*1cf40*/  STL [R1+0x910], R3 ;  /* 0x0009100301007387 */ /* 0x0001e40000100800 */
[----:B0-----:R-:W-:Y:S01]  /*1cf50*/  LEA.HI.X.SX32 R3, R10, R0, 0x1, P0 ;  /* 0x000000000a037211 */ /* 0x001fe200000f0eff */
[----:B------:R-:W-:Y:S01]  /*1cf60*/  IMAD R10, R2, 0x21, RZ ;  /* 0x00000021020a7824 */ /* 0x000fe200078e02ff */
[----:B--2---:R-:W-:-:S02]  /*1cf70*/  IADD3 R5, P6, R16, R9, RZ ;  /* 0x0000000910057210 */ /* 0x004fc40007fde0ff */
[----:B------:R-:W-:-:S03]  /*1cf80*/  IADD3 R4, P0, R17, R9, RZ ;  /* 0x0000000911047210 */ /* 0x000fc60007f1e0ff */
[----:B------:R0:W-:Y:S04]  /*1cf90*/  STL [R1+0x94c], R5 ;  /* 0x00094c0501007387 */ /* 0x0001e80000100800 */
[----:B------:R1:W-:Y:S04]  /*1cfa0*/  STL [R1+0x918], R3 ;  /* 0x0009180301007387 */ /* 0x0003e80000100800 */
[----:B------:R2:W-:Y:S01]  /*1cfb0*/  STL [R1+0x954], R4 ;  /* 0x0009540401007387 */ /* 0x0005e20000100800 */
[----:B0-----:R-:W-:Y:S01]  /*1cfc0*/  LEA.HI.X.SX32 R5, R11, R0, 0x1, P1 ;  /* 0x000000000b057211 */ /* 0x001fe200008f0eff */
[----:B------:R-:W-:Y:S01]  /*1cfd0*/  IMAD R11, R2, 0x22, RZ ;  /* 0x00000022020b7824 */ /* 0x000fe200078e02ff */
[----:B-1----:R-:W-:-:S03]  /*1cfe0*/  IADD3 R3, P1, R18, R9, RZ ;  /* 0x0000000912037210 */ /* 0x002fc60007f3e0ff */
[----:B------:R0:W-:Y:S01]  /*1cff0*/  STL [R1+0x920], R5 ;  /* 0x0009200501007387 */ /* 0x0001e20000100800 */
[----:B--2---:R-:W-:-:S03]  /*1d000*/  LEA.HI.X.SX32 R4, R12, R0, 0x1, P2 ;  /* 0x000000000c047211 */ /* 0x004fc600010f0eff */
[----:B------:R1:W-:Y:S04]  /*1d010*/  STL [R1+0x95c], R3 ;  /* 0x00095c0301007387 */ /* 0x0003e80000100800 */
[----:B------:R2:W-:Y:S01]  /*1d020*/  STL [R1+0x928], R4 ;  /* 0x0009280401007387 */ /* 0x0005e20000100800 */
[----:B0-----:R-:W-:Y:S02]  /*1d030*/  IADD3 R5, P2, R19, R9, RZ ;  /* 0x0000000913057210 */ /* 0x001fe40007f5e0ff */
[----:B-1----:R-:W-:-:S03]  /*1d040*/  LEA.HI.X.SX32 R3, R13, R0, 0x1, P3 ;  /* 0x000000000d037211 */ /* 0x002fc600018f0eff */
[----:B------:R0:W-:Y:S01]  /*1d050*/  STL [R1+0x964], R5 ;  /* 0x0009640501007387 */ /* 0x0001e20000100800 */
[----:B--2---:R-:W-:-:S03]  /*1d060*/  IADD3 R4, P3, R20, R9, RZ ;  /* 0x0000000914047210 */ /* 0x004fc60007f7e0ff */
[----:B------:R1:W-:Y:S04]  /*1d070*/  STL [R1+0x930], R3 ;  /* 0x0009300301007387 */ /* 0x0003e80000100800 */
[----:B------:R2:W-:Y:S01]  /*1d080*/  STL [R1+0x96c], R4 ;  /* 0x00096c0401007387 */ /* 0x0005e20000100800 */
[----:B0-----:R-:W-:Y:S02]  /*1d090*/  LEA.HI.X.SX32 R5, R14, R0, 0x1, P4 ;  /* 0x000000000e057211 */ /* 0x001fe400020f0eff */
        /* <DEDUP_REMOVED lines=32> */
[----:B------:R-:W-:Y:S01]  /*1d2a0*/  IADD3 R6, P5, R29, R9, RZ ;  /* 0x000000091d067210 */ /* 0x000fe20007fbe0ff */
[C---:B--2---:R-:W-:Y:S02]  /*1d2b0*/  IMAD R4, R2.reuse, 0x24, RZ ;  /* 0x0000002402047824 */ /* 0x044fe400078e02ff */
[----:B------:R1:W-:Y:S04]  /*1d2c0*/  STL [R1+0x978], R3 ;  /* 0x0009780301007387 */ /* 0x0003e80000100800 */
[----:B------:R2:W-:Y:S01]  /*1d2d0*/  STL [R1+0x9b4], R6 ;  /* 0x0009b40601007387 */ /* 0x0005e20000100800 */
[----:B0-----:R-:W-:Y:S01]  /*1d2e0*/  LEA.HI.X.SX32 R5, R23, R0, 0x1, P6 ;  /* 0x0000000017057211 */ /* 0x001fe200030f0eff */
[----:B-1----:R-:W-:-:S04]  /*1d2f0*/  IMAD R3, R2, 0x23, RZ ;  /* 0x0000002302037824 */ /* 0x002fc800078e02ff */
[----:B------:R0:W-:Y:S01]  /*1d300*/  STL [R1+0x980], R5 ;  /* 0x0009800501007387 */ /* 0x0001e20000100800 */
[----:B--2---:R-:W-:-:S05]  /*1d310*/  IADD3 R6, P6, R4, R9, RZ ;  /* 0x0000000904067210 */ /* 0x004fca0007fde0ff */
[----:B------:R1:W-:Y:S01]  /*1d320*/  STL [R1+0x9bc], R6 ;  /* 0x0009bc0601007387 */ /* 0x0003e20000100800 */
[----:B0-----:R-:W-:-:S05]  /*1d330*/  LEA.HI.X.SX32 R5, R24, R0, 0x1, P0 ;  /* 0x0000000018057211 */ /* 0x001fca00000f0eff */
[----:B------:R0:W-:Y:S01]  /*1d340*/  STL [R1+0x988], R5 ;  /* 0x0009880501007387 */ /* 0x0001e20000100800 */
[----:B-1----:R-:W-:-:S05]  /*1d350*/  IADD3 R6, P0, R3, R9, RZ ;  /* 0x0000000903067210 */ /* 0x002fca0007f1e0ff */
        /* <DEDUP_REMOVED lines=9> */
[----:B0-----:R-:W-:Y:S02]  /*1d3f0*/  LEA.HI.X.SX32 R5, R27, R0, 0x1, P3 ;  /* 0x000000001b057211 */ /* 0x001fe400018f0eff */
[----:B------:R-:W-:-:S03]  /*1d400*/  IADD3 R12, P3, R8, R9, RZ ;  /* 0x00000009080c7210 */ /* 0x000fc60007f7e0ff */
[----:B------:R0:W-:Y:S01]  /*1d410*/  STL [R1+0x9a0], R5 ;  /* 0x0009a00501007387 */ /* 0x0001e20000100800 */
[----:B-1----:R-:W-:-:S03]  /*1d420*/  IMAD R6, R2, 0x1e, RZ ;  /* 0x0000001e02067824 */ /* 0x002fc600078e02ff */
[----:B------:R1:W-:Y:S01]  /*1d430*/  STL [R1+0x9dc], R12 ;  /* 0x0009dc0c01007387 */ /* 0x0003e20000100800 */
[-C--:B0-----:R-:W-:Y:S02]  /*1d440*/  LEA.HI.X.SX32 R5, R28, R0.reuse, 0x1, P4 ;  /* 0x000000001c057211 */ /* 0x081fe400020f0eff */
[-C--:B------:R-:W-:Y:S02]  /*1d450*/  IADD3 R13, P4, R7, R9.reuse, RZ ;  /* 0x00000009070d7210 */ /* 0x080fe40007f9e0ff */
[----:B-1----:R-:W-:Y:S01]  /*1d460*/  LEA.HI.X.SX32 R12, R29, R0, 0x1, P5 ;  /* 0x000000001d0c7211 */ /* 0x002fe200028f0eff */
[----:B------:R0:W-:Y:S04]  /*1d470*/  STL [R1+0x9a8], R5 ;  /* 0x0009a80501007387 */ /* 0x0001e80000100800 */
[----:B------:R1:W-:Y:S04]  /*1d480*/  STL [R1+0x9e4], R13 ;  /* 0x0009e40d01007387 */ /* 0x0003e80000100800 */
[----:B------:R2:W-:Y:S01]  /*1d490*/  STL [R1+0x9b0], R12 ;  /* 0x0009b00c01007387 */ /* 0x0005e20000100800 */
[----:B0-----:R-:W-:Y:S01]  /*1d4a0*/  IMAD R5, R2, 0x1d, RZ ;  /* 0x0000001d02057824 */ /* 0x001fe200078e02ff */
[----:B-1----:R-:W-:-:S02]  /*1d4b0*/  IADD3 R13, P5, R6, R9, RZ ;  /* 0x00000009060d7210 */ /* 0x002fc40007fbe0ff */
[----:B--2---:R-:W-:-:S03]  /*1d4c0*/  LEA.HI.X.SX32 R12, R4, R0, 0x1, P6 ;  /* 0x00000000040c7211 */ /* 0x004fc600030f0eff */
[----:B------:R0:W-:Y:S01]  /*1d4d0*/  STL [R1+0x9ec], R13 ;  /* 0x0009ec0d01007387 */ /* 0x0001e20000100800 */
[----:B------:R-:W-:-:S03]  /*1d4e0*/  IMAD R4, R2, 0x1c, RZ ;  /* 0x0000001c02047824 */ /* 0x000fc600078e02ff */
[----:B------:R1:W-:Y:S01]  /*1d4f0*/  STL [R1+0x9b8], R12 ;  /* 0x0009b80c01007387 */ /* 0x0003e20000100800 */
[----:B0-----:R-:W-:Y:S02]  /*1d500*/  IADD3 R13, P6, R5, R9, RZ ;  /* 0x00000009050d7210 */ /* 0x001fe40007fde0ff */
[----:B-1----:R-:W-:-:S03]  /*1d510*/  LEA.HI.X.SX32 R12, R3, R0, 0x1, P0 ;  /* 0x00000000030c7211 */ /* 0x002fc600000f0eff */
        /* <DEDUP_REMOVED lines=56> */
[----:B------:R-:W-:Y:S01]  /*1d8a0*/  IMAD.SHL.U32 R8, R2, 0x10, RZ ;  /* 0x0000001002087824 */ /* 0x000fe200078e00ff */
[-C--:B------:R-:W-:Y:S02]  /*1d8b0*/  LEA.HI.X.SX32 R11, R11, R0.reuse, 0x1, P3 ;  /* 0x000000000b0b7211 */ /* 0x080fe400018f0eff */
[----:B------:R1:W-:Y:S01]  /*1d8c0*/  STL [R1+0xa18], R12 ;  /* 0x000a180c01007387 */ /* 0x0003e20000100800 */
[----:B0-----:R-:W-:Y:S02]  /*1d8d0*/  IADD3 R13, P4, R10, R9, RZ ;  /* 0x000000090a0d7210 */ /* 0x001fe40007f9e0ff */
[----:B-1----:R-:W-:-:S03]  /*1d8e0*/  LEA.HI.X.SX32 R12, R7, R0, 0x1, P5 ;  /* 0x00000000070c7211 */ /* 0x002fc600028f0eff */
[----:B------:R0:W-:Y:S01]  /*1d8f0*/  STL [R1+0xa54], R13 ;  /* 0x000a540d01007387 */ /* 0x0001e20000100800 */
[----:B------:R-:W-:Y:S01]  /*1d900*/  IMAD R7, R2, 0xf, RZ ;  /* 0x0000000f02077824 */ /* 0x000fe200078e02ff */
        /* <DEDUP_REMOVED lines=24> */
[----:B------:R-:W-:Y:S02]  /*1da90*/  LEA.HI.X.SX32 R5, R5, R0, 0x1, P1 ;  /* 0x0000000005057211 */ /* 0x000fe400008f0eff */
[----:B------:R1:W-:Y:S01]  /*1daa0*/  STL [R1+0xa40], R12 ;  /* 0x000a400c01007387 */ /* 0x0003e20000100800 */
[----:B0-----:R-:W-:Y:S01]  /*1dab0*/  IADD3 R13, P2, R4, R9, RZ ;  /* 0x00000009040d7210 */ /* 0x001fe20007f5e0ff */
[----:B-1----:R-:W-:-:S04]  /*1dac0*/  IMAD R12, R2, 0xa, RZ ;  /* 0x0000000a020c7824 */ /* 0x002fc800078e02ff */
[----:B------:R0:W-:Y:S01]  /*1dad0*/  STL [R1+0xa7c], R13 ;  /* 0x000a7c0d01007387 */ /* 0x0001e20000100800 */
[----:B------:R-:W-:-:S03]  /*1dae0*/  LEA.HI.X.SX32 R4, R4, R0, 0x1, P2 ;  /* 0x0000000004047211 */ /* 0x000fc600010f0eff */
[----:B------:R1:W-:Y:S01]  /*1daf0*/  STL [R1+0xa48], R11 ;  /* 0x000a480b01007387 */ /* 0x0003e20000100800 */
[----:B0-----:R-:W-:Y:S01]  /*1db00*/  IADD3 R13, P3, R3, R9, RZ ;  /* 0x00000009030d7210 */ /* 0x001fe20007f7e0ff */
[----:B-1----:R-:W-:-:S04]  /*1db10*/  IMAD R11, R2, 0x9, RZ ;  /* 0x00000009020b7824 */ /* 0x002fc800078e02ff */
[----:B------:R0:W-:Y:S01]  /*1db20*/  STL [R1+0xa84], R13 ;  /* 0x000a840d01007387 */ /* 0x0001e20000100800 */
[----:B------:R-:W-:-:S03]  /*1db30*/  LEA.HI.X.SX32 R3, R3, R0, 0x1, P3 ;  /* 0x0000000003037211 */ /* 0x000fc600018f0eff */
[----:B------:R1:W-:Y:S01]  /*1db40*/  STL [R1+0xa50], R10 ;  /* 0x000a500a01007387 */ /* 0x0003e20000100800 */
[----:B0-----:R-:W-:Y:S01]  /*1db50*/  IADD3 R13, P4, R12, R9, RZ ;  /* 0x000000090c0d7210 */ /* 0x001fe20007f9e0ff */
[----:B-1----:R-:W-:-:S04]  /*1db60*/  IMAD.SHL.U32 R10, R2, 0x8, RZ ;  /* 0x00000008020a7824 */ /* 0x002fc800078e00ff */
        /* <DEDUP_REMOVED lines=31> */
[-C--:B------:R-:W-:Y:S02]  /*1dd60*/  LEA.HI.X.SX32 R5, R5, R0.reuse, 0x1, P3 ;  /* 0x0000000005057211 */ /* 0x080fe400018f0eff */
[CC--:B------:R-:W-:Y:S01]  /*1dd70*/  IADD3 R11, P5, R3.reuse, R9.reuse, RZ ;  /* 0x00000009030b7210 */ /* 0x0c0fe20007fbe0ff */
[----:B------:R-:W-:Y:S03]  /*1dd80*/  STL [R1+0xa88], R14 ;  /* 0x000a880e01007387 */ /* 0x000fe60000100800 */
[----:B------:R-:W-:Y:S02]  /*1dd90*/  LEA.HI.X.SX32 R3, R3, R0, 0x1, P5 ;  /* 0x0000000003037211 */ /* 0x000fe400028f0eff */
[----:B0-----:R-:W-:Y:S02]  /*1dda0*/  IADD3 R13, P4, R4, R9, RZ ;  /* 0x00000009040d7210 */ /* 0x001fe40007f9e0ff */
[----:B------:R-:W-:-:S02]  /*1ddb0*/  IADD3 R9, P6, R9, R2, RZ ;  /* 0x0000000209097210 */ /* 0x000fc40007fde0ff */
[-C--:B------:R-:W-:Y:S01]  /*1ddc0*/  LEA.HI.X.SX32 R4, R4, R0.reuse, 0x1, P4 ;  /* 0x0000000004047211 */ /* 0x080fe200020f0eff */
[----:B------:R-:W-:Y:S01]  /*1ddd0*/  STL [R1+0xac4], R13 ;  /* 0x000ac40d01007387 */ /* 0x000fe20000100800 */
[----:B------:R-:W-:-:S03]  /*1dde0*/  LEA.HI.X.SX32 R2, R2, R0, 0x1, P6 ;  /* 0x0000000002027211 */ /* 0x000fc600030f0eff */
[----:B------:R-:W-:Y:S04]  /*1ddf0*/  STL [R1+0xa90], R12 ;  /* 0x000a900c01007387 */ /* 0x000fe80000100800 */
[----:B------:R-:W-:Y:S04]  /*1de00*/  STL [R1+0xacc], R11 ;  /* 0x000acc0b01007387 */ /* 0x000fe80000100800 */
[----:B------:R-:W-:Y:S04]  /*1de10*/  STL [R1+0xa98], R10 ;  /* 0x000a980a01007387 */ /* 0x000fe80000100800 */
[----:B------:R-:W-:Y:S04]  /*1de20*/  STL [R1+0xad4], R9 ;  /* 0x000ad40901007387 */ /* 0x000fe80000100800 */
[----:B------:R-:W-:Y:S04]  /*1de30*/  STL [R1+0xaa0], R8 ;  /* 0x000aa00801007387 */ /* 0x000fe80000100800 */
[----:B------:R-:W-:Y:S04]  /*1de40*/  STL [R1+0xaa8], R7 ;  /* 0x000aa80701007387 */ /* 0x000fe80000100800 */
[----:B------:R-:W-:Y:S04]  /*1de50*/  STL [R1+0xab0], R6 ;  /* 0x000ab00601007387 */ /* 0x000fe80000100800 */
[----:B------:R-:W-:Y:S04]  /*1de60*/  STL [R1+0xab8], R5 ;  /* 0x000ab80501007387 */ /* 0x000fe80000100800 */
[----:B------:R0:W-:Y:S04]  /*1de70*/  STL [R1+0xac0], R4 ;  /* 0x000ac00401007387 */ /* 0x0001e80000100800 */
[----:B------:R-:W0:Y:S04]  /*1de80*/  LDL.LU R0, [R1+0x13dc] ;  /* 0x0013dc0001007983 */ /* 0x000e280000300800 */
[----:B------:R1:W-:Y:S04]  /*1de90*/  STL [R1+0xac8], R3 ;  /* 0x000ac80301007387 */ /* 0x0003e80000100800 */
[----:B------:R-:W-:Y:S04]  /*1dea0*/  STL [R1+0x184], RZ ;  /* 0x000184ff01007387 */ /* 0x000fe80000100800 */
        /* <DEDUP_REMOVED lines=47> */
[----:B0-----:R-:W-:-:S02]  /*1e1a0*/  LOP3.LUT R4, R0, 0x10, RZ, 0x3c, !PT ;  /* 0x0000001000047812 */ /* 0x001fc400078e3cff */
[C---:B-1----:R-:W-:Y:S02]  /*1e1b0*/  LOP3.LUT R3, R0.reuse, 0x20, RZ, 0x3c, !PT ;  /* 0x0000002000037812 */ /* 0x042fe400078e3cff */
[----:B--23--:R-:W-:-:S07]  /*1e1c0*/  LOP3.LUT R2, R0, 0x30, RZ, 0x3c, !PT ;  /* 0x0000003000027812 */ /* 0x00cfce00078e3cff */
.L_x_2:
[----:B0-----:R-:W2:Y:S01]  /*1e1d0*/  LDL R5, [R1+0x78c] ;  /* 0x00078c0001057983 */ /* 0x001ea20000100800 */
[----:B------:R-:W0:Y:S03]  /*1e1e0*/  LDC R2, c[0x0][0x230] ;  /* 0x00008c00ff027b82 */ /* 0x000e260000000800 */
[----:B--2---:R1:W-:Y:S04]  /*1e1f0*/  STL [R1+0x2820], R5 ;  /* 0x0028200501007387 */ /* 0x0043e80000100800 */
[----:B------:R-:W2:Y:S04]  /*1e200*/  LDL R4, [R1+0x790] ;  /* 0x0007900001047983 */ /* 0x000ea80000100800 */
[----:B-1----:R-:W0:Y:S04]  /*1e210*/  LDL R5, [R1+0x898] ;  /* 0x0008980001057983 */ /* 0x002e280000100800 */
[----:B------:R-:W-:Y:S04]  /*1e220*/  STL [R1+0x2810], R15 ;  /* 0x0028100f01007387 */ /* 0x000fe80000100800 */
[----:B------:R-:W-:Y:S04]  /*1e230*/  STL [R1+0x2818], R15 ;  /* 0x0028180f01007387 */ /* 0x000fe80000100800 */
[----:B------:R-:W-:Y:S04]  /*1e240*/  STL [R1+0x280c], R13 ;  /* 0x00280c0d01007387 */ /* 0x000fe80000100800 */
[----:B------:R-:W-:Y:S04]  /*1e250*/  STL [R1+0x2814], R13 ;  /* 0x0028140d01007387 */ /* 0x000fe80000100800 */
[----:B------:R1:W-:Y:S04]  /*1e260*/  STL [R1+0x281c], R13 ;  /* 0x00281c0d01007387 */ /* 0x0003e80000100800 */
        /* <DEDUP_REMOVED lines=23> */
[----:B-----5:R-:W-:Y:S04]  /*1e3e0*/  STL [R1+0x2410], R0 ;  /* 0x0024100001007387 */ /* 0x020fe80000100800 */
        /* <DEDUP_REMOVED lines=103> */
[----:B------:R-:W-:Y:S01]  /*1ea60*/  STL [R1+0x2748], R0 ;  /* 0x0027480001007387 */ /* 0x000fe20000100800 */
[----:B0-----:R-:W-:-:S03]  /*1ea70*/  IMAD R2, R5, -0x40, R2 ;  /* 0xffffffc005027824 */ /* 0x001fc600078e0202 */
[----:B------:R-:W-:Y:S04]  /*1ea80*/  STL [R1+0x2750], R0 ;  /* 0x0027500001007387 */ /* 0x000fe80000100800 */
[----:B------:R-:W-:Y:S04]  /*1ea90*/  STL [R1+0x2758], R0 ;  /* 0x0027580001007387 */ /* 0x000fe80000100800 */
[----:B------:R-:W-:Y:S04]  /*1eaa0*/  STL [R1+0x2760], R0 ;  /* 0x0027600001007387 */ /* 0x000fe80000100800 */
[----:B------:R-:W-:Y:S04]  /*1eab0*/  STL [R1+0x276c], R0 ;  /* 0x00276c0001007387 */ /* 0x000fe80000100800 */
[----:B------:R-:W2:Y:S01]  /*1eac0*/  LDL.LU R5, [R1+0x2820] ;  /* 0x0028200001057983 */ /* 0x000ea20000300800 */
[----:B------:R-:W-:-:S02]  /*1ead0*/  ISETP.GT.AND P0, PT, R2, RZ, PT ;  /* 0x000000ff0200720c */ /* 0x000fc40003f04270 */
[----:B-1----:R-:W-:-:S11]  /*1eae0*/  PRMT R13, RZ, 0x7610, R13 ;  /* 0x00007610ff0d7816 */ /* 0x002fd6000000000d */
[----:B--2---:R-:W2:Y:S01]  /*1eaf0*/  @P0 LDG.E.U8 R13, desc[UR6][R4.64] ;  /* 0x00000006040d0981 */ /* 0x004ea2000c1e1100 */
[----:B------:R-:W-:-:S03]  /*1eb00*/  ISETP.GT.AND P1, PT, R2, 0x1, PT ;  /* 0x000000010200780c */ /* 0x000fc60003f24270 */
[----:B--2---:R0:W-:Y:S04]  /*1eb10*/  STL [R1+0x470], R13 ;  /* 0x0004700d01007387 */ /* 0x0041e80000100800 */
[----:B0-----:R-:W2:Y:S04]  /*1eb20*/  LDL.LU R13, [R1+0x281c] ;  /* 0x00281c00010d7983 */ /* 0x001ea80000300800 */
[----:B------:R-:W3:Y:S04]  /*1eb30*/  LDL R4, [R1+0xad0] ;  /* 0x000ad00001047983 */ /* 0x000ee80000100800 */
[----:B------:R-:W3:Y:S01]  /*1eb40*/  LDL R5, [R1+0xad4] ;  /* 0x000ad40001057983 */ /* 0x000ee20000100800 */
[----:B------:R-:W-:-:S02]  /*1eb50*/  PRMT R15, RZ, 0x7610, R15 ;  /* 0x00007610ff0f7816 */ /* 0x000fc4000000000f */
[----:B---3--:R-:W-:-:S04]  /*1eb60*/  @P1 LOP3.LUT R5, R5, R4, RZ, 0x3c, !PT ;  /* 0x0000000405051212 */ /* 0x008fc800078e3cff */
[----:B------:R-:W-:-:S04]  /*1eb70*/  @P1 LOP3.LUT R4, R5, R4, RZ, 0x3c, !PT ;  /* 0x0000000405041212 */ /* 0x000fc800078e3cff */
[----:B------:R-:W-:-:S05]  /*1eb80*/  @P1 LOP3.LUT R5, R5, R4, RZ, 0x3c, !PT ;  /* 0x0000000405051212 */ /* 0x000fca00078e3cff */
[----:B------:R-:W3:Y:S01]  /*1eb90*/  @P1 LDG.E.U8 R15, desc[UR6][R4.64] ;  /* 0x00000006040f1981 */ /* 0x000ee2000c1e1100 */
[----:B------:R-:W-:-:S03]  /*1eba0*/  ISETP.GT.AND P2, PT, R2, 0x2, PT ;  /* 0x000000020200780c */ /* 0x000fc60003f44270 */
[----:B---3--:R0:W-:Y:S04]  /*1ebb0*/  STL [R1+0x46c], R15 ;  /* 0x00046c0f01007387 */ /* 0x0081e80000100800 */
[----:B0-----:R-:W3:Y:S04]  /*1ebc0*/  LDL.LU R15, [R1+0x2818] ;  /* 0x00281800010f7983 */ /* 0x001ee80000300800 */
[----:B------:R-:W4:Y:S04]  /*1ebd0*/  LDL R4, [R1+0xac8] ;  /* 0x000ac80001047983 */ /* 0x000f280000100800 */
[----:B------:R-:W4:Y:S01]  /*1ebe0*/  LDL R5, [R1+0xacc] ;  /* 0x000acc0001057983 */ /* 0x000f220000100800 */
[----:B--2---:R-:W-:-:S02]  /*1ebf0*/  PRMT R13, RZ, 0x7610, R13 ;  /* 0x00007610ff0d7816 */ /* 0x004fc4000000000d */
[----:B----4-:R-:W-:-:S04]  /*1ec00*/  @P2 LOP3.LUT R5, R5, R4, RZ, 0x3c, !PT ;  /* 0x0000000405052212 */ /* 0x010fc800078e3cff */
[----:B------:R-:W-:-:S04]  /*1ec10*/  @P2 LOP3.LUT R4, R5, R4, RZ, 0x3c, !PT ;  /* 0x0000000405042212 */ /* 0x000fc800078e3cff */
[----:B------:R-:W-:-:S05]  /*1ec20*/  @P2 LOP3.LUT R5, R5, R4, RZ, 0x3c, !PT ;  /* 0x0000000405052212 */ /* 0x000fca00078e3cff */
[----:B------:R-:W2:Y:S01]  /*1ec30*/  @P2 LDG.E.U8 R13, desc[UR6][R4.64] ;  /* 0x00000006040d2981 */ /* 0x000ea2000c1e1100 */
[----:B------:R-:W-:-:S03]  /*1ec40*/  ISETP.GT.AND P3, PT, R2, 0x3, PT ;  /* 0x000000030200780c */ /* 0x000fc60003f64270 */
[----:B--2---:R0:W-:Y:S04]  /*1ec50*/  STL [R1+0x468], R13 ;  /* 0x0004680d01007387 */ /* 0x0041e80000100800 */
[----:B0-----:R-:W2:Y:S04]  /*1ec60*/  LDL.LU R13, [R1+0x2814] ;  /* 0x00281400010d7983 */ /* 0x001ea80000300800 */
[----:B------:R-:W4:Y:S04]  /*1ec70*/  LDL R4, [R1+0xac0] ;  /* 0x000ac00001047983 */ /* 0x000f280000100800 */
[----:B------:R-:W4:Y:S01]  /*1ec80*/  LDL R5, [R1+0xac4] ;  /* 0x000ac40001057983 */ /* 0x000f220000100800 */
[----:B---3--:R-:W-:-:S02]  /*1ec90*/  PRMT R15, RZ, 0x7610, R15 ;  /* 0x00007610ff0f7816 */ /* 0x008fc4000000000f */
[----:B----4-:R-:W-:-:S04]  /*1eca0*/  @P3 LOP3.LUT R5, R5, R4, RZ, 0x3c, !PT ;  /* 0x0000000405053212 */ /* 0x010fc800078e3cff */
        /* <DEDUP_REMOVED lines=18> */
[----:B------:R-:W-:-:S02]  /*1edd0*/  PRMT R14, RZ, 0x7610, R14 ;  /* 0x00007610ff0e7816 */ /* 0x000fc4000000000e */
[----:B----4-:R-:W-:-:S04]  /*1ede0*/  @P1 LOP3.LUT R5, R5, R4, RZ, 0x3c, !PT ;  /* 0x0000000405051212 */ /* 0x010fc800078e3cff */
[----:B------:R-:W-:-:S04]  /*1edf0*/  @P1 LOP3.LUT R4, R5, R4, RZ, 0x3c, !PT ;  /* 0x0000000405041212 */ /* 0x000fc800078e3cff */
[----:B------:R-:W-:-:S05]  /*1ee00*/  @P1 LOP3.LUT R5, R5, R4, RZ, 0x3c, !PT ;  /* 0x0000000405051212 */ /* 0x000fca00078e3cff */
[----:B------:R-:W4:Y:S01]  /*1ee10*/  @P1 LDG.E.U8 R14, desc[UR6][R4.64] ;  /* 0x00000006040e1981 */ /* 0x000f22000c1e1100 */
[----:B------:R-:W-:-:S03]  /*1ee20*/  ISETP.GT.AND P2, PT, R2, 0x6, PT ;  /* 0x000000060200780c */ /* 0x000fc60003f44270 */
[----:B----4-:R0:W-:Y:S04]  /*1ee30*/  STL [R1+0x45c], R14 ;  /* 0x00045c0e01007387 */ /* 0x0101e80000100800 */
[----:B0-----:R-:W4:Y:S04]  /*1ee40*/  LDL.LU R14, [R1+0x2808] ;  /* 0x00280800010e7983 */ /* 0x001f280000300800 */
        /* <DEDUP_REMOVED lines=10> */
[----:B------:R-:W2:Y:S04]  /*1eef0*/  LDL R4, [R1+0xaa0] ;  /* 0x000aa00001047983 */ /* 0x000ea80000100800 */
[----:B------:R-:W2:Y:S01]  /*1ef00*/  LDL R5, [R1+0xaa4] ;  /* 0x000aa40001057983 */ /* 0x000ea20000100800 */
[----:B------:R-:W-:-:S02]  /*1ef10*/  PRMT R10, RZ, 0x7610, R10 ;  /* 0x00007610ff0a7816 */ /* 0x000fc4000000000a */
[----:B--2---:R-:W-:-:S04]  /*1ef20*/  @P3 LOP3.LUT R5, R5, R4, RZ, 0x3c, !PT ;  /* 0x0000000405053212 */ /* 0x004fc800078e3cff */
        /* <DEDUP_REMOVED lines=132> */
[----:B------:R0:W4:Y:S04]  /*1f770*/  @P0 LDG.E.U8 R15, desc[UR6][R4.64] ;  /* 0x00000006040f0981 */ /* 0x000128000c1e1100 */
[----:B------:R-:W0:Y:S04]  /*1f780*/  LDL R4, [R1+0xa30] ;  /* 0x000a300001047983 */ /* 0x000e280000100800 */
[----:B------:R-:W0:Y:S01]  /*1f790*/  LDL R5, [R1+0xa34] ;  /* 0x000a340001057983 */ /* 0x000e220000100800 */
[----:B------:R-:W-:Y:S02]  /*1f7a0*/  ISETP.GT.AND P1, PT, R2, 0x15, PT ;  /* 0x000000150200780c */ /* 0x000fe40003f24270 */
[----:B------:R-:W-:-:S11]  /*1f7b0*/  PRMT R16, RZ, 0x7610, R16 ;  /* 0x00007610ff107816 */ /* 0x000fd60000000010 */
[----:B0-----:R-:W-:-:S04]  /*1f7c0*/  @P1 LOP3.LUT R5, R5, R4, RZ, 0x3c, !PT ;  /* 0x0000000405051212 */ /* 0x001fc800078e3cff */
[----:B------:R-:W-:-:S04]  /*1f7d0*/  @P1 LOP3.LUT R4, R5, R4, RZ, 0x3c, !PT ;  /* 0x0000000405041212 */ /* 0x000fc800078e3cff */
[----:B------:R-:W-:-:S05]  /*1f7e0*/  @P1 LOP3.LUT R5, R5, R4, RZ, 0x3c, !PT ;  /* 0x0000000405051212 */ /* 0x000fca00078e3cff */
[----:B------:R-:W3:Y:S04]  /*1f7f0*/  @P1 LDG.E.U8 R16, desc[UR6][R4.64] ;  /* 0x0000000604101981 */ /* 0x000ee8000c1e1100 */
[----:B----4-:R0:W-:Y:S04]  /*1f800*/  STL [R1+0x48], R15 ;  /* 0x0000480f01007387 */ /* 0x0101e80000100800 */
[----:B0-----:R-:W4:Y:S04]  /*1f810*/  LDL R15, [R1+0xa14] ;  /* 0x000a1400010f7983 */ /* 0x001f280000100800 */
[----:B---3--:R0:W-:Y:S04]  /*1f820*/  STL [R1+0x44], R16 ;  /* 0x0000441001007387 */ /* 0x0081e80000100800 */
[----:B0-----:R-:W3:Y:S04]  /*1f830*/  LDL.LU R16, [R1+0x27cc] ;  /* 0x0027cc0001107983 */ /* 0x001ee80000300800 */
[----:B------:R-:W2:Y:S04]  /*1f840*/  LDL R4, [R1+0xa28] ;  /* 0x000a280001047983 */ /* 0x000ea80000100800 */
[----:B------:R-:W2:Y:S01]  /*1f850*/  LDL R5, [R1+0xa2c] ;  /* 0x000a2c0001057983 */ /* 0x000ea20000100800 */
[----:B------:R-:W-:-:S02]  /*1f860*/  ISETP.GT.AND P2, PT, R2, 0x16, PT ;  /* 0x000000160200780c */ /* 0x000fc40003f44270 */
[----:B------:R-:W-:-:S11]  /*1f870*/  PRMT R3, RZ, 0x7610, R3 ;  /* 0x00007610ff037816 */ /* 0x000fd60000000003 */
        /* <DEDUP_REMOVED lines=24> */
[----:B------:R-:W-:Y:S02]  /*1fa00*/  ISETP.GT.AND P1, PT, R2, 0x19, PT ;  /* 0x000000190200780c */ /* 0x000fe40003f24270 */
[----:B------:R-:W-:Y:S01]  /*1fa10*/  PRMT R21, RZ, 0x7610, R21 ;  /* 0x00007610ff157816 */ /* 0x000fe20000000015 */
[----:B---3--:R0:W-:Y:S04]  /*1fa20*/  STL [R1+0x38], R19 ;  /* 0x0000381301007387 */ /* 0x0081e80000100800 */
[----:B0-----:R-:W3:Y:S04]  /*1fa30*/  LDL.LU R19, [R1+0x27c0] ;  /* 0x0027c00001137983 */ /* 0x001ee80000300800 */
[----:B------:R-:W2:Y:S02]  /*1fa40*/  LDL R5, [R1+0xa10] ;  /* 0x000a100001057983 */ /* 0x000ea40000100800 */
[----:B------:R-:W-:-:S02]  /*1fa50*/  @P1 IMAD.MOV.U32 R4, RZ, RZ, R15 ;  /* 0x000000ffff041224 */ /* 0x000fc400078e000f */
[----:B------:R-:W4:Y:S04]  /*1fa60*/  LDL R15, [R1+0x9f4] ;  /* 0x0009f400010f7983 */ /* 0x000f280000100800 */
        /* <DEDUP_REMOVED lines=10> */
[----:B------:R0:W3:Y:S04]  /*1fb10*/  @P2 LDG.E.U8 R13, desc[UR6][R4.64] ;  /* 0x00000006040d2981 */ /* 0x0000e8000c1e1100 */
[----:B------:R-:W0:Y:S04]  /*1fb20*/  LDL R4, [R1+0xa00] ;  /* 0x000a000001047983 */ /* 0x000e280000100800 */
[----:B------:R-:W0:Y:S01]  /*1fb30*/  LDL R5, [R1+0xa04] ;  /* 0x000a040001057983 */ /* 0x000e220000100800 */
[----:B------:R-:W-:Y:S02]  /*1fb40*/  ISETP.GT.AND P3, PT, R2, 0x1b, PT ;  /* 0x0000001b0200780c */ /* 0x000fe40003f64270 */
[----:B------:R-:W-:-:S11]  /*1fb50*/  PRMT R23, RZ, 0x7610, R23 ;  /* 0x00007610ff177816 */ /* 0x000fd60000000017 */
[----:B0-----:R-:W-:-:S04]  /*1fb60*/  @P3 LOP3.LUT R5, R5, R4, RZ, 0x3c, !PT ;  /* 0x0000000405053212 */ /* 0x001fc800078e3cff */
[----:B------:R-:W-:-:S04]  /*1fb70*/  @P3 LOP3.LUT R4, R5, R4, RZ, 0x3c, !PT ;  /* 0x0000000405043212 */ /* 0x000fc800078e3cff */
[----:B------:R-:W-:-:S05]  /*1fb80*/  @P3 LOP3.LUT R5, R5, R4, RZ, 0x3c, !PT ;  /* 0x0000000405053212 */ /* 0x000fca00078e3cff */
[----:B------:R-:W4:Y:S04]  /*1fb90*/  @P3 LDG.E.U8 R23, desc[UR6][R4.64] ;  /* 0x0000000604173981 */ /* 0x000f28000c1e1100 */
[----:B---3--:R0:W-:Y:S04]  /*1fba0*/  STL [R1+0x30], R13 ;  /* 0x0000300d01007387 */ /* 0x0081e80000100800 */
[----:B0-----:R-:W3:Y:S04]  /*1fbb0*/  LDL R13, [R1+0x9ec] ;  /* 0x0009ec00010d7983 */ /* 0x001ee80000100800 */
[----:B----4-:R0:W-:Y:S04]  /*1fbc0*/  STL [R1+0x2c], R23 ;  /* 0x00002c1701007387 */ /* 0x0101e80000100800 */
[----:B0-----:R-:W4:Y:S04]  /*1fbd0*/  LDL.LU R23, [R1+0x27b8] ;  /* 0x0027b80001177983 */ /* 0x001f280000300800 */
        /* <DEDUP_REMOVED lines=8> */
[C---:B------:R-:W-:Y:S02]  /*1fc60*/  ISETP.GT.AND P1, PT, R2.reuse, 0x1d, PT ;  /* 0x0000001d0200780c */ /* 0x040fe40003f24270 */
[----:B------:R-:W-:Y:S01]  /*1fc70*/  PRMT R14, RZ, 0x7610, R14 ;  /* 0x00007610ff0e7816 */ /* 0x000fe2000000000e */
[----:B--2---:R0:W-:Y:S04]  /*1fc80*/  STL [R1+0x28], R24 ;  /* 0x0000281801007387 */ /* 0x0041e80000100800 */
[----:B0-----:R-:W2:Y:S04]  /*1fc90*/  LDL.LU R24, [R1+0x27b4] ;  /* 0x0027b40001187983 */ /* 0x001ea80000300800 */
[----:B------:R-:W3:Y:S02]  /*1fca0*/  LDL R5, [R1+0x9f0] ;  /* 0x0009f00001057983 */ /* 0x000ee40000100800 */
[----:B------:R-:W-:Y:S01]  /*1fcb0*/  @P1 IMAD.MOV.U32 R4, RZ, RZ, R15 ;  /* 0x000000ffff041224 */ /* 0x000fe200078e000f */
[----:B------:R-:W-:-:S02]  /*1fcc0*/  ISETP.GT.AND P2, PT, R2, 0x1e, PT ;  /* 0x0000001e0200780c */ /* 0x000fc40003f44270 */
[----:B------:R-:W-:Y:S01]  /*1fcd0*/  PRMT R7, RZ, 0x7610, R7 ;  /* 0x00007610ff077816 */ /* 0x000fe20000000007 */
[----:B------:R-:W4:Y:S04]  /*1fce0*/  LDL R15, [R1+0x9d0] ;  /* 0x0009d000010f7983 */ /* 0x000f280000100800 */
[----:B---3--:R0:W3:Y:S04]  /*1fcf0*/  @P1 LDG.E.U8 R14, desc[UR6][R4.64] ;  /* 0x00000006040e1981 */ /* 0x0080e8000c1e1100 */
[----:B------:R-:W2:Y:S02]  /*1fd00*/  LDL R5, [R1+0x9e8] ;  /* 0x0009e80001057983 */ /* 0x000ea40000100800 */
[----:B0-----:R-:W-:Y:S01]  /*1fd10*/  @P2 IMAD.MOV.U32 R4, RZ, RZ, R13 ;  /* 0x000000ffff042224 */ /* 0x001fe200078e000d */
[----:B------:R-:W-:Y:S01]  /*1fd20*/  ISETP.GT.AND P3, PT, R2, 0x1f, PT ;  /* 0x0000001f0200780c */ /* 0x000fe20003f64270 */
[----:B---3--:R0:W-:Y:S01]  /*1fd30*/  STL [R1+0x24], R14 ;  /* 0x0000240e01007387 */ /* 0x0081e20000100800 */
[----:B------:R-:W-:-:S03]  /*1fd40*/  PRMT R25, RZ, 0x7610, R25 ;  /* 0x00007610ff197816 */ /* 0x000fc60000000019 */
[----:B------:R-:W3:Y:S04]  /*1fd50*/  LDL R13, [R1+0x9c8] ;  /* 0x0009c800010d7983 */ /* 0x000ee80000100800 */
[----:B--2---:R1:W2:Y:S04]  /*1fd60*/  @P2 LDG.E.U8 R7, desc[UR6][R4.64] ;  /* 0x0000000604072981 */ /* 0x0042a8000c1e1100 */
[----:B0-----:R-:W4:Y:S04]  /*1fd70*/  LDL R14, [R1+0x9d4] ;  /* 0x0009d400010e7983 */ /* 0x001f280000100800 */
[----:B------:R-:W1:Y:S04]  /*1fd80*/  LDL R4, [R1+0x9e0] ;  /* 0x0009e00001047983 */ /* 0x000e680000100800 */
[----:B------:R-:W1:Y:S02]  /*1fd90*/  LDL R5, [R1+0x9e4] ;  /* 0x0009e40001057983 */ /* 0x000e640000100800 */
[----:B-1----:R-:W-:-:S04]  /*1fda0*/  @P3 LOP3.LUT R5, R5, R4, RZ, 0x3c, !PT ;  /* 0x0000000405053212 */ /* 0x002fc800078e3cff */
[----:B------:R-:W-:-:S04]  /*1fdb0*/  @P3 LOP3.LUT R4, R5, R4, RZ, 0x3c, !PT ;  /* 0x0000000405043212 */ /* 0x000fc800078e3cff */
[----:B------:R-:W-:-:S05]  /*1fdc0*/  @P3 LOP3.LUT R5, R5, R4, RZ, 0x3c, !PT ;  /* 0x0000000405053212 */ /* 0x000fca00078e3cff */
[----:B------:R-:W3:Y:S04]  /*1fdd0*/  @P3 LDG.E.U8 R25, desc[UR6][R4.64] ;  /* 0x0000000604193981 */ /* 0x000ee8000c1e1100 */
[----:B--2---:R0:W-:Y:S04]  /*1fde0*/  STL [R1+0x20], R7 ;  /* 0x0000200701007387 */ /* 0x0041e80000100800 */
[----:B0-----:R-:W2:Y:S04]  /*1fdf0*/  LDL R7, [R1+0x9cc] ;  /* 0x0009cc0001077983 */ /* 0x001ea80000100800 */
[----:B---3--:R0:W-:Y:S04]  /*1fe00*/  STL [R1+0x1c], R25 ;  /* 0x00001c1901007387 */ /* 0x0081e80000100800 */
[----:B0-----:R-:W3:Y:S04]  /*1fe10*/  LDL.LU R25, [R1+0x27b0] ;  /* 0x0027b00001197983 */ /* 0x001ee80000300800 */
[----:B------:R-:W4:Y:S04]  /*1fe20*/  LDL R4, [R1+0x9d8] ;  /* 0x0009d80001047983 */ /* 0x000f280000100800 */
[----:B------:R-:W4:Y:S01]  /*1fe30*/  LDL R5, [R1+0x9dc] ;  /* 0x0009dc0001057983 */ /* 0x000f220000100800 */
[----:B------:R-:W-:-:S02]  /*1fe40*/  ISETP.GT.AND P0, PT, R2, 0x20, PT ;  /* 0x000000200200780c */ /* 0x000fc40003f04270 */
[----:B------:R-:W-:Y:S02]  /*1fe50*/  ISETP.GT.AND P1, PT, R2, 0x21, PT ;  /* 0x000000210200780c */ /* 0x000fe40003f24270 */
[----:B------:R-:W-:Y:S02]  /*1fe60*/  PRMT R10, RZ, 0x7610, R10 ;  /* 0x00007610ff0a7816 */ /* 0x000fe4000000000a */
[----:B------:R-:W-:-:S07]  /*1fe70*/  PRMT R9, RZ, 0x7610, R9 ;  /* 0x00007610ff097816 */ /* 0x000fce0000000009 */
[----:B----4-:R-:W-:-:S04]  /*1fe80*/  @P0 LOP3.LUT R5, R5, R4, RZ, 0x3c, !PT ;  /* 0x0000000405050212 */ /* 0x010fc800078e3cff */
[----:B------:R-:W-:-:S04]  /*1fe90*/  @P0 LOP3.LUT R4, R5, R4, RZ, 0x3c, !PT ;  /* 0x0000000405040212 */ /* 0x000fc800078e3cff */
[----:B------:R-:W-:-:S05]  /*1fea0*/  @P0 LOP3.LUT R5, R5, R4, RZ, 0x3c, !PT ;  /* 0x0000000405050212 */ /* 0x000fca00078e3cff */
[----:B------:R0:W4:Y:S02]  /*1feb0*/  @P0 LDG.E.U8 R10, desc[UR6][R4.64] ;  /* 0x00000006040a0981 */ /* 0x000124000c1e1100 */
[----:B0-----:R-:W-:Y:S02]  /*1fec0*/  @P1 IMAD.MOV.U32 R4, RZ, RZ, R14 ;  /* 0x000000ffff041224 */ /* 0x001fe400078e000e */
[----:B------:R-:W-:-:S05]  /*1fed0*/  @P1 IMAD.MOV.U32 R5, RZ, RZ, R15 ;  /* 0x000000ffff051224 */ /* 0x000fca00078e000f */
[----:B------:R2:W3:Y:S01]  /*1fee0*/  @P1 LDG.E.U8 R9, desc[UR6][R4.64] ;  /* 0x0000000604091981 */ /* 0x0004e2000c1e1100 */
[----:B------:R-:W-:Y:S02]  /*1fef0*/  ISETP.GT.AND P2, PT, R2, 0x22, PT ;  /* 0x000000220200780c */ /* 0x000fe40003f44270 */
[----:B------:R-:W-:-:S11]  /*1ff00*/  PRMT R6, RZ, 0x7610, R6 ;  /* 0x00007610ff067816 */ /* 0x000fd60000000006 */
[----:B--2---:R-:W-:Y:S02]  /*1ff10*/  @P2 IMAD.MOV.U32 R4, RZ, RZ, R7 ;  /* 0x000000ffff042224 */ /* 0x004fe400078e0007 */
[----:B------:R-:W-:-:S05]  /*1ff20*/  @P2 IMAD.MOV.U32 R5, RZ, RZ, R13 ;  /* 0x000000ffff052224 */ /* 0x000fca00078e000d */
[----:B------:R-:W2:Y:S04]  /*1ff30*/  @P2 LDG.E.U8 R6, desc[UR6][R4.64] ;  /* 0x0000000604062981 */ /* 0x000ea8000c1e1100 */
[----:B----4-:R0:W-:Y:S04]  /*1ff40*/  STL [R1+0x18], R10 ;  /* 0x0000180a01007387 */ /* 0x0101e80000100800 */
[----:B------:R-:W4:Y:S04]  /*1ff50*/  LDL R15, [R1+0x9b8] ;  /* 0x0009b800010f7983 */ /* 0x000f280000100800 */
[----:B0-----:R-:W4:Y:S04]  /*1ff60*/  LDL R10, [R1+0x9c4] ;  /* 0x0009c400010a7983 */ /* 0x001f280000100800 */
[----:B---3--:R0:W-:Y:S04]  /*1ff70*/  STL [R1+0x14], R9 ;  /* 0x0000140901007387 */ /* 0x0081e80000100800 */
[----:B------:R-:W3:Y:S01]  /*1ff80*/  LDL R5, [R1+0x9c0] ;  /* 0x0009c00001057983 */ /* 0x000ee20000100800 */
[----:B------:R-:W-:-:S02]  /*1ff90*/  ISETP.GT.AND P3, PT, R2, 0x23, PT ;  /* 0x000000230200780c */ /* 0x000fc40003f64270 */
[----:B------:R-:W-:Y:S01]  /*1ffa0*/  ISETP.GT.AND P0, PT, R2, 0x24, PT ;  /* 0x000000240200780c */ /* 0x000fe20003f04270 */
[----:B------:R-:W3:Y:S04]  /*1ffb0*/  LDL R14, [R1+0x9b0] ;  /* 0x0009b000010e7983 */ /* 0x000ee80000100800 */
[----:B0-----:R-:W3:Y:S01]  /*1ffc0*/  LDL R9, [R1+0x9bc] ;  /* 0x0009bc0001097983 */ /* 0x001ee20000100800 */
[----:B------:R-:W-:Y:S02]  /*1ffd0*/  PRMT R0, RZ, 0x7610, R0 ;  /* 0x00007610ff007816 */ /* 0x000fe40000000000 */
[----:B------:R-:W-:Y:S01]  /*1ffe0*/  PRMT R8, RZ, 0x7610, R8 ;  /* 0x00007610ff087816 */ /* 0x000fe20000000008 */
[----:B------:R-:W3:Y:S04]  /*1fff0*/  LDL R13, [R1+0x9b4] ;  /* 0x0009b400010d7983 */ /* 0x000ee80000100800 */
[----:B------:R-:W3:Y:S04]  /*20000*/  LDL R7, [R1+0x9a8] ;  /* 0x0009a80001077983 */ /* 0x000ee80000100800 */
[----:B--2---:R0:W-:Y:S04]  /*20010*/  STL [R1+0x10], R6 ;  /* 0x0000100601007387 */ /* 0x0041e80000100800 */
[----:B0-----:R-:W2:Y:S01]  /*20020*/  LDL R6, [R1+0x9ac] ;  /* 0x0009ac0001067983 */ /* 0x001ea20000100800 */
[----:B----4-:R-:W-:-:S03]  /*20030*/  @P3 IMAD.MOV.U32 R4, RZ, RZ, R10 ;  /* 0x000000ffff043224 */ /* 0x010fc600078e000a */
[----:B------:R-:W4:Y:S04]  /*20040*/  LDL R10, [R1+0x9a0] ;  /* 0x0009a000010a7983 */ /* 0x000f280000100800 */
[----:B---3--:R0:W3:Y:S02]  /*20050*/  @P3 LDG.E.U8 R0, desc[UR6][R4.64] ;  /* 0x0000000604003981 */ /* 0x0080e4000c1e1100 */
[----:B0-----:R-:W-:Y:S02]  /*20060*/  @P0 IMAD.MOV.U32 R4, RZ, RZ, R9 ;  /* 0x000000ffff040224 */ /* 0x001fe400078e0009 */
[----:B------:R-:W-:-:S05]  /*20070*/  @P0 IMAD.MOV.U32 R5, RZ, RZ, R15 ;  /* 0x000000ffff050224 */ /* 0x000fca00078e000f */
[----:B------:R0:W4:Y:S01]  /*20080*/  @P0 LDG.E.U8 R8, desc[UR6][R4.64] ;  /* 0x0000000604080981 */ /* 0x000122000c1e1100 */
[C---:B------:R-:W-:Y:S02]  /*20090*/  ISETP.GT.AND P1, PT, R2.reuse, 0x25, PT ;  /* 0x000000250200780c */ /* 0x040fe40003f24270 */
[----:B------:R-:W-:Y:S02]  /*200a0*/  ISETP.GT.AND P2, PT, R2, 0x26, PT ;  /* 0x000000260200780c */ /* 0x000fe40003f44270 */
[----:B------:R-:W-:-:S09]  /*200b0*/  PRMT R12, RZ, 0x7610, R12 ;  /* 0x00007610ff0c7816 */ /* 0x000fd2000000000c */
[----:B0-----:R-:W-:Y:S02]  /*200c0*/  @P1 IMAD.MOV.U32 R4, RZ, RZ, R13 ;  /* 0x000000ffff041224 */ /* 0x001fe400078e000d */
[----:B------:R-:W-:-:S05]  /*200d0*/  @P1 IMAD.MOV.U32 R5, RZ, RZ, R14 ;  /* 0x000000ffff051224 */ /* 0x000fca00078e000e */
[----:B------:R2:W4:Y:S02]  /*200e0*/  @P1 LDG.E.U8 R12, desc[UR6][R4.64] ;  /* 0x00000006040c1981 */ /* 0x000524000c1e1100 */
[----:B--2---:R-:W-:Y:S02]  /*200f0*/  @P2 IMAD.MOV.U32 R4, RZ, RZ, R6 ;  /* 0x000000ffff042224 */ /* 0x004fe400078e0006 */
[----:B------:R-:W-:Y:S01]  /*20100*/  @P2 IMAD.MOV.U32 R5, RZ, RZ, R7 ;  /* 0x000000ffff052224 */ /* 0x000fe200078e0007 */
[----:B---3--:R0:W-:Y:S04]  /*20110*/  STL [R1+0xc], R0 ;  /* 0x00000c0001007387 */ /* 0x0081e80000100800 */
[----:B------:R-:W2:Y:S04]  /*20120*/  LDL R9, [R1+0x998] ;  /* 0x0009980001097983 */ /* 0x000ea80000100800 */
[----:B0-----:R-:W3:Y:S04]  /*20130*/  LDL R0, [R1+0x9a4] ;  /* 0x0009a40001007983 */ /* 0x001ee80000100800 */
[----:B----4-:R0:W-:Y:S04]  /*20140*/  STL [R1+0x8], R8 ;  /* 0x0000080801007387 */ /* 0x0101e80000100800 */
[----:B------:R-:W4:Y:S04]  /*20150*/  LDL R7, [R1+0x990] ;  /* 0x0009900001077983 */ /* 0x000f280000100800 */
[----:B------:R-:W4:Y:S04]  /*20160*/  LDL R6, [R1+0x994] ;  /* 0x0009940001067983 */ /* 0x000f280000100800 */
[----:B0-----:R-:W4:Y:S01]  /*20170*/  LDL R8, [R1+0x99c] ;  /* 0x00099c0001087983 */ /* 0x001f220000100800 */
[----:B------:R-:W-:-:S02]  /*20180*/  ISETP.GT.AND P3, PT, R2, 0x27, PT ;  /* 0x000000270200780c */ /* 0x000fc40003f64270 */
[----:B------:R-:W-:Y:S02]  /*20190*/  PRMT R11, RZ, 0x7610, R11 ;  /* 0x00007610ff0b7816 */ /* 0x000fe4000000000b */
[----:B------:R-:W-:Y:S02]  /*201a0*/  ISETP.GT.AND P0, PT, R2, 0x28, PT ;  /* 0x000000280200780c */ /* 0x000fe40003f04270 */
[----:B------:R-:W-:Y:S02]  /*201b0*/  PRMT R29, RZ, 0x7610, R29 ;  /* 0x00007610ff1d7816 */ /* 0x000fe4000000001d */
[----:B------:R0:W4:Y:S01]  /*201c0*/  @P2 LDG.E.U8 R11, desc[UR6][R4.64] ;  /* 0x00000006040b2981 */ /* 0x000122000c1e1100 */
[----:B------:R-:W-:-:S04]  /*201d0*/  PRMT R28, RZ, 0x7610, R28 ;  /* 0x00007610ff1c7816 */ /* 0x000fc8000000001c */
[----:B0-----:R-:W-:Y:S01]  /*201e0*/  @P3 IMAD.MOV.U32 R5, RZ, RZ, R10 ;  /* 0x000000ffff053224 */ /* 0x001fe200078e000a */
[----:B------:R-:W-:Y:S01]  /*201f0*/  ISETP.GT.AND P1, PT, R2, 0x29, PT ;  /* 0x000000290200780c */ /* 0x000fe20003f24270 */
[----:B------:R-:W4:Y:S01]  /*20200*/  LDL R10, [R1+0x988] ;  /* 0x00098800010a7983 */ /* 0x000f220000100800 */
[----:B------:R-:W-:Y:S01]  /*20210*/  PRMT R27, RZ, 0x7610, R27 ;  /* 0x00007610ff1b7816 */ /* 0x000fe2000000001b */
[----:B---3--:R-:W-:Y:S02]  /*20220*/  @P3 IMAD.MOV.U32 R4, RZ, RZ, R0 ;  /* 0x000000ffff043224 */ /* 0x008fe400078e0000 */
[----:B------:R-:W3:Y:S04]  /*20230*/  LDL R0, [R1+0x98c] ;  /* 0x00098c0001007983 */ /* 0x000ee80000100800 */
[----:B------:R2:W3:Y:S02]  /*20240*/  @P3 LDG.E.U8 R29, desc[UR6][R4.64] ;  /* 0x00000006041d3981 */ /* 0x0004e4000c1e1100 */
[----:B--2---:R-:W-:-:S02]  /*20250*/  @P0 IMAD.MOV.U32 R5, RZ, RZ, R9 ;  /* 0x000000ffff050224 */ /* 0x004fc400078e0009 */
[----:B------:R-:W2:Y:S01]  /*20260*/  LDL R9, [R1+0x980] ;  /* 0x0009800001097983 */ /* 0x000ea20000100800 */
[----:B----4-:R-:W-:-:S03]  /*20270*/  @P0 IMAD.MOV.U32 R4, RZ, RZ, R8 ;  /* 0x000000ffff040224 */ /* 0x010fc600078e0008 */
[----:B------:R-:W4:Y:S04]  /*20280*/  LDL R8, [R1+0x984] ;  /* 0x0009840001087983 */ /* 0x000f280000100800 */
[----:B------:R0:W3:Y:S02]  /*20290*/  @P0 LDG.E.U8 R28, desc[UR6][R4.64] ;  /* 0x00000006041c0981 */ /* 0x0000e4000c1e1100 */
[----:B0-----:R-:W-:Y:S02]  /*202a0*/  @P1 IMAD.MOV.U32 R4, RZ, RZ, R6 ;  /* 0x000000ffff041224 */ /* 0x001fe400078e0006 */
[----:B------:R-:W-:-:S05]  /*202b0*/  @P1 IMAD.MOV.U32 R5, RZ, RZ, R7 ;  /* 0x000000ffff051224 */ /* 0x000fca00078e0007 */
[----:B------:R0:W2:Y:S01]  /*202c0*/  @P1 LDG.E.U8 R27, desc[UR6][R4.64] ;  /* 0x00000006041b1981 */ /* 0x0000a2000c1e1100 */
[----:B------:R-:W-:Y:S02]  /*202d0*/  ISETP.GT.AND P2, PT, R2, 0x2a, PT ;  /* 0x0000002a0200780c */ /* 0x000fe40003f44270 */
[----:B------:R-:W-:-:S11]  /*202e0*/  PRMT R26, RZ, 0x7610, R26 ;  /* 0x00007610ff1a7816 */ /* 0x000fd6000000001a */
[----:B0-----:R-:W-:Y:S01]  /*202f0*/  @P2 IMAD.MOV.U32 R5, RZ, RZ, R10 ;  /* 0x000000ffff052224 */ /* 0x001fe200078e000a */
[----:B---3--:R-:W-:Y:S04]  /*20300*/  STL [R1+0x27a0], R28 ;  /* 0x0027a01c01007387 */ /* 0x008fe80000100800 */
[----:B------:R-:W3:Y:S04]  /*20310*/  LDL R7, [R1+0x978] ;  /* 0x0009780001077983 */ /* 0x000ee80000100800 */
[----:B------:R-:W3:Y:S01]  /*20320*/  LDL R6, [R1+0x97c] ;  /* 0x00097c0001067983 */ /* 0x000ee20000100800 */
[----:B------:R-:W-:-:S05]  /*20330*/  @P2 IMAD.MOV.U32 R4, RZ, RZ, R0 ;  /* 0x000000ffff042224 */ /* 0x000fca00078e0000 */
[----:B------:R4:W3:Y:S04]  /*20340*/  @P2 LDG.E.U8 R26, desc[UR6][R4.64] ;  /* 0x00000006041a2981 */ /* 0x0008e8000c1e1100 */
[----:B--2---:R-:W-:Y:S04]  /*20350*/  STL [R1+0x27a4], R27 ;  /* 0x0027a41b01007387 */ /* 0x004fe80000100800 */
[----:B------:R-:W2:Y:S04]  /*20360*/  LDL R10, [R1+0x970] ;  /* 0x00097000010a7983 */ /* 0x000ea80000100800 */
[----:B------:R-:W2:Y:S01]  /*20370*/  LDL R0, [R1+0x974] ;  /* 0x0009740001007983 */ /* 0x000ea20000100800 */
[----:B------:R-:W-:-:S02]  /*20380*/  ISETP.GT.AND P3, PT, R2, 0x2b, PT ;  /* 0x0000002b0200780c */ /* 0x000fc40003f64270 */
[----:B------:R-:W-:Y:S02]  /*20390*/  ISETP.GT.AND P0, PT, R2, 0x2c, PT ;  /* 0x0000002c0200780c */ /* 0x000fe40003f04270 */
[----:B------:R-:W-:Y:S02]  /*203a0*/  PRMT R22, RZ, 0x7610, R22 ;  /* 0x00007610ff167816 */ /* 0x000fe40000000016 */
[----:B------:R-:W-:-:S07]  /*203b0*/  PRMT R20, RZ, 0x7610, R20 ;  /* 0x00007610ff147816 */ /* 0x000fce0000000014 */
[----:B----4-:R-:W-:Y:S02]  /*203c0*/  @P3 IMAD.MOV.U32 R4, RZ, RZ, R8 ;  /* 0x000000ffff043224 */ /* 0x010fe400078e0008 */
[----:B------:R-:W-:-:S05]  /*203d0*/  @P3 IMAD.MOV.U32 R5, RZ, RZ, R9 ;  /* 0x000000ffff053224 */ /* 0x000fca00078e0009 */
[----:B------:R3:W4:Y:S01]  /*203e0*/  @P3 LDG.E.U8 R22, desc[UR6][R4.64] ;  /* 0x0000000604163981 */ /* 0x000722000c1e1100 */
[----:B------:R-:W-:Y:S02]  /*203f0*/  ISETP.GT.AND P1, PT, R2, 0x2d, PT ;  /* 0x0000002d0200780c */ /* 0x000fe40003f24270 */
[----:B------:R-:W-:Y:S01]  /*20400*/  PRMT R17, RZ, 0x7610, R17 ;  /* 0x00007610ff117816 */ /* 0x000fe20000000011 */
[----:B------:R0:W-:Y:S01]  /*20410*/  STL [R1+0x4], R12 ;  /* 0x0000040c01007387 */ /* 0x0001e20000100800 */
[----:B---3--:R-:W-:Y:S02]  /*20420*/  @P0 IMAD.MOV.U32 R5, RZ, RZ, R7 ;  /* 0x000000ffff050224 */ /* 0x008fe400078e0007 */
[----:B------:R-:W-:-:S05]  /*20430*/  @P0 IMAD.MOV.U32 R4, RZ, RZ, R6 ;  /* 0x000000ffff040224 */ /* 0x000fca00078e0006 */
[----:B------:R2:W3:Y:S04]  /*20440*/  @P0 LDG.E.U8 R20, desc[UR6][R4.64] ;  /* 0x0000000604140981 */ /* 0x0004e8000c1e1100 */
[----:B------:R-:W-:Y:S04]  /*20450*/  STL [R1+0x2790], R26 ;  /* 0x0027901a01007387 */ /* 0x000fe80000100800 */
[----:B------:R-:W3:Y:S01]  /*20460*/  LDL R9, [R1+0x958] ;  /* 0x0009580001097983 */ /* 0x000ee20000100800 */
[----:B--2---:R-:W-:Y:S02]  /*20470*/  @P1 IMAD.MOV.U32 R5, RZ, RZ, R10 ;  /* 0x000000ffff051224 */ /* 0x004fe400078e000a */
[----:B------:R-:W-:Y:S01]  /*20480*/  @P1 IMAD.MOV.U32 R4, RZ, RZ, R0 ;  /* 0x000000ffff041224 */ /* 0x000fe200078e0000 */
[----:B------:R1:W-:Y:S04]  /*20490*/  STL [R1], R11 ;  /* 0x0000000b01007387 */ /* 0x0003e80000100800 */
[----:B------:R-:W2:Y:S04]  /*204a0*/  LDL R8, [R1+0x95c] ;  /* 0x00095c0001087983 */ /* 0x000ea80000100800 */
[----:B------:R1:W2:Y:S04]  /*204b0*/  @P1 LDG.E.U8 R17, desc[UR6][R4.64] ;  /* 0x0000000604111981 */ /* 0x0002a8000c1e1100 */
[----:B----4-:R-:W-:Y:S04]  /*204c0*/  STL [R1+0x2794], R22 ;  /* 0x0027941601007387 */ /* 0x010fe80000100800 */
[----:B------:R-:W4:Y:S04]  /*204d0*/  LDL R7, [R1+0x950] ;  /* 0x0009500001077983 */ /* 0x000f280000100800 */
[----:B------:R-:W4:Y:S01]  /*204e0*/  LDL R6, [R1+0x954] ;  /* 0x0009540001067983 */ /* 0x000f220000100800 */
[----:B------:R-:W-:-:S03]  /*204f0*/  ISETP.GT.AND P2, PT, R2, 0x30, PT ;  /* 0x000000300200780c */ /* 0x000fc60003f44270 */
[----:B---3--:R-:W-:Y:S04]  /*20500*/  STL [R1+0x2784], R20 ;  /* 0x0027841401007387 */ /* 0x008fe80000100800 */
[----:B------:R-:W3:Y:S04]  /*20510*/  LDL R0, [R1+0x94c] ;  /* 0x00094c0001007983 */ /* 0x000ee80000100800 */
[----:B0-----:R-:W3:Y:S02]  /*20520*/  LDL R12, [R1+0x948] ;  /* 0x00094800010c7983 */ /* 0x001ee40000100800 */
[----:B-1----:R-:W-:-:S02]  /*20530*/  @P2 IMAD.MOV.U32 R5, RZ, RZ, R9 ;  /* 0x000000ffff052224 */ /* 0x002fc400078e0009 */
[----:B--2---:R-:W-:Y:S01]  /*20540*/  @P2 IMAD.MOV.U32 R4, RZ, RZ, R8 ;  /* 0x000000ffff042224 */ /* 0x004fe200078e0008 */
[----:B------:R0:W-:Y:S04]  /*20550*/  STL [R1+0x2788], R17 ;  /* 0x0027881101007387 */ /* 0x0001e80000100800 */
[----:B------:R-:W2:Y:S04]  /*20560*/  LDL R9, [R1+0x940] ;  /* 0x0009400001097983 */ /* 0x000ea80000100800 */
[----:B------:R-:W2:Y:S04]  /*20570*/  LDL R8, [R1+0x944] ;  /* 0x0009440001087983 */ /* 0x000ea80000100800 */
[----:B------:R-:W2:Y:S01]  /*20580*/  LDL R15, [R1+0x93c] ;  /* 0x00093c00010f7983 */ /* 0x000ea20000100800 */
[----:B------:R-:W-:-:S02]  /*20590*/  ISETP.GT.AND P3, PT, R2, 0x31, PT ;  /* 0x000000310200780c */ /* 0x000fc40003f64270 */
[----:B------:R-:W-:Y:S01]  /*205a0*/  ISETP.GT.AND P0, PT, R2, 0x32, PT ;  /* 0x000000320200780c */ /* 0x000fe20003f04270 */
[----:B------:R-:W2:Y:S01]  /*205b0*/  LDL R11, [R1+0x930] ;  /* 0x00093000010b7983 */ /* 0x000ea20000100800 */
[----:B------:R-:W-:-:S03]  /*205c0*/  PRMT R3, RZ, 0x7610, R3 ;  /* 0x00007610ff037816 */ /* 0x000fc60000000003 */
[----:B------:R-:W2:Y:S04]  /*205d0*/  LDL R10, [R1+0x934] ;  /* 0x00093400010a7983 */ /* 0x000ea80000100800 */
[----:B------:R-:W2:Y:S04]  /*205e0*/  LDL R14, [R1+0x928] ;  /* 0x00092800010e7983 */ /* 0x000ea80000100800 */
[----:B----4-:R-:W4:Y:S01]  /*205f0*/  @P3 LDG.E.U8 R3, desc[UR6][R6.64] ;  /* 0x0000000606033981 */ /* 0x010f22000c1e1100 */
[----:B------:R-:W-:-:S03]  /*20600*/  PRMT R16, RZ, 0x7610, R16 ;  /* 0x00007610ff107816 */ /* 0x000fc60000000010 */
[----:B0-----:R-:W4:Y:S01]  /*20610*/  LDL R17, [R1+0x938] ;  /* 0x0009380001117983 */ /* 0x001f220000100800 */
[----:B------:R-:W-:-:S03]  /*20620*/  ISETP.GT.AND P1, PT, R2, 0x33, PT ;  /* 0x000000330200780c */ /* 0x000fc60003f24270 */
[----:B------:R0:W4:Y:S01]  /*20630*/  @P2 LDG.E.U8 R16, desc[UR6][R4.64] ;  /* 0x0000000604102981 */ /* 0x000122000c1e1100 */
[----:B------:R-:W-:-:S03]  /*20640*/  ISETP.GT.AND P2, PT, R2, 0x34, PT ;  /* 0x000000340200780c */ /* 0x000fc60003f44270 */
[----:B------:R-:W4:Y:S04]  /*20650*/  LDL R13, [R1+0x920] ;  /* 0x00092000010d7983 */ /* 0x000f280000100800 */
[----:B------:R-:W4:Y:S01]  /*20660*/  LDL R27, [R1+0x918] ;  /* 0x00091800011b7983 */ /* 0x000f220000100800 */
[----:B0-----:R-:W-:-:S03]  /*20670*/  PRMT R5, RZ, 0x7610, R5 ;  /* 0x00007610ff057816 */ /* 0x001fc60000000005 */
[----:B------:R-:W4:Y:S04]  /*20680*/  LDL R26, [R1+0x908] ;  /* 0x00090800011a7983 */ /* 0x000f280000100800 */
[----:B------:R-:W4:Y:S04]  /*20690*/  LDL R22, [R1+0x90c] ;  /* 0x00090c0001167983 */ /* 0x000f280000100800 */
[----:B------:R-:W4:Y:S01]  /*206a0*/  LDL R20, [R1+0x900] ;  /* 0x0009000001147983 */ /* 0x000f220000100800 */
[----:B---3--:R-:W-:-:S03]  /*206b0*/  @P0 IMAD.MOV.U32 R6, RZ, RZ, R0 ;  /* 0x000000ffff060224 */ /* 0x008fc600078e0000 */
[----:B------:R-:W3:Y:S01]  /*206c0*/  LDL R0, [R1+0x92c] ;  /* 0x00092c0001007983 */ /* 0x000ee20000100800 */
[----:B------:R-:W-:-:S03]  /*206d0*/  @P0 IMAD.MOV.U32 R7, RZ, RZ, R12 ;  /* 0x000000ffff070224 */ /* 0x000fc600078e000c */
[----:B------:R-:W3:Y:S04]  /*206e0*/  LDL R12, [R1+0x924] ;  /* 0x00092400010c7983 */ /* 0x000ee80000100800 */
[----:B--2---:R0:W2:Y:S02]  /*206f0*/  @P1 LDG.E.U8 R5, desc[UR6][R8.64] ;  /* 0x0000000608051981 */ /* 0x0040a4000c1e1100 */
[----:B0-----:R-:W-:Y:S02]  /*20700*/  @P2 IMAD.MOV.U32 R8, RZ, RZ, R15 ;  /* 0x000000ffff082224 */ /* 0x001fe400078e000f */
[----:B------:R-:W2:Y:S01]  /*20710*/  LDL R15, [R1+0x91c] ;  /* 0x00091c00010f7983 */ /* 0x000ea20000100800 */
[----:B------:R-:W-:Y:S02]  /*20720*/  PRMT R4, RZ, 0x7610, R4 ;  /* 0x00007610ff047816 */ /* 0x000fe40000000004 */
[----:B------:R-:W-:-:S04]  /*20730*/  ISETP.GT.AND P3, PT, R2, 0x35, PT ;  /* 0x000000350200780c */ /* 0x000fc80003f64270 */
[----:B------:R0:W2:Y:S01]  /*20740*/  @P0 LDG.E.U8 R4, desc[UR6][R6.64] ;  /* 0x0000000606040981 */ /* 0x0000a2000c1e1100 */
[----:B------:R-:W-:Y:S02]  /*20750*/  ISETP.GT.AND P0, PT, R2, 0x36, PT ;  /* 0x000000360200780c */ /* 0x000fe40003f04270 */
[----:B0-----:R-:W-:-:S06]  /*20760*/  PRMT R7, RZ, 0x7610, R7 ;  /* 0x00007610ff077816 */ /* 0x001fcc0000000007 */
[----:B------:R0:W2:Y:S05]  /*20770*/  @P3 LDG.E.U8 R7, desc[UR6][R10.64] ;  /* 0x000000060a073981 */ /* 0x0000aa000c1e1100 */
[----:B0-----:R-:W-:Y:S02]  /*20780*/  @P0 IMAD.MOV.U32 R11, RZ, RZ, R14 ;  /* 0x000000ffff0b0224 */ /* 0x001fe400078e000e */
[----:B------:R-:W2:Y:S01]  /*20790*/  LDL R14, [R1+0x910] ;  /* 0x00091000010e7983 */ /* 0x000ea20000100800 */
[----:B------:R-:W-:Y:S01]  /*207a0*/  PRMT R6, RZ, 0x7610, R6 ;  /* 0x00007610ff067816 */ /* 0x000fe20000000006 */
[----:B----4-:R-:W-:Y:S02]  /*207b0*/  @P2 IMAD.MOV.U32 R9, RZ, RZ, R17 ;  /* 0x000000ffff092224 */ /* 0x010fe400078e0011 */
[----:B------:R-:W4:Y:S01]  /*207c0*/  LDL R17, [R1+0x904] ;  /* 0x0009040001117983 */ /* 0x000f220000100800 */
[----:B------:R-:W-:-:S03]  /*207d0*/  ISETP.GT.AND P1, PT, R2, 0x37, PT ;  /* 0x000000370200780c */ /* 0x000fc60003f24270 */
[----:B------:R0:W4:Y:S01]  /*207e0*/  @P2 LDG.E.U8 R6, desc[UR6][R8.64] ;  /* 0x0000000608062981 */ /* 0x000122000c1e1100 */
[----:B------:R-:W-:Y:S02]  /*207f0*/  ISETP.GT.AND P2, PT, R2, 0x38, PT ;  /* 0x000000380200780c */ /* 0x000fe40003f44270 */
[----:B0-----:R-:W-:Y:S02]  /*20800*/  PRMT R8, RZ, 0x7610, R8 ;  /* 0x00007610ff087816 */ /* 0x001fe40000000008 */
[----:B------:R-:W-:Y:S01]  /*20810*/  PRMT R9, RZ, 0x7610, R9 ;  /* 0x00007610ff097816 */ /* 0x000fe20000000009 */
[----:B---3--:R-:W-:Y:S02]  /*20820*/  @P0 IMAD.MOV.U32 R10, RZ, RZ, R0 ;  /* 0x000000ffff0a0224 */ /* 0x008fe400078e0000 */
[----:B------:R-:W3:Y:S04]  /*20830*/  LDL R0, [R1+0x914] ;  /* 0x0009140001007983 */ /* 0x000ee80000100800 */
[----:B------:R0:W4:Y:S04]  /*20840*/  @P0 LDG.E.U8 R8, desc[UR6][R10.64] ;  /* 0x000000060a080981 */ /* 0x000128000c1e1100 */
[----:B------:R1:W4:Y:S01]  /*20850*/  @P1 LDG.E.U8 R9, desc[UR6][R12.64] ;  /* 0x000000060c091981 */ /* 0x000322000c1e1100 */
[----:B0-----:R-:W-:Y:S01]  /*20860*/  PRMT R10, RZ, 0x7610, R10 ;  /* 0x00007610ff0a7816 */ /* 0x001fe2000000000a */
[----:B-1----:R-:W-:-:S02]  /*20870*/  @P2 IMAD.MOV.U32 R13, RZ, RZ, R27 ;  /* 0x000000ffff0d2224 */ /* 0x002fc400078e001b */
[----:B--2---:R-:W-:-:S05]  /*20880*/  @P2 IMAD.MOV.U32 R12, RZ, RZ, R15 ;  /* 0x000000ffff0c2224 */ /* 0x004fca00078e000f */
[----:B------:R0:W2:Y:S01]  /*20890*/  @P2 LDG.E.U8 R10, desc[UR6][R12.64] ;  /* 0x000000060c0a2981 */ /* 0x0000a2000c1e1100 */
[C---:B------:R-:W-:Y:S02]  /*208a0*/  ISETP.GT.AND P3, PT, R2.reuse, 0x39, PT ;  /* 0x000000390200780c */ /* 0x040fe40003f64270 */
[C---:B------:R-:W-:Y:S02]  /*208b0*/  ISETP.GT.AND P4, PT, R2.reuse, 0x3a, PT ;  /* 0x0000003a0200780c */ /* 0x040fe40003f84270 */
[----:B------:R-:W-:Y:S02]  /*208c0*/  PRMT R11, RZ, 0x7610, R11 ;  /* 0x00007610ff0b7816 */ /* 0x000fe4000000000b */
[----:B------:R-:W-:Y:S02]  /*208d0*/  ISETP.GT.AND P5, PT, R2, 0x3b, PT ;  /* 0x0000003b0200780c */ /* 0x000fe40003fa4270 */
[----:B0-----:R-:W-:Y:S02]  /*208e0*/  PRMT R12, RZ, 0x7610, R12 ;  /* 0x00007610ff0c7816 */ /* 0x001fe4000000000c */
[----:B------:R-:W-:-:S03]  /*208f0*/  PRMT R13, RZ, 0x7610, R13 ;  /* 0x00007610ff0d7816 */ /* 0x000fc6000000000d */
[----:B------:R-:W-:Y:S02]  /*20900*/  @P3 IMAD.MOV.U32 R15, RZ, RZ, R14 ;  /* 0x000000ffff0f3224 */ /* 0x000fe400078e000e */
[----:B---3--:R-:W-:-:S05]  /*20910*/  @P3 IMAD.MOV.U32 R14, RZ, RZ, R0 ;  /* 0x000000ffff0e3224 */ /* 0x008fca00078e0000 */
[----:B------:R0:W3:Y:S02]  /*20920*/  @P3 LDG.E.U8 R11, desc[UR6][R14.64] ;  /* 0x000000060e0b3981 */ /* 0x0000e4000c1e1100 */
[----:B0-----:R-:W-:Y:S02]  /*20930*/  @P4 IMAD.MOV.U32 R14, RZ, RZ, R22 ;  /* 0x000000ffff0e4224 */ /* 0x001fe400078e0016 */
[----:B------:R-:W-:-:S05]  /*20940*/  @P4 IMAD.MOV.U32 R15, RZ, RZ, R26 ;  /* 0x000000ffff0f4224 */ /* 0x000fca00078e001a */
[----:B------:R4:W3:Y:S02]  /*20950*/  @P4 LDG.E.U8 R12, desc[UR6][R14.64] ;  /* 0x000000060e0c4981 */ /* 0x0008e4000c1e1100 */
[----:B----4-:R-:W-:Y:S02]  /*20960*/  @P5 IMAD.MOV.U32 R14, RZ, RZ, R17 ;  /* 0x000000ffff0e5224 */ /* 0x010fe400078e0011 */
[----:B------:R-:W-:-:S05]  /*20970*/  @P5 IMAD.MOV.U32 R15, RZ, RZ, R20 ;  /* 0x000000ffff0f5224 */ /* 0x000fca00078e0014 */
[----:B------:R-:W4:Y:S04]  /*20980*/  @P5 LDG.E.U8 R13, desc[UR6][R14.64] ;  /* 0x000000060e0d5981 */ /* 0x000f28000c1e1100 */
[----:B--2---:R0:W-:Y:S04]  /*20990*/  STL [R1+0x27a8], R10 ;  /* 0x0027a80a01007387 */ /* 0x0041e80000100800 */
[----:B------:R-:W2:Y:S04]  /*209a0*/  LDL R0, [R1+0x96c] ;  /* 0x00096c0001007983 */ /* 0x000ea80000100800 */
[----:B0-----:R-:W2:Y:S01]  /*209b0*/  LDL R10, [R1+0x968] ;  /* 0x00096800010a7983 */ /* 0x001ea20000100800 */
[----:B------:R-:W-:-:S03]  /*209c0*/  ISETP.GT.AND P0, PT, R2, 0x2e, PT ;  /* 0x0000002e0200780c */ /* 0x000fc60003f04270 */
[----:B---3--:R-:W-:Y:S04]  /*209d0*/  STL [R1+0x27ac], R11 ;  /* 0x0027ac0b01007387 */ /* 0x008fe80000100800 */
[----:B------:R0:W-:Y:S04]  /*209e0*/  STL [R1+0x2798], R12 ;  /* 0x0027980c01007387 */ /* 0x0001e80000100800 */
[----:B------:R-:W3:Y:S04]  /*209f0*/  LDL R27, [R1+0x8f8] ;  /* 0x0008f800011b7983 */ /* 0x000ee80000100800 */
[----:B------:R-:W3:Y:S04]  /*20a00*/  LDL R26, [R1+0x8fc] ;  /* 0x0008fc00011a7983 */ /* 0x000ee80000100800 */
[----:B------:R-:W3:Y:S04]  /*20a10*/  LDL R22, [R1+0x8f0] ;  /* 0x0008f00001167983 */ /* 0x000ee80000100800 */
[----:B------:R-:W3:Y:S04]  /*20a20*/  LDL R20, [R1+0x8f4] ;  /* 0x0008f40001147983 */ /* 0x000ee80000100800 */
[----:B----4-:R1:W-:Y:S04]  /*20a30*/  STL [R1+0x279c], R13 ;  /* 0x00279c0d01007387 */ /* 0x0103e80000100800 */
[----:B------:R-:W4:Y:S04]  /*20a40*/  LDL R17, [R1+0x960] ;  /* 0x0009600001117983 */ /* 0x000f280000100800 */
[----:B0-----:R-:W4:Y:S04]  /*20a50*/  LDL R12, [R1+0x8e8] ;  /* 0x0008e800010c7983 */ /* 0x001f280000100800 */
[----:B-1----:R-:W4:Y:S04]  /*20a60*/  LDL R13, [R1+0x964] ;  /* 0x00096400010d7983 */ /* 0x002f280000100800 */
[----:B------:R-:W4:Y:S01]  /*20a70*/  LDL R11, [R1+0x8ec] ;  /* 0x0008ec00010b7983 */ /* 0x000f220000100800 */
[----:B--2---:R-:W-:-:S02]  /*20a80*/  @P0 IMAD.MOV.U32 R14, RZ, RZ, R0 ;  /* 0x000000ffff0e0224 */ /* 0x004fc400078e0000 */
[----:B------:R-:W-:Y:S01]  /*20a90*/  @P0 IMAD.MOV.U32 R15, RZ, RZ, R10 ;  /* 0x000000ffff0f0224 */ /* 0x000fe200078e000a */
[----:B------:R-:W2:Y:S04]  /*20aa0*/  LDL R0, [R1+0x8e4] ;  /* 0x0008e40001007983 */ /* 0x000ea80000100800 */
[----:B------:R-:W2:Y:S01]  /*20ab0*/  LDL R10, [R1+0x8e0] ;  /* 0x0008e000010a7983 */ /* 0x000ea20000100800 */
[C---:B------:R-:W-:Y:S02]  /*20ac0*/  ISETP.GT.AND P1, PT, R2.reuse, 0x3c, PT ;  /* 0x0000003c0200780c */ /* 0x040fe40003f24270 */
[----:B------:R-:W-:Y:S02]  /*20ad0*/  ISETP.GT.AND P3, PT, R2, 0x3d, PT ;  /* 0x0000003d0200780c */ /* 0x000fe40003f64270 */
[----:B------:R-:W-:-:S02]  /*20ae0*/  PRMT R18, RZ, 0x7610, R18 ;  /* 0x00007610ff127816 */ /* 0x000fc40000000012 */
[----:B------:R-:W-:Y:S02]  /*20af0*/  PRMT R19, RZ, 0x7610, R19 ;  /* 0x00007610ff137816 */ /* 0x000fe40000000013 */
[C---:B------:R-:W-:Y:S02]  /*20b00*/  ISETP.GT.AND P2, PT, R2.reuse, 0x2f, PT ;  /* 0x0000002f0200780c */ /* 0x040fe40003f44270 */
[----:B------:R3:W2:Y:S01]  /*20b10*/  @P0 LDG.E.U8 R18, desc[UR6][R14.64] ;  /* 0x000000060e120981 */ /* 0x0006a2000c1e1100 */
[----:B------:R-:W-:Y:S02]  /*20b20*/  ISETP.GT.AND P4, PT, R2, 0x3e, PT ;  /* 0x0000003e0200780c */ /* 0x000fe40003f84270 */
[----:B------:R-:W-:Y:S02]  /*20b30*/  PRMT R21, RZ, 0x7610, R21 ;  /* 0x00007610ff157816 */ /* 0x000fe40000000015 */
[----:B------:R-:W-:Y:S02]  /*20b40*/  PRMT R23, RZ, 0x7610, R23 ;  /* 0x00007610ff177816 */ /* 0x000fe40000000017 */
[----:B------:R-:W-:-:S02]  /*20b50*/  PRMT R24, RZ, 0x7610, R24 ;  /* 0x00007610ff187816 */ /* 0x000fc40000000018 */
[----:B------:R-:W-:Y:S02]  /*20b60*/  ISETP.GT.AND P0, PT, R2, 0x3f, PT ;  /* 0x0000003f0200780c */ /* 0x000fe40003f04270 */
[----:B------:R-:W-:Y:S01]  /*20b70*/  PRMT R25, RZ, 0x7610, R25 ;  /* 0x00007610ff197816 */ /* 0x000fe20000000019 */
[----:B---3--:R-:W-:Y:S02]  /*20b80*/  @P1 IMAD.MOV.U32 R15, RZ, RZ, R27 ;  /* 0x000000ffff0f1224 */ /* 0x008fe400078e001b */
[----:B------:R-:W-:-:S05]  /*20b90*/  @P1 IMAD.MOV.U32 R14, RZ, RZ, R26 ;  /* 0x000000ffff0e1224 */ /* 0x000fca00078e001a */
[----:B------:R0:W3:Y:S02]  /*20ba0*/  @P1 LDG.E.U8 R19, desc[UR6][R14.64] ;  /* 0x000000060e131981 */ /* 0x0000e4000c1e1100 */
[----:B0-----:R-:W-:Y:S02]  /*20bb0*/  @P3 IMAD.MOV.U32 R14, RZ, RZ, R20 ;  /* 0x000000ffff0e3224 */ /* 0x001fe400078e0014 */
[----:B------:R-:W-:-:S05]  /*20bc0*/  @P3 IMAD.MOV.U32 R15, RZ, RZ, R22 ;  /* 0x000000ffff0f3224 */ /* 0x000fca00078e0016 */
[----:B------:R4:W3:Y:S02]  /*20bd0*/  @P3 LDG.E.U8 R21, desc[UR6][R14.64] ;  /* 0x000000060e153981 */ /* 0x0008e4000c1e1100 */
[----:B----4-:R-:W-:Y:S02]  /*20be0*/  @P2 IMAD.MOV.U32 R14, RZ, RZ, R13 ;  /* 0x000000ffff0e2224 */ /* 0x010fe400078e000d */
[----:B------:R-:W-:-:S05]  /*20bf0*/  @P2 IMAD.MOV.U32 R15, RZ, RZ, R17 ;  /* 0x000000ffff0f2224 */ /* 0x000fca00078e0011 */
[----:B------:R0:W4:Y:S02]  /*20c00*/  @P2 LDG.E.U8 R23, desc[UR6][R14.64] ;  /* 0x000000060e172981 */ /* 0x000124000c1e1100 */
[----:B0-----:R-:W-:Y:S02]  /*20c10*/  @P4 IMAD.MOV.U32 R14, RZ, RZ, R11 ;  /* 0x000000ffff0e4224 */ /* 0x001fe400078e000b */
[----:B------:R-:W-:-:S05]  /*20c20*/  @P4 IMAD.MOV.U32 R15, RZ, RZ, R12 ;  /* 0x000000ffff0f4224 */ /* 0x000fca00078e000c */
[----:B------:R2:W4:Y:S02]  /*20c30*/  @P4 LDG.E.U8 R24, desc[UR6][R14.64] ;  /* 0x000000060e184981 */ /* 0x000524000c1e1100 */
[----:B--2---:R-:W-:Y:S02]  /*20c40*/  @P0 IMAD.MOV.U32 R14, RZ, RZ, R0 ;  /* 0x000000ffff0e0224 */ /* 0x004fe400078e0000 */
[----:B------:R-:W-:-:S05]  /*20c50*/  @P0 IMAD.MOV.U32 R15, RZ, RZ, R10 ;  /* 0x000000ffff0f0224 */ /* 0x000fca00078e000a */
[----:B------:R0:W2:Y:S04]  /*20c60*/  @P0 LDG.E.U8 R25, desc[UR6][R14.64] ;  /* 0x000000060e190981 */ /* 0x0000a8000c1e1100 */
[----:B------:R-:W-:Y:S01]  /*20c70*/  STL [R1+0x2770], R18 ;  /* 0x0027701201007387 */ /* 0x000fe20000100800 */
[----:B0-----:R-:W0:Y:S02]  /*20c80*/  S2R R14, SR_TID.X ;  /* 0x00000000000e7919 */ /* 0x001e240000002100 */
[----:B0-----:R-:W-:Y:S01]  /*20c90*/  LOP3.LUT R14, R14, 0x3f, RZ, 0xc0, !PT ;  /* 0x0000003f0e0e7812 */ /* 0x001fe200078ec0ff */
[----:B------:R-:W-:Y:S03]  /*20ca0*/  BAR.SYNC.DEFER_BLOCKING 0x0 ;  /* 0x0000000000007b1d */ /* 0x000fe60000010000 */
[----:B------:R-:W-:-:S03]  /*20cb0*/  ISETP.GE.AND P0, PT, R14, R2, PT ;  /* 0x000000020e00720c */ /* 0x000fc60003f06270 */
[----:B---3--:R-:W-:Y:S04]  /*20cc0*/  STL [R1+0x278c], R19 ;  /* 0x00278c1301007387 */ /* 0x008fe80000100800 */
[----:B----4-:R-:W-:Y:S04]  /*20cd0*/  STL [R1+0x2774], R23 ;  /* 0x0027741701007387 */ /* 0x010fe80000100800 */
[----:B------:R0:W-:Y:S04]  /*20ce0*/  STL [R1+0x2778], R24 ;  /* 0x0027781801007387 */ /* 0x0001e80000100800 */
[----:B------:R-:W3:Y:S04]  /*20cf0*/  LDL.LU R11, [R1+0x470] ;  /* 0x00047000010b7983 */ /* 0x000ee80000300800 */
[----:B------:R-:W4:Y:S04]  /*20d00*/  LDL.LU R22, [R1+0x46c] ;  /* 0x00046c0001167983 */ /* 0x000f280000300800 */
[----:B------:R-:W4:Y:S04]  /*20d10*/  LDL.LU R26, [R1+0x58] ;  /* 0x00005800011a7983 */ /* 0x000f280000300800 */
[----:B0-----:R-:W4:Y:S04]  /*20d20*/  LDL.LU R24, [R1+0x54] ;  /* 0x0000540001187983 */ /* 0x001f280000300800 */
[----:B------:R-:W4:Y:S04]  /*20d30*/  LDL.LU R23, [R1+0x18] ;  /* 0x0000180001177983 */ /* 0x000f280000300800 */
[----:B------:R-:W4:Y:S04]  /*20d40*/  LDL.LU R17, [R1+0x14] ;  /* 0x0000140001117983 */ /* 0x000f280000300800 */
[----:B------:R-:W4:Y:S04]  /*20d50*/  LDL.LU R13, [R1+0x468] ;  /* 0x00046800010d7983 */ /* 0x000f280000300800 */
[----:B------:R-:W4:Y:S04]  /*20d60*/  LDL.LU R20, [R1+0x464] ;  /* 0x0004640001147983 */ /* 0x000f280000300800 */
[----:B------:R-:W4:Y:S04]  /*20d70*/  LDL.LU R19, [R1+0x50] ;  /* 0x0000500001137983 */ /* 0x000f280000300800 */
[----:B------:R-:W4:Y:S04]  /*20d80*/  LDL.LU R10, [R1+0x460] ;  /* 0x00046000010a7983 */ /* 0x000f280000300800 */
[----:B------:R-:W4:Y:S04]  /*20d90*/  LDL.LU R27, [R1+0x45c] ;  /* 0x00045c00011b7983 */ /* 0x000f280000300800 */
[----:B------:R-:W4:Y:S04]  /*20da0*/  LDL.LU R28, [R1+0x48] ;  /* 0x00004800011c7983 */ /* 0x000f280000300800 */
[----:B--2---:R0:W-:Y:S04]  /*20db0*/  STL [R1+0x277c], R25 ;  /* 0x00277c1901007387 */ /* 0x0041e80000100800 */
[----:B0-----:R-:W2:Y:S04]  /*20dc0*/  LDL.LU R25, [R1+0xc] ;  /* 0x00000c0001197983 */ /* 0x001ea80000300800 */
        /* <DEDUP_REMOVED lines=102> */
[----:B0-----:R-:W2:Y:S04]  /*21430*/  LDL.LU R15, [R1+0x10] ;  /* 0x00001000010f7983 */ /* 0x001ea80000300800 */
[----:B------:R-:W2:Y:S01]  /*21440*/  LDL.LU R2, [R1+0x4c] ;  /* 0x00004c0001027983 */ /* 0x000ea20000300800 */
[----:B------:R-:W0:Y:S02]  /*21450*/  S2R R18, SR_TID.X ;  /* 0x0000000000127919 */ /* 0x000e240000002100 */
[----:B0-----:R-:W-:-:S05]  /*21460*/  LOP3.LUT R0, R18, 0x3f, RZ, 0xc0, !PT ;  /* 0x0000003f12007812 */ /* 0x001fca00078ec0ff */
[----:B---3--:R0:W-:Y:S02]  /*21470*/  STS.U8 [R0+UR4], R11 ;  /* 0x0000000b00007988 */ /* 0x0081e40008000004 */
[----:B0-----:R-:W0:Y:S02]  /*21480*/  S2R R11, SR_TID.X ;  /* 0x00000000000b7919 */ /* 0x001e240000002100 */
[----:B----4-:R-:W-:Y:S04]  /*21490*/  STS.U8 [R0+UR4+0x40], R22 ;  /* 0x0000401600007988 */ /* 0x010fe80008000004 */
[----:B------:R-:W-:Y:S04]  /*214a0*/  STS.U8 [R0+UR4+0x400], R26 ;  /* 0x0004001a00007988 */ /* 0x000fe80008000004 */
[----:B------:R-:W-:Y:S04]  /*214b0*/  STS.U8 [R0+UR4+0x440], R24 ;  /* 0x0004401800007988 */ /* 0x000fe80008000004 */
[----:B------:R-:W-:Y:S04]  /*214c0*/  STS.U8 [R0+UR4+0x800], R23 ;  /* 0x0008001700007988 */ /* 0x000fe80008000004 */
[----:B------:R-:W-:Y:S04]  /*214d0*/  STS.U8 [R0+UR4+0x840], R17 ;  /* 0x0008401100007988 */ /* 0x000fe80008000004 */
[----:B------:R-:W-:Y:S01]  /*214e0*/  STS.U8 [R0+UR4+0xc00], R16 ;  /* 0x000c001000007988 */ /* 0x000fe20008000004 */
[----:B0-----:R-:W-:-:S04]  /*214f0*/  LOP3.LUT R11, R11, 0x3f, RZ, 0xc0, !PT ;  /* 0x0000003f0b0b7812 */ /* 0x001fc800078ec0ff */
[----:B------:R-:W-:Y:S01]  /*21500*/  LOP3.LUT R11, R11, 0x8, RZ, 0x3c, !PT ;  /* 0x000000080b0b7812 */ /* 0x000fe200078e3cff */
[----:B------:R-:W-:Y:S04]  /*21510*/  STS.U8 [R0+UR4+0xc40], R3 ;  /* 0x000c400300007988 */ /* 0x000fe80008000004 */
[----:B------:R0:W-:Y:S02]  /*21520*/  STS.U8 [R11+UR4+0x80], R13 ;  /* 0x0000800d0b007988 */ /* 0x0001e40008000004 */
[----:B0-----:R-:W0:Y:S02]  /*21530*/  S2R R13, SR_TID.X ;  /* 0x00000000000d7919 */ /* 0x001e240000002100 */
[----:B------:R-:W-:Y:S04]  /*21540*/  STL [R1+0x241c], R14 ;  /* 0x00241c0e01007387 */ /* 0x000fe80000100800 */
[----:B------:R-:W-:Y:S04]  /*21550*/  STL [R1+0x2428], R14 ;  /* 0x0024280e01007387 */ /* 0x000fe80000100800 */
[----:B------:R-:W-:Y:S04]  /*21560*/  STL [R1+0x2430], R14 ;  /* 0x0024300e01007387 */ /* 0x000fe80000100800 */
[----:B------:R-:W-:Y:S04]  /*21570*/  STL [R1+0x243c], R14 ;  /* 0x00243c0e01007387 */ /* 0x000fe80000100800 */
[----:B------:R-:W-:Y:S04]  /*21580*/  STL [R1+0x2768], R14 ;  /* 0x0027680e01007387 */ /* 0x000fe80000100800 */
[----:B------:R-:W3:Y:S04]  /*21590*/  LDL.LU R12, [R1+0x44] ;  /* 0x00004400010c7983 */ /* 0x000ee80000300800 */
[----:B------:R-:W4:Y:S04]  /*215a0*/  LDL.LU R22, [R1+0x8] ;  /* 0x0000080001167983 */ /* 0x000f280000300800 */
[----:B------:R-:W4:Y:S04]  /*215b0*/  LDL.LU R26, [R1+0x4] ;  /* 0x00000400011a7983 */ /* 0x000f280000300800 */
[----:B------:R-:W4:Y:S04]  /*215c0*/  LDL.LU R24, [R1+0x458] ;  /* 0x0004580001187983 */ /* 0x000f280000300800 */
[----:B------:R-:W4:Y:S04]  /*215d0*/  LDL.LU R17, [R1+0x454] ;  /* 0x0004540001117983 */ /* 0x000f280000300800 */
[----:B------:R-:W-:Y:S01]  /*215e0*/  STL [R1+0x2414], R16 ;  /* 0x0024141001007387 */ /* 0x000fe20000100800 */
[----:B0-----:R-:W-:-:S03]  /*215f0*/  LOP3.LUT R13, R13, 0x3f, RZ, 0xc0, !PT ;  /* 0x0000003f0d0d7812 */ /* 0x001fc600078ec0ff */
[----:B------:R0:W-:Y:S04]  /*21600*/  STS.U8 [R11+UR4+0xc0], R20 ;  /* 0x0000c0140b007988 */ /* 0x0001e80008000004 */
[----:B------:R-:W4:Y:S04]  /*21610*/  LDL.LU R23, [R1+0x40] ;  /* 0x0000400001177983 */ /* 0x000f280000300800 */
[----:B------:R1:W-:Y:S04]  /*21620*/  STS.U8 [R11+UR4+0x480], R19 ;  /* 0x000480130b007988 */ /* 0x0003e80008000004 */
[----:B0-----:R-:W4:Y:S04]  /*21630*/  LDL.LU R20, [R1+0x3c] ;  /* 0x00003c0001147983 */ /* 0x001f280000300800 */
[----:B-1----:R-:W4:Y:S04]  /*21640*/  LDL.LU R19, [R1] ;  /* 0x0000000001137983 */ /* 0x002f280000300800 */
[----:B--2---:R0:W-:Y:S04]  /*21650*/  STS.U8 [R11+UR4+0x4c0], R2 ;  /* 0x0004c0020b007988 */ /* 0x0041e80008000004 */
[----:B------:R-:W-:Y:S04]  /*21660*/  STS.U8 [R11+UR4+0x880], R15 ;  /* 0x0008800f0b007988 */ /* 0x000fe80008000004 */
[----:B------:R-:W-:Y:S01]  /*21670*/  STS.U8 [R11+UR4+0x8c0], R25 ;  /* 0x0008c0190b007988 */ /* 0x000fe20008000004 */
[----:B0-----:R-:W-:-:S03]  /*21680*/  LOP3.LUT R2, R13, 0x10, RZ, 0x3c, !PT ;  /* 0x000000100d027812 */ /* 0x001fc600078e3cff */
[----:B------:R-:W-:Y:S04]  /*21690*/  STS.U8 [R11+UR4+0xc80], R4 ;  /* 0x000c80040b007988 */ /* 0x000fe80008000004 */
[----:B------:R0:W-:Y:S04]  /*216a0*/  STS.U8 [R11+UR4+0xcc0], R5 ;  /* 0x000cc0050b007988 */ /* 0x0001e80008000004 */
[----:B------:R1:W-:Y:S04]  /*216b0*/  STS.U8 [R2+UR4+0x100], R10 ;  /* 0x0001000a02007988 */ /* 0x0003e80008000004 */
[----:B------:R2:W-:Y:S04]  /*216c0*/  STS.U8 [R2+UR4+0x140], R27 ;  /* 0x0001401b02007988 */ /* 0x0005e80008000004 */
[----:B0-----:R-:W4:Y:S04]  /*216d0*/  LDL.LU R11, [R1+0x450] ;  /* 0x00045000010b7983 */ /* 0x001f280000300800 */
[----:B-1----:R-:W4:Y:S04]  /*216e0*/  LDL.LU R10, [R1+0x44c] ;  /* 0x00044c00010a7983 */ /* 0x002f280000300800 */
[----:B------:R0:W-:Y:S04]  /*216f0*/  STS.U8 [R2+UR4+0x500], R28 ;  /* 0x0005001c02007988 */ /* 0x0001e80008000004 */
[----:B--2---:R-:W2:Y:S04]  /*21700*/  LDL.LU R27, [R1+0x38] ;  /* 0x00003800011b7983 */ /* 0x004ea80000300800 */
[----:B0-----:R-:W2:Y:S01]  /*21710*/  LDL.LU R28, [R1+0x34] ;  /* 0x00003400011c7983 */ /* 0x001ea20000300800 */
[----:B------:R-:W-:-:S03]  /*21720*/  LOP3.LUT R13, R13, 0x18, RZ, 0x3c, !PT ;  /* 0x000000180d0d7812 */ /* 0x000fc600078e3cff */
[----:B---3--:R0:W-:Y:S04]  /*21730*/  STS.U8 [R2+UR4+0x540], R12 ;  /* 0x0005400c02007988 */ /* 0x0081e80008000004 */
[----:B----4-:R1:W-:Y:S04]  /*21740*/  STS.U8 [R2+UR4+0x900], R22 ;  /* 0x0009001602007988 */ /* 0x0103e80008000004 */
[----:B------:R3:W-:Y:S04]  /*21750*/  STS.U8 [R2+UR4+0x940], R26 ;  /* 0x0009401a02007988 */ /* 0x0007e80008000004 */
[----:B------:R-:W-:Y:S04]  /*21760*/  STS.U8 [R2+UR4+0xd00], R6 ;  /* 0x000d000602007988 */ /* 0x000fe80008000004 */
[----:B------:R-:W-:Y:S04]  /*21770*/  STS.U8 [R2+UR4+0xd40], R7 ;  /* 0x000d400702007988 */ /* 0x000fe80008000004 */
[----:B------:R-:W-:Y:S04]  /*21780*/  STS.U8 [R13+UR4+0x180], R24 ;  /* 0x000180180d007988 */ /* 0x000fe80008000004 */
[----:B------:R-:W-:Y:S04]  /*21790*/  STS.U8 [R13+UR4+0x1c0], R17 ;  /* 0x0001c0110d007988 */ /* 0x000fe80008000004 */
[----:B------:R-:W-:Y:S04]  /*217a0*/  STS.U8 [R13+UR4+0x580], R23 ;  /* 0x000580170d007988 */ /* 0x000fe80008000004 */
[----:B0-----:R-:W4:Y:S04]  /*217b0*/  LDL.LU R12, [R1+0x448] ;  /* 0x00044800010c7983 */ /* 0x001f280000300800 */
[----:B------:R-:W-:Y:S04]  /*217c0*/  STS.U8 [R13+UR4+0x5c0], R20 ;  /* 0x0005c0140d007988 */ /* 0x000fe80008000004 */
[----:B-1----:R-:W4:Y:S04]  /*217d0*/  LDL.LU R22, [R1+0x6c] ;  /* 0x00006c0001167983 */ /* 0x002f280000300800 */
[----:B------:R0:W-:Y:S04]  /*217e0*/  STS.U8 [R13+UR4+0x980], R19 ;  /* 0x000980130d007988 */ /* 0x0001e80008000004 */
[----:B---3--:R-:W3:Y:S04]  /*217f0*/  LDL.LU R26, [R1+0x30] ;  /* 0x00003000011a7983 */ /* 0x008ee80000300800 */
[----:B------:R-:W3:Y:S01]  /*21800*/  LDL.LU R15, [R1+0x2c] ;  /* 0x00002c00010f7983 */ /* 0x000ee20000300800 */
[----:B0-----:R-:W-:-:S03]  /*21810*/  LOP3.LUT R19, R18, 0x3f, RZ, 0xc0, !PT ;  /* 0x0000003f12137812 */ /* 0x001fc600078ec0ff */
[----:B------:R-:W-:Y:S04]  /*21820*/  STS.U8 [R13+UR4+0x9c0], R29 ;  /* 0x0009c01d0d007988 */ /* 0x000fe80008000004 */
[----:B------:R-:W3:Y:S04]  /*21830*/  LDL.LU R17, [R1+0x68] ;  /* 0x0000680001117983 */ /* 0x000ee80000300800 */
[----:B------:R-:W-:Y:S04]  /*21840*/  STS.U8 [R13+UR4+0xd80], R8 ;  /* 0x000d80080d007988 */ /* 0x000fe80008000004 */
[----:B------:R-:W3:Y:S04]  /*21850*/  LDL.LU R3, [R1+0x64] ;  /* 0x0000640001037983 */ /* 0x000ee80000300800 */
[----:B------:R0:W-:Y:S04]  /*21860*/  STS.U8 [R13+UR4+0xdc0], R9 ;  /* 0x000dc0090d007988 */ /* 0x0001e80008000004 */
[----:B------:R-:W3:Y:S04]  /*21870*/  LDL.LU R2, [R1+0x28] ;  /* 0x0000280001027983 */ /* 0x000ee80000300800 */
[----:B------:R-:W3:Y:S01]  /*21880*/  LDL.LU R20, [R1+0x24] ;  /* 0x0000240001147983 */ /* 0x000ee20000300800 */
[----:B0-----:R-:W-:-:S03]  /*21890*/  LOP3.LUT R13, R19, 0x20, RZ, 0x3c, !PT ;  /* 0x00000020130d7812 */ /* 0x001fc600078e3cff */
[----:B------:R-:W3:Y:S04]  /*218a0*/  LDL.LU R25, [R1+0x60] ;  /* 0x0000600001197983 */ /* 0x000ee80000300800 */
[----:B------:R-:W3:Y:S04]  /*218b0*/  LDL.LU R24, [R1+0x5c] ;  /* 0x00005c0001187983 */ /* 0x000ee80000300800 */
[----:B------:R-:W3:Y:S04]  /*218c0*/  LDL.LU R23, [R1+0x20] ;  /* 0x0000200001177983 */ /* 0x000ee80000300800 */
[----:B------:R-:W3:Y:S04]  /*218d0*/  LDL.LU R18, [R1+0x1c] ;  /* 0x00001c0001127983 */ /* 0x000ee80000300800 */
[----:B------:R0:W-:Y:S04]  /*218e0*/  STS.U8 [R13+UR4+0x200], R11 ;  /* 0x0002000b0d007988 */ /* 0x0001e80008000004 */
[----:B------:R1:W-:Y:S04]  /*218f0*/  STS.U8 [R13+UR4+0x240], R10 ;  /* 0x0002400a0d007988 */ /* 0x0003e80008000004 */
[----:B0-----:R-:W4:Y:S04]  /*21900*/  LDL.LU R11, [R1+0x27ac] ;  /* 0x0027ac00010b7983 */ /* 0x001f280000300800 */
[----:B-1----:R-:W3:Y:S04]  /*21910*/  LDL.LU R10, [R1+0x27a8] ;  /* 0x0027a800010a7983 */ /* 0x002ee80000300800 */
[----:B--2---:R0:W-:Y:S04]  /*21920*/  STS.U8 [R13+UR4+0x600], R27 ;  /* 0x0006001b0d007988 */ /* 0x0041e80008000004 */
[----:B------:R1:W-:Y:S04]  /*21930*/  STS.U8 [R13+UR4+0x640], R28 ;  /* 0x0006401c0d007988 */ /* 0x0003e80008000004 */
[----:B0-----:R-:W2:Y:S04]  /*21940*/  LDL.LU R27, [R1+0x27a4] ;  /* 0x0027a400011b7983 */ /* 0x001ea80000300800 */
[----:B-1----:R-:W4:Y:S01]  /*21950*/  LDL.LU R28, [R1+0x27a0] ;  /* 0x0027a000011c7983 */ /* 0x002f220000300800 */
[----:B------:R-:W-:-:S03]  /*21960*/  LOP3.LUT R19, R19, 0x28, RZ, 0x3c, !PT ;  /* 0x0000002813137812 */ /* 0x000fc600078e3cff */
[----:B----4-:R-:W-:Y:S04]  /*21970*/  STS.U8 [R13+UR4+0xa00], R28 ;  /* 0x000a001c0d007988 */ /* 0x010fe80008000004 */
[----:B--2---:R-:W-:Y:S04]  /*21980*/  STS.U8 [R13+UR4+0xa40], R27 ;  /* 0x000a401b0d007988 */ /* 0x004fe80008000004 */
[----:B---3--:R-:W-:Y:S04]  /*21990*/  STS.U8 [R13+UR4+0xe00], R10 ;  /* 0x000e000a0d007988 */ /* 0x008fe80008000004 */
[----:B------:R0:W-:Y:S04]  /*219a0*/  STS.U8 [R13+UR4+0xe40], R11 ;  /* 0x000e400b0d007988 */ /* 0x0001e80008000004 */
[----:B------:R1:W-:Y:S04]  /*219b0*/  STS.U8 [R19+UR4+0x280], R12 ;  /* 0x0002800c13007988 */ /* 0x0003e80008000004 */
[----:B------:R2:W-:Y:S04]  /*219c0*/  STS.U8 [R19+UR4+0x2c0], R22 ;  /* 0x0002c01613007988 */ /* 0x0005e80008000004 */
[----:B0-----:R-:W3:Y:S04]  /*219d0*/  LDL.LU R13, [R1+0x279c] ;  /* 0x00279c00010d7983 */ /* 0x001ee80000300800 */
[----:B-1----:R-:W4:Y:S04]  /*219e0*/  LDL.LU R12, [R1+0x2798] ;  /* 0x00279800010c7983 */ /* 0x002f280000300800 */
[----:B--2---:R-:W2:Y:S04]  /*219f0*/  LDL.LU R22, [R1+0x2794] ;  /* 0x0027940001167983 */ /* 0x004ea80000300800 */
[----:B------:R0:W-:Y:S04]  /*21a00*/  STS.U8 [R19+UR4+0x680], R26 ;  /* 0x0006801a13007988 */ /* 0x0001e80008000004 */
[----:B0-----:R-:W3:Y:S04]  /*21a10*/  LDL.LU R26, [R1+0x2790] ;  /* 0x00279000011a7983 */ /* 0x001ee80000300800 */
[----:B------:R0:W-:Y:S02]  /*21a20*/  STS.U8 [R19+UR4+0x6c0], R15 ;  /* 0x0006c00f13007988 */ /* 0x0001e40008000004 */
[----:B0-----:R-:W-:-:S02]  /*21a30*/  LOP3.LUT R15, R0, 0x30, RZ, 0x3c, !PT ;  /* 0x00000030000f7812 */ /* 0x001fc400078e3cff */
[----:B---3--:R-:W-:Y:S04]  /*21a40*/  STS.U8 [R19+UR4+0xa80], R26 ;  /* 0x000a801a13007988 */ /* 0x008fe80008000004 */
[----:B--2---:R-:W-:Y:S04]  /*21a50*/  STS.U8 [R19+UR4+0xac0], R22 ;  /* 0x000ac01613007988 */ /* 0x004fe80008000004 */
[----:B----4-:R-:W-:Y:S04]  /*21a60*/  STS.U8 [R19+UR4+0xe80], R12 ;  /* 0x000e800c13007988 */ /* 0x010fe80008000004 */
[----:B------:R0:W-:Y:S04]  /*21a70*/  STS.U8 [R19+UR4+0xec0], R13 ;  /* 0x000ec00d13007988 */ /* 0x0001e80008000004 */
[----:B------:R1:W-:Y:S04]  /*21a80*/  STS.U8 [R15+UR4+0x300], R17 ;  /* 0x000300110f007988 */ /* 0x0003e80008000004 */
[----:B------:R2:W-:Y:S04]  /*21a90*/  STS.U8 [R15+UR4+0x340], R3 ;  /* 0x000340030f007988 */ /* 0x0005e80008000004 */
[----:B0-----:R-:W3:Y:S04]  /*21aa0*/  LDL.LU R19, [R1+0x278c] ;  /* 0x00278c0001137983 */ /* 0x001ee80000300800 */
[----:B-1----:R-:W4:Y:S04]  /*21ab0*/  LDL.LU R17, [R1+0x2788] ;  /* 0x0027880001117983 */ /* 0x002f280000300800 */
[----:B------:R0:W-:Y:S04]  /*21ac0*/  STS.U8 [R15+UR4+0x700], R2 ;  /* 0x000700020f007988 */ /* 0x0001e80008000004 */
[----:B--2---:R-:W2:Y:S04]  /*21ad0*/  LDL R3, [R1+0x12b0] ;  /* 0x0012b00001037983 */ /* 0x004ea80000100800 */
[----:B------:R1:W-:Y:S04]  /*21ae0*/  STS.U8 [R15+UR4+0x740], R20 ;  /* 0x000740140f007988 */ /* 0x0003e80008000004 */
[----:B0-----:R-:W2:Y:S04]  /*21af0*/  LDL R2, [R1+0x12b8] ;  /* 0x0012b80001027983 */ /* 0x001ea80000100800 */
[----:B-1----:R-:W3:Y:S01]  /*21b00*/  LDL.LU R20, [R1+0x2784] ;  /* 0x0027840001147983 */ /* 0x002ee20000300800 */
[----:B------:R-:W-:-:S03]  /*21b10*/  LOP3.LUT R0, R0, 0x38, RZ, 0x3c, !PT ;  /* 0x0000003800007812 */ /* 0x000fc600078e3cff */
[----:B---3--:R-:W-:Y:S04]  /*21b20*/  STS.U8 [R15+UR4+0xb00], R20 ;  /* 0x000b00140f007988 */ /* 0x008fe80008000004 */
[----:B----4-:R-:W-:Y:S04]  /*21b30*/  STS.U8 [R15+UR4+0xb40], R17 ;  /* 0x000b40110f007988 */ /* 0x010fe80008000004 */
[----:B------:R-:W-:Y:S04]  /*21b40*/  STS.U8 [R15+UR4+0xf00], R19 ;  /* 0x000f00130f007988 */ /* 0x000fe80008000004 */
[----:B------:R0:W-:Y:S04]  /*21b50*/  STS.U8 [R15+UR4+0xf40], R21 ;  /* 0x000f40150f007988 */ /* 0x0001e80008000004 */
[----:B------:R1:W-:Y:S04]  /*21b60*/  STS.U8 [R0+UR4+0x380], R25 ;  /* 0x0003801900007988 */ /* 0x0003e80008000004 */
[----:B------:R3:W-:Y:S04]  /*21b70*/  STS.U8 [R0+UR4+0x3c0], R24 ;  /* 0x0003c01800007988 */ /* 0x0007e80008000004 */
[----:B0-----:R-:W4:Y:S04]  /*21b80*/  LDL.LU R15, [R1+0x2780] ;  /* 0x00278000010f7983 */ /* 0x001f280000300800 */
[----:B-1----:R-:W2:Y:S04]  /*21b90*/  LDL.LU R25, [R1+0x277c] ;  /* 0x00277c0001197983 */ /* 0x002ea80000300800 */
[----:B---3--:R-:W3:Y:S04]  /*21ba0*/  LDL.LU R24, [R1+0x2778] ;  /* 0x0027780001187983 */ /* 0x008ee80000300800 */
[----:B------:R0:W-:Y:S04]  /*21bb0*/  STS.U8 [R0+UR4+0x780], R23 ;  /* 0x0007801700007988 */ /* 0x0001e80008000004 */
[----:B------:R1:W-:Y:S04]  /*21bc0*/  STS.U8 [R0+UR4+0x7c0], R18 ;  /* 0x0007c01200007988 */ /* 0x0003e80008000004 */
[----:B0-----:R-:W4:Y:S04]  /*21bd0*/  LDL.LU R23, [R1+0x2774] ;  /* 0x0027740001177983 */ /* 0x001f280000300800 */
[----:B-1----:R-:W2:Y:S01]  /*21be0*/  LDL.LU R18, [R1+0x2770] ;  /* 0x0027700001127983 */ /* 0x002ea20000300800 */
[----:B------:R-:W-:-:S03]  /*21bf0*/  PRMT R14, RZ, 0x7610, R14 ;  /* 0x00007610ff0e7816 */ /* 0x000fc6000000000e */
[----:B--2---:R-:W-:Y:S04]  /*21c00*/  STS.U8 [R0+UR4+0xb80], R18 ;  /* 0x000b801200007988 */ /* 0x004fe80008000004 */
[----:B----4-:R-:W-:Y:S04]  /*21c10*/  STS.U8 [R0+UR4+0xbc0], R23 ;  /* 0x000bc01700007988 */ /* 0x010fe80008000004 */
[----:B---3--:R-:W-:Y:S04]  /*21c20*/  STS.U8 [R0+UR4+0xf80], R24 ;  /* 0x000f801800007988 */ /* 0x008fe80008000004 */
[----:B------:R0:W-:Y:S01]  /*21c30*/  STS.U8 [R0+UR4+0xfc0], R25 ;  /* 0x000fc01900007988 */ /* 0x0001e20008000004 */
[----:B------:R-:W-:Y:S06]  /*21c40*/  BAR.SYNC.DEFER_BLOCKING 0x0 ;  /* 0x0000000000007b1d */ /* 0x000fec0000010000 */
[----:B0-----:R-:W2:Y:S04]  /*21c50*/  LDL.LU R0, [R1+0x276c] ;  /* 0x00276c0001007983 */ /* 0x001ea80000300800 */
[----:B------:R-:W3:Y:S04]  /*21c60*/  @!P0 LDG.E.U8 R14, desc[UR6][R2.64] ;  /* 0x00000006020e8981 */ /* 0x000ee8000c1e1100 */
[----:B---3--:R0:W-:Y:S04]  /*21c70*/  STL [R1+0x7e0], R14 ;  /* 0x0007e00e01007387 */ /* 0x0081e80000100800 */
[----:B0-----:R-:W3:Y:S04]  /*21c80*/  LDL.LU R14, [R1+0x2768] ;  /* 0x00276800010e7983 */ /* 0x001ee80000300800 */
[----:B------:R-:W4:Y:S04]  /*21c90*/  LDL R2, [R1+0xaf0] ;  /* 0x000af00001027983 */ /* 0x000f280000100800 */
[----:B------:R-:W4:Y:S01]  /*21ca0*/  LDL R3, [R1+0x1224] ;  /* 0x0012240001037983 */ /* 0x000f220000100800 */
[----:B------:R-:W-:-:S02]  /*21cb0*/  PRMT R15, RZ, 0x7610, R15 ;  /* 0x00007610ff0f7816 */ /* 0x000fc4000000000f */
[----:B----4-:R-:W-:-:S04]  /*21cc0*/  @!P0 LOP3.LUT R3, R3, R2, RZ, 0x3c, !PT ;  /* 0x0000000203038212 */ /* 0x010fc800078e3cff */
[----:B------:R-:W-:-:S04]  /*21cd0*/  @!P0 LOP3.LUT R2, R3, R2, RZ, 0x3c, !PT ;  /* 0x0000000203028212 */ /* 0x000fc800078e3cff */
[----:B------:R-:W-:-:S05]  /*21ce0*/  @!P0 LOP3.LUT R3, R3, R2, RZ, 0x3c, !PT ;  /* 0x0000000203038212 */ /* 0x000fca00078e3cff */
[----:B------:R-:W4:Y:S04]  /*21cf0*/  @!P0 LDG.E.U8 R15, desc[UR6][R2.64] ;  /* 0x00000006020f8981 */ /* 0x000f28000c1e1100 */
[----:B----4-:R0:W-:Y:S04]  /*21d00*/  STL [R1+0x7e8], R15 ;  /* 0x0007e80f01007387 */ /* 0x0101e80000100800 */
[----:B0-----:R-:W4:Y:S04]  /*21d10*/  LDL.LU R15, [R1+0x2764] ;  /* 0x00276400010f7983 */ /* 0x001f280000300800 */
[----:B------:R-:W3:Y:S04]  /*21d20*/  LDL R2, [R1+0x8dc] ;  /* 0x0008dc0001027983 */ /* 0x000ee80000100800 */
[----:B------:R-:W3:Y:S01]  /*21d30*/  LDL R3, [R1+0xaec] ;  /* 0x000aec0001037983 */ /* 0x000ee20000100800 */
[----:B--2---:R-:W-:-:S02]  /*21d40*/  PRMT R0, RZ, 0x7610, R0 ;  /* 0x00007610ff007816 */ /* 0x004fc40000000000 */
[----:B---3--:R-:W-:-:S04]  /*21d50*/  @!P0 LOP3.LUT R3, R3, R2, RZ, 0x3c, !PT ;  /* 0x0000000203038212 */ /* 0x008fc800078e3cff */
[----:B------:R-:W-:-:S04]  /*21d60*/  @!P0 LOP3.LUT R2, R3, R2, RZ, 0x3c, !PT ;  /* 0x0000000203028212 */ /* 0x000fc800078e3cff */
[----:B------:R-:W-:-:S05]  /*21d70*/  @!P0 LOP3.LUT R3, R3, R2, RZ, 0x3c, !PT ;  /* 0x0000000203038212 */ /* 0x000fca00078e3cff */
[----:B------:R-:W2:Y:S04]  /*21d80*/  @!P0 LDG.E.U8 R0, desc[UR6][R2.64] ;  /* 0x0000000602008981 */ /* 0x000ea8000c1e1100 */
[----:B--2---:R0:W-:Y:S04]  /*21d90*/  STL [R1+0x7e4], R0 ;  /* 0x0007e40001007387 */ /* 0x0041e80000100800 */
[----:B0-----:R-:W2:Y:S04]  /*21da0*/  LDL.LU R0, [R1+0x2760] ;  /* 0x0027600001007983 */ /* 0x001ea80000300800 */
[----:B------:R-:W3:Y:S04]  /*21db0*/  LDL R2, [R1+0xae8] ;  /* 0x000ae80001027983 */ /* 0x000ee80000100800 */
[----:B------:R-:W3:Y:S01]  /*21dc0*/  LDL R3, [R1+0x1220] ;  /* 0x0012200001037983 */ /* 0x000ee20000100800 */
[----:B----4-:R-:W-:-:S02]  /*21dd0*/  PRMT R15, RZ, 0x7610, R15 ;  /* 0x00007610ff0f7816 */ /* 0x010fc4000000000f */
[----:B---3--:R-:W-:-:S04]  /*21de0*/  @!P0 LOP3.LUT R3, R3, R2, RZ, 0x3c, !PT ;  /* 0x0000000203038212 */ /* 0x008fc800078e3cff */
[----:B------:R-:W-:-:S04]  /*21df0*/  @!P0 LOP3.LUT R2, R3, R2, RZ, 0x3c, !PT ;  /* 0x0000000203028212 */ /* 0x000fc800078e3cff */
[----:B------:R-:W-:-:S05]  /*21e00*/  @!P0 LOP3.LUT R3, R3, R2, RZ, 0x3c, !PT ;  /* 0x0000000203038212 */ /* 0x000fca00078e3cff */
[----:B------:R-:W3:Y:S04]  /*21e10*/  @!P0 LDG.E.U8 R15, desc[UR6][R2.64] ;  /* 0x00000006020f8981 */ /* 0x000ee8000c1e1100 */
[----:B---3--:R0:W-:Y:S04]  /*21e20*/  STL [R1+0x7dc], R15 ;  /* 0x0007dc0f01007387 */ /* 0x0081e80000100800 */
[----:B0-----:R-:W3:Y:S04]  /*21e30*/  LDL.LU R15, [R1+0x275c] ;  /* 0x00275c00010f7983 */ /* 0x001ee80000300800 */
[----:B------:R-:W4:Y:S04]  /*21e40*/  LDL R2, [R1+0xae4] ;  /* 0x000ae40001027983 */ /* 0x000f280000100800 */
[----:B------:R-:W4:Y:S01]  /*21e50*/  LDL R3, [R1+0x121c] ;  /* 0x00121c0001037983 */ /* 0x000f220000100800 */
[----:B--2---:R-:W-:-:S02]  /*21e60*/  PRMT R0, RZ, 0x7610, R0 ;  /* 0x00007610ff007816 */ /* 0x004fc40000000000 */
[----:B----4-:R-:W-:-:S04]  /*21e70*/  @!P0 LOP3.LUT R3, R3, R2, RZ, 0x3c, !PT ;  /* 0x0000000203038212 */ /* 0x010fc800078e3cff */
[----:B------:R-:W-:-:S04]  /*21e80*/  @!P0 LOP3.LUT R2, R3, R2, RZ, 0x3c, !PT ;  /* 0x0000000203028212 */ /* 0x000fc800078e3cff */
[----:B------:R-:W-:-:S05]  /*21e90*/  @!P0 LOP3.LUT R3, R3, R2, RZ, 0x3c, !PT ;  /* 0x0000000203038212 */ /* 0x000fca00078e3cff */
[----:B------:R-:W2:Y:S04]  /*21ea0*/  @!P0 LDG.E.U8 R0, desc[UR6][R2.64] ;  /* 0x0000000602008981 */ /* 0x000ea8000c1e1100 */
[----:B--2---:R0:W-:Y:S04]  /*21eb0*/  STL [R1+0x7d8], R0 ;  /* 0x0007d80001007387 */ /* 0x0041e80000100800 */
[----:B0-----:R-:W2:Y:S04]  /*21ec0*/  LDL.LU R0, [R1+0x2758] ;  /* 0x0027580001007983 */ /* 0x001ea80000300800 */
[----:B------:R-:W4:Y:S04]  /*21ed0*/  LDL R2, [R1+0xae0] ;  /* 0x000ae00001027983 */ /* 0x000f280000100800 */
[----:B------:R-:W4:Y:S01]  /*21ee0*/  LDL R3, [R1+0x1218] ;  /* 0x0012180001037983 */ /* 0x000f220000100800 */
[----:B---3--:R-:W-:-:S02]  /*21ef0*/  PRMT R15, RZ, 0x7610, R15 ;  /* 0x00007610ff0f7816 */ /* 0x008fc4000000000f */
[----:B----4-:R-:W-:-:S04]  /*21f00*/  @!P0 LOP3.LUT R3, R3, R2, RZ, 0x3c, !PT ;  /* 0x0000000203038212 */ /* 0x010fc800078e3cff */
        /* <DEDUP_REMOVED lines=1784> */
[----:B------:R0:W3:Y:S04]  /*28e90*/  @!P0 LDG.E.U8 R15, desc[UR6][R2.64] ;  /* 0x00000006020f8981 */ /* 0x0000e8000c1e1100 */
[----:B------:R-:W0:Y:S04]  /*28ea0*/  LDL R2, [R1+0xbe8] ;  /* 0x000be80001027983 */ /* 0x000e280000100800 */
[----:B------:R-:W0:Y:S01]  /*28eb0*/  LDL R3, [R1+0xbec] ;  /* 0x000bec0001037983 */ /* 0x000e220000100800 */
[----:B------:R-:W-:Y:S02]  /*28ec0*/  PRMT R14, RZ, 0x7610, R14 ;  /* 0x00007610ff0e7816 */ /* 0x000fe4000000000e */
[----:B0-----:R-:W-:-:S04]  /*28ed0*/  @!P0 LOP3.LUT R3, R3, R2, RZ, 0x3c, !PT ;  /* 0x0000000203038212 */ /* 0x001fc800078e3cff */
[----:B------:R-:W-:-:S04]  /*28ee0*/  @!P0 LOP3.LUT R2, R3, R2, RZ, 0x3c, !PT ;  /* 0x0000000203028212 */ /* 0x000fc800078e3cff */
[----:B------:R-:W-:-:S05]  /*28ef0*/  @!P0 LOP3.LUT R3, R3, R2, RZ, 0x3c, !PT ;  /* 0x0000000203038212 */ /* 0x000fca00078e3cff */
[----:B------:R-:W4:Y:S04]  /*28f00*/  @!P0 LDG.E.U8 R14, desc[UR6][R2.64] ;  /* 0x00000006020e8981 */ /* 0x000f28000c1e1100 */
[----:B---3--:R0:W-:Y:S04]  /*28f10*/  STL [R1+0x68], R15 ;  /* 0x0000680f01007387 */ /* 0x0081e80000100800 */
[----:B0-----:R-:W3:Y:S04]  /*28f20*/  LDL R15, [R1+0xbbc] ;  /* 0x000bbc00010f7983 */ /* 0x001ee80000100800 */
        /* <DEDUP_REMOVED lines=13> */
[----:B------:R-:W-:-:S02]  /*29000*/  PRMT R9, RZ, 0x7610, R9 ;  /* 0x00007610ff097816 */ /* 0x000fc40000000009 */
[----:B---3--:R-:W-:-:S04]  /*29010*/  @!P0 LOP3.LUT R3, R3, R2, RZ, 0x3c, !PT ;  /* 0x0000000203038212 */ /* 0x008fc800078e3cff */
[----:B------:R-:W-:-:S04]  /*29020*/  @!P0 LOP3.LUT R2, R3, R2, RZ, 0x3c, !PT ;  /* 0x0000000203028212 */ /* 0x000fc800078e3cff */
[----:B------:R-:W-:-:S05]  /*29030*/  @!P0 LOP3.LUT R3, R3, R2, RZ, 0x3c, !PT ;  /* 0x0000000203038212 */ /* 0x000fca00078e3cff */
[----:B------:R0:W3:Y:S04]  /*29040*/  @!P0 LDG.E.U8 R9, desc[UR6][R2.64] ;  /* 0x0000000602098981 */ /* 0x0000e8000c1e1100 */
[----:B------:R-:W0:Y:S04]  /*29050*/  LDL R2, [R1+0xbd0] ;  /* 0x000bd00001027983 */ /* 0x000e280000100800 */
[----:B------:R-:W0:Y:S01]  /*29060*/  LDL R3, [R1+0xbd4] ;  /* 0x000bd40001037983 */ /* 0x000e220000100800 */
[----:B--2---:R-:W-:Y:S02]  /*29070*/  PRMT R0, RZ, 0x7610, R0 ;  /* 0x00007610ff007816 */ /* 0x004fe40000000000 */
[----:B0-----:R-:W-:-:S04]  /*29080*/  @!P0 LOP3.LUT R3, R3, R2, RZ, 0x3c, !PT ;  /* 0x0000000203038212 */ /* 0x001fc800078e3cff */
[----:B------:R-:W-:-:S04]  /*29090*/  @!P0 LOP3.LUT R2, R3, R2, RZ, 0x3c, !PT ;  /* 0x0000000203028212 */ /* 0x000fc800078e3cff */
[----:B------:R-:W-:-:S05]  /*290a0*/  @!P0 LOP3.LUT R3, R3, R2, RZ, 0x3c, !PT ;  /* 0x0000000203038212 */ /* 0x000fca00078e3cff */
[----:B------:R-:W2:Y:S04]  /*290b0*/  @!P0 LDG.E.U8 R0, desc[UR6][R2.64] ;  /* 0x0000000602008981 */ /* 0x000ea8000c1e1100 */
[----:B---3--:R0:W-:Y:S04]  /*290c0*/  STL [R1+0x5c], R9 ;  /* 0x00005c0901007387 */ /* 0x0081e80000100800 */
[----:B0-----:R-:W3:Y:S04]  /*290d0*/  LDL R9, [R1+0xb44] ;  /* 0x000b440001097983 */ /* 0x001ee80000100800 */
        /* <DEDUP_REMOVED lines=8> */
[----:B------:R-:W3:Y:S01]  /*29160*/  @!P0 LDG.E.U8 R14, desc[UR6][R2.64] ;  /* 0x00000006020e8981 */ /* 0x000ee2000c1e1100 */
[----:B--2---:R-:W-:-:S03]  /*29170*/  PRMT R0, RZ, 0x7610, R0 ;  /* 0x00007610ff007816 */ /* 0x004fc60000000000 */
[----:B---3--:R0:W-:Y:S04]  /*29180*/  STL [R1+0x54], R14 ;  /* 0x0000540e01007387 */ /* 0x0081e80000100800 */
[----:B0-----:R-:W2:Y:S04]  /*29190*/  LDL.LU R14, [R1+0x2430] ;  /* 0x00243000010e7983 */ /* 0x001ea80000300800 */
[----:B------:R-:W3:Y:S01]  /*291a0*/  LDL R3, [R1+0xbb8] ;  /* 0x000bb80001037983 */ /* 0x000ee20000100800 */
[----:B------:R-:W-:-:S03]  /*291b0*/  @!P0 IMAD.MOV.U32 R2, RZ, RZ, R15 ;  /* 0x000000ffff028224 */ /* 0x000fc600078e000f */
[----:B------:R-:W4:Y:S04]  /*291c0*/  LDL R15, [R1+0x1234] ;  /* 0x00123400010f7983 */ /* 0x000f280000100800 */
[----:B---3--:R-:W3:Y:S04]  /*291d0*/  @!P0 LDG.E.U8 R0, desc[UR6][R2.64] ;  /* 0x0000000602008981 */ /* 0x008ee8000c1e1100 */
        /* <DEDUP_REMOVED lines=17> */
[----:B------:R-:W3:Y:S01]  /*292f0*/  @!P0 LDG.E.U8 R0, desc[UR6][R2.64] ;  /* 0x0000000602008981 */ /* 0x000ee2000c1e1100 */
[----:B------:R-:W-:-:S03]  /*29300*/  PRMT R8, RZ, 0x7610, R8 ;  /* 0x00007610ff087816 */ /* 0x000fc60000000008 */
[----:B---3--:R0:W-:Y:S04]  /*29310*/  STL [R1+0x2c], R0 ;  /* 0x00002c0001007387 */ /* 0x0081e80000100800 */
[----:B0-----:R-:W3:Y:S04]  /*29320*/  LDL.LU R0, [R1+0x2424] ;  /* 0x0024240001007983 */ /* 0x001ee80000300800 */
[----:B------:R-:W4:Y:S01]  /*29330*/  LDL R3, [R1+0xb40] ;  /* 0x000b400001037983 */ /* 0x000f220000100800 */
[----:B------:R-:W-:-:S03]  /*29340*/  @!P0 IMAD.MOV.U32 R2, RZ, RZ, R9 ;  /* 0x000000ffff028224 */ /* 0x000fc600078e0009 */
[----:B------:R-:W2:Y:S04]  /*29350*/  LDL R9, [R1+0x1240] ;  /* 0x0012400001097983 */ /* 0x000ea80000100800 */
[----:B----4-:R0:W4:Y:S04]  /*29360*/  @!P0 LDG.E.U8 R8, desc[UR6][R2.64] ;  /* 0x0000000602088981 */ /* 0x010128000c1e1100 */
[----:B------:R-:W0:Y:S04]  /*29370*/  LDL R2, [R1+0xb38] ;  /* 0x000b380001027983 */ /* 0x000e280000100800 */
[----:B------:R-:W0:Y:S01]  /*29380*/  LDL R3, [R1+0xb3c] ;  /* 0x000b3c0001037983 */ /* 0x000e220000100800 */
[----:B---3--:R-:W-:-:S02]  /*29390*/  PRMT R0, RZ, 0x7610, R0 ;  /* 0x00007610ff007816 */ /* 0x008fc40000000000 */
[----:B0-----:R-:W-:-:S04]  /*293a0*/  @!P0 LOP3.LUT R3, R3, R2, RZ, 0x3c, !PT ;  /* 0x0000000203038212 */ /* 0x001fc800078e3cff */
[----:B------:R-:W-:-:S04]  /*293b0*/  @!P0 LOP3.LUT R2, R3, R2, RZ, 0x3c, !PT ;  /* 0x0000000203028212 */ /* 0x000fc800078e3cff */
[----:B------:R-:W-:-:S05]  /*293c0*/  @!P0 LOP3.LUT R3, R3, R2, RZ, 0x3c, !PT ;  /* 0x0000000203038212 */ /* 0x000fca00078e3cff */
[----:B------:R-:W3:Y:S04]  /*293d0*/  @!P0 LDG.E.U8 R0, desc[UR6][R2.64] ;  /* 0x0000000602008981 */ /* 0x000ee8000c1e1100 */
[----:B----4-:R0:W-:Y:S04]  /*293e0*/  STL [R1+0x10], R8 ;  /* 0x0000100801007387 */ /* 0x0101e80000100800 */
[----:B0-----:R-:W2:Y:S04]  /*293f0*/  LDL R8, [R1+0x127c] ;  /* 0x00127c0001087983 */ /* 0x001ea80000100800 */
[----:B---3--:R0:W-:Y:S04]  /*29400*/  STL [R1+0xc], R0 ;  /* 0x00000c0001007387 */ /* 0x0081e80000100800 */
[----:B0-----:R-:W3:Y:S04]  /*29410*/  LDL.LU R0, [R1+0x2420] ;  /* 0x0024200001007983 */ /* 0x001ee80000300800 */
[----:B------:R-:W4:Y:S01]  /*29420*/  LDL R3, [R1+0xb08] ;  /* 0x000b080001037983 */ /* 0x000f220000100800 */
[----:B------:R-:W-:Y:S01]  /*29430*/  PRMT R26, RZ, 0x7610, R26 ;  /* 0x00007610ff1a7816 */ /* 0x000fe2000000001a */
[----:B------:R-:W-:Y:S01]  /*29440*/  @!P0 IMAD.MOV.U32 R2, RZ, RZ, R15 ;  /* 0x000000ffff028224 */ /* 0x000fe200078e000f */
[----:B------:R-:W-:Y:S01]  /*29450*/  PRMT R22, RZ, 0x7610, R22 ;  /* 0x00007610ff167816 */ /* 0x000fe20000000016 */
[----:B------:R-:W3:Y:S04]  /*29460*/  LDL R15, [R1+0x12d0] ;  /* 0x0012d000010f7983 */ /* 0x000ee80000100800 */
[----:B----4-:R0:W4:Y:S04]  /*29470*/  @!P0 LDG.E.U8 R26, desc[UR6][R2.64] ;  /* 0x00000006021a8981 */ /* 0x010128000c1e1100 */
[----:B------:R-:W0:Y:S04]  /*29480*/  LDL R2, [R1+0xb04] ;  /* 0x000b040001027983 */ /* 0x000e280000100800 */
[----:B------:R-:W0:Y:S02]  /*29490*/  LDL R3, [R1+0x123c] ;  /* 0x00123c0001037983 */ /* 0x000e240000100800 */
[----:B0-----:R-:W-:-:S04]  /*294a0*/  @!P0 LOP3.LUT R3, R3, R2, RZ, 0x3c, !PT ;  /* 0x0000000203038212 */ /* 0x001fc800078e3cff */
[----:B------:R-:W-:-:S04]  /*294b0*/  @!P0 LOP3.LUT R2, R3, R2, RZ, 0x3c, !PT ;  /* 0x0000000203028212 */ /* 0x000fc800078e3cff */
[----:B------:R-:W-:Y:S01]  /*294c0*/  @!P0 LOP3.LUT R3, R3, R2, RZ, 0x3c, !PT ;  /* 0x0000000203038212 */ /* 0x000fe200078e3cff */
[----:B----4-:R-:W-:Y:S04]  /*294d0*/  STL [R1+0x23e8], R26 ;  /* 0x0023e81a01007387 */ /* 0x010fe80000100800 */
[----:B------:R0:W4:Y:S04]  /*294e0*/  @!P0 LDG.E.U8 R22, desc[UR6][R2.64] ;  /* 0x0000000602168981 */ /* 0x000128000c1e1100 */
[----:B------:R-:W0:Y:S04]  /*294f0*/  LDL R2, [R1+0x1238] ;  /* 0x0012380001027983 */ /* 0x000e280000100800 */
[----:B------:R-:W0:Y:S01]  /*29500*/  LDL R3, [R1+0x1274] ;  /* 0x0012740001037983 */ /* 0x000e220000100800 */
[----:B------:R-:W-:-:S02]  /*29510*/  PRMT R6, RZ, 0x7610, R6 ;  /* 0x00007610ff067816 */ /* 0x000fc40000000006 */
[----:B0-----:R-:W-:-:S04]  /*29520*/  @!P0 LOP3.LUT R3, R3, R2, RZ, 0x3c, !PT ;  /* 0x0000000203038212 */ /* 0x001fc800078e3cff */
[----:B------:R-:W-:-:S04]  /*29530*/  @!P0 LOP3.LUT R2, R3, R2, RZ, 0x3c, !PT ;  /* 0x0000000203028212 */ /* 0x000fc800078e3cff */
[----:B------:R-:W-:-:S05]  /*29540*/  @!P0 LOP3.LUT R3, R3, R2, RZ, 0x3c, !PT ;  /* 0x0000000203038212 */ /* 0x000fca00078e3cff */
[----:B------:R-:W3:Y:S01]  /*29550*/  @!P0 LDG.E.U8 R6, desc[UR6][R2.64] ;  /* 0x0000000602068981 */ /* 0x000ee2000c1e1100 */
[----:B------:R-:W-:-:S03]  /*29560*/  PRMT R5, RZ, 0x7610, R5 ;  /* 0x00007610ff057816 */ /* 0x000fc60000000005 */
[----:B----4-:R-:W-:Y:S04]  /*29570*/  STL [R1+0x23ec], R22 ;  /* 0x0023ec1601007387 */ /* 0x010fe80000100800 */
[----:B--2---:R-:W2:Y:S04]  /*29580*/  @!P0 LDG.E.U8 R5, desc[UR6][R8.64] ;  /* 0x0000000608058981 */ /* 0x004ea8000c1e1100 */
[----:B---3--:R-:W-:Y:S04]  /*29590*/  STL [R1+0x23f0], R6 ;  /* 0x0023f00601007387 */ /* 0x008fe80000100800 */
[----:B------:R-:W3:Y:S04]  /*295a0*/  LDL R8, [R1+0x1278] ;  /* 0x0012780001087983 */ /* 0x000ee80000100800 */
[----:B------:R-:W3:Y:S01]  /*295b0*/  LDL R9, [R1+0x12b4] ;  /* 0x0012b40001097983 */ /* 0x000ee20000100800 */
[----:B------:R-:W-:-:S03]  /*295c0*/  PRMT R3, RZ, 0x7610, R3 ;  /* 0x00007610ff037816 */ /* 0x000fc60000000003 */
[----:B--2---:R-:W-:Y:S01]  /*295d0*/  STL [R1+0x23f4], R5 ;  /* 0x0023f40501007387 */ /* 0x004fe20000100800 */
[----:B---3--:R-:W-:-:S04]  /*295e0*/  @!P0 LOP3.LUT R9, R9, R8, RZ, 0x3c, !PT ;  /* 0x0000000809098212 */ /* 0x008fc800078e3cff */
[----:B------:R-:W-:-:S04]  /*295f0*/  @!P0 LOP3.LUT R8, R9, R8, RZ, 0x3c, !PT ;  /* 0x0000000809088212 */ /* 0x000fc800078e3cff */
[----:B------:R-:W-:-:S05]  /*29600*/  @!P0 LOP3.LUT R9, R9, R8, RZ, 0x3c, !PT ;  /* 0x0000000809098212 */ /* 0x000fca00078e3cff */
[----:B------:R0:W2:Y:S04]  /*29610*/  @!P0 LDG.E.U8 R3, desc[UR6][R8.64] ;  /* 0x0000000608038981 */ /* 0x0000a8000c1e1100 */
[----:B------:R-:W3:Y:S01]  /*29620*/  LDL R9, [R1+0x1280] ;  /* 0x0012800001097983 */ /* 0x000ee20000100800 */
[----:B------:R-:W-:Y:S01]  /*29630*/  PRMT R4, RZ, 0x7610, R4 ;  /* 0x00007610ff047816 */ /* 0x000fe20000000004 */
[----:B0-----:R-:W-:Y:S02]  /*29640*/  @!P0 IMAD.MOV.U32 R8, RZ, RZ, R15 ;  /* 0x000000ffff088224 */ /* 0x001fe400078e000f */
[----:B--2---:R-:W-:Y:S01]  /*29650*/  STL [R1+0x23f8], R3 ;  /* 0x0023f80301007387 */ /* 0x004fe20000100800 */
[----:B------:R-:W-:-:S03]  /*29660*/  PRMT R13, RZ, 0x7610, R13 ;  /* 0x00007610ff0d7816 */ /* 0x000fc6000000000d */
[----:B------:R-:W2:Y:S04]  /*29670*/  LDL R15, [R1+0xb9c] ;  /* 0x000b9c00010f7983 */ /* 0x000ea80000100800 */
[----:B---3--:R0:W3:Y:S04]  /*29680*/  @!P0 LDG.E.U8 R4, desc[UR6][R8.64] ;  /* 0x0000000608048981 */ /* 0x0080e8000c1e1100 */
[----:B------:R-:W0:Y:S04]  /*29690*/  LDL R8, [R1+0xbc8] ;  /* 0x000bc80001087983 */ /* 0x000e280000100800 */
[----:B------:R-:W0:Y:S02]  /*296a0*/  LDL R9, [R1+0xbcc] ;  /* 0x000bcc0001097983 */ /* 0x000e240000100800 */
[----:B0-----:R-:W-:-:S04]  /*296b0*/  @!P0 LOP3.LUT R9, R9, R8, RZ, 0x3c, !PT ;  /* 0x0000000809098212 */ /* 0x001fc800078e3cff */
[----:B------:R-:W-:-:S04]  /*296c0*/  @!P0 LOP3.LUT R8, R9, R8, RZ, 0x3c, !PT ;  /* 0x0000000809088212 */ /* 0x000fc800078e3cff */
[----:B------:R-:W-:Y:S01]  /*296d0*/  @!P0 LOP3.LUT R9, R9, R8, RZ, 0x3c, !PT ;  /* 0x0000000809098212 */ /* 0x000fe200078e3cff */
[----:B---3--:R-:W-:Y:S04]  /*296e0*/  STL [R1+0x23fc], R4 ;  /* 0x0023fc0401007387 */ /* 0x008fe80000100800 */
[----:B------:R0:W3:Y:S04]  /*296f0*/  @!P0 LDG.E.U8 R13, desc[UR6][R8.64] ;  /* 0x00000006080d8981 */ /* 0x0000e8000c1e1100 */
[----:B------:R-:W0:Y:S04]  /*29700*/  LDL R8, [R1+0xbb0] ;  /* 0x000bb00001087983 */ /* 0x000e280000100800 */
[----:B------:R-:W0:Y:S01]  /*29710*/  LDL R9, [R1+0xbb4] ;  /* 0x000bb40001097983 */ /* 0x000e220000100800 */
[----:B------:R-:W-:-:S02]  /*29720*/  PRMT R14, RZ, 0x7610, R14 ;  /* 0x00007610ff0e7816 */ /* 0x000fc4000000000e */
        /* <DEDUP_REMOVED lines=8> */
[----:B------:R-:W2:Y:S04]  /*297b0*/  LDL R8, [R1+0xba8] ;  /* 0x000ba80001087983 */ /* 0x000ea80000100800 */
[----:B------:R-:W2:Y:S01]  /*297c0*/  LDL R9, [R1+0xbac] ;  /* 0x000bac0001097983 */ /* 0x000ea20000100800 */
[----:B------:R-:W-:-:S02]  /*297d0*/  PRMT R0, RZ, 0x7610, R0 ;  /* 0x00007610ff007816 */ /* 0x000fc40000000000 */
[----:B--2---:R-:W-:-:S04]  /*297e0*/  @!P0 LOP3.LUT R9, R9, R8, RZ, 0x3c, !PT ;  /* 0x0000000809098212 */ /* 0x004fc800078e3cff */
        /* <DEDUP_REMOVED lines=12> */
[----:B------:R-:W2:Y:S01]  /*298b0*/  LDL R9, [R1+0xb98] ;  /* 0x000b980001097983 */ /* 0x000ea20000100800 */
[----:B----4-:R-:W-:Y:S01]  /*298c0*/  PRMT R14, RZ, 0x7610, R14 ;  /* 0x00007610ff0e7816 */ /* 0x010fe2000000000e */
[----:B0-----:R-:W-:Y:S02]  /*298d0*/  @!P0 IMAD.MOV.U32 R8, RZ, RZ, R15 ;  /* 0x000000ffff088224 */ /* 0x001fe400078e000f */
[----:B---3--:R0:W-:Y:S01]  /*298e0*/  STL [R1+0x40], R5 ;  /* 0x0000400501007387 */ /* 0x0081e20000100800 */
[----:B------:R-:W-:-:S03]  /*298f0*/  PRMT R11, RZ, 0x7610, R11 ;  /* 0x00007610ff0b7816 */ /* 0x000fc6000000000b */
[----:B------:R-:W3:Y:S04]  /*29900*/  LDL R15, [R1+0xb60] ;  /* 0x000b6000010f7983 */ /* 0x000ee80000100800 */
[----:B--2---:R1:W2:Y:S04]  /*29910*/  @!P0 LDG.E.U8 R14, desc[UR6][R8.64] ;  /* 0x00000006080e8981 */ /* 0x0042a8000c1e1100 */
[----:B0-----:R-:W4:Y:S04]  /*29920*/  LDL R5, [R1+0xb6c] ;  /* 0x000b6c0001057983 */ /* 0x001f280000100800 */
[----:B------:R-:W3:Y:S01]  /*29930*/  LDL R9, [R1+0xb90] ;  /* 0x000b900001097983 */ /* 0x000ee20000100800 */
[----:B-1----:R-:W-:-:S03]  /*29940*/  @!P0 IMAD.MOV.U32 R8, RZ, RZ, R13 ;  /* 0x000000ffff088224 */ /* 0x002fc600078e000d */
[----:B--2---:R0:W-:Y:S01]  /*29950*/  STL [R1+0x3c], R14 ;  /* 0x00003c0e01007387 */ /* 0x0041e20000100800 */
[----:B------:R-:W-:-:S03]  /*29960*/  PRMT R16, RZ, 0x7610, R16 ;  /* 0x00007610ff107816 */ /* 0x000fc60000000010 */
[----:B------:R-:W2:Y:S04]  /*29970*/  LDL R13, [R1+0xb58] ;  /* 0x000b5800010d7983 */ /* 0x000ea80000100800 */
[----:B---3--:R1:W3:Y:S04]  /*29980*/  @!P0 LDG.E.U8 R11, desc[UR6][R8.64] ;  /* 0x00000006080b8981 */ /* 0x0082e8000c1e1100 */
[----:B0-----:R-:W2:Y:S04]  /*29990*/  LDL R14, [R1+0xb64] ;  /* 0x000b6400010e7983 */ /* 0x001ea80000100800 */
[----:B------:R-:W1:Y:S04]  /*299a0*/  LDL R8, [R1+0xb88] ;  /* 0x000b880001087983 */ /* 0x000e680000100800 */
[----:B------:R-:W1:Y:S02]  /*299b0*/  LDL R9, [R1+0xb8c] ;  /* 0x000b8c0001097983 */ /* 0x000e640000100800 */
[----:B-1----:R-:W-:-:S04]  /*299c0*/  @!P0 LOP3.LUT R9, R9, R8, RZ, 0x3c, !PT ;  /* 0x0000000809098212 */ /* 0x002fc800078e3cff */
        /* <DEDUP_REMOVED lines=13> */
[----:B------:R-:W2:Y:S01]  /*29aa0*/  @!P0 LDG.E.U8 R0, desc[UR6][R8.64] ;  /* 0x0000000608008981 */ /* 0x000ea2000c1e1100 */
[----:B------:R-:W-:-:S03]  /*29ab0*/  PRMT R3, RZ, 0x7610, R3 ;  /* 0x00007610ff037816 */ /* 0x000fc60000000003 */
[----:B--2---:R0:W-:Y:S04]  /*29ac0*/  STL [R1+0x28], R0 ;  /* 0x0000280001007387 */ /* 0x0041e80000100800 */
[----:B0-----:R-:W2:Y:S04]  /*29ad0*/  LDL.LU R0, [R1+0x2410] ;  /* 0x0024100001007983 */ /* 0x001ea80000300800 */
[----:B------:R-:W3:Y:S01]  /*29ae0*/  LDL R9, [R1+0xb68] ;  /* 0x000b680001097983 */ /* 0x000ee20000100800 */
[----:B------:R-:W-:Y:S01]  /*29af0*/  @!P0 IMAD.MOV.U32 R8, RZ, RZ, R5 ;  /* 0x000000ffff088224 */ /* 0x000fe200078e0005 */
[----:B------:R-:W-:-:S02]  /*29b00*/  PRMT R10, RZ, 0x7610, R10 ;  /* 0x00007610ff0a7816 */ /* 0x000fc4000000000a */
[----:B------:R-:W-:Y:S01]  /*29b10*/  PRMT R4, RZ, 0x7610, R4 ;  /* 0x00007610ff047816 */ /* 0x000fe20000000004 */
[----:B------:R-:W4:Y:S04]  /*29b20*/  LDL R5, [R1+0xb48] ;  /* 0x000b480001057983 */ /* 0x000f280000100800 */
[----:B---3--:R0:W3:Y:S02]  /*29b30*/  @!P0 LDG.E.U8 R3, desc[UR6][R8.64] ;  /* 0x0000000608038981 */ /* 0x0080e4000c1e1100 */
[----:B0-----:R-:W-:Y:S02]  /*29b40*/  @!P0 IMAD.MOV.U32 R8, RZ, RZ, R14 ;  /* 0x000000ffff088224 */ /* 0x001fe400078e000e */
[----:B------:R-:W-:-:S05]  /*29b50*/  @!P0 IMAD.MOV.U32 R9, RZ, RZ, R15 ;  /* 0x000000ffff098224 */ /* 0x000fca00078e000f */
[----:B------:R0:W2:Y:S02]  /*29b60*/  @!P0 LDG.E.U8 R10, desc[UR6][R8.64] ;  /* 0x00000006080a8981 */ /* 0x0000a4000c1e1100 */
[----:B0-----:R-:W-:Y:S02]  /*29b70*/  @!P0 IMAD.MOV.U32 R8, RZ, RZ, R11 ;  /* 0x000000ffff088224 */ /* 0x001fe400078e000b */
[----:B------:R-:W-:-:S05]  /*29b80*/  @!P0 IMAD.MOV.U32 R9, RZ, RZ, R13 ;  /* 0x000000ffff098224 */ /* 0x000fca00078e000d */
[----:B------:R-:W4:Y:S04]  /*29b90*/  @!P0 LDG.E.U8 R4, desc[UR6][R8.64] ;  /* 0x0000000608048981 */ /* 0x000f28000c1e1100 */
[----:B---3--:R0:W-:Y:S04]  /*29ba0*/  STL [R1+0x24], R3 ;  /* 0x0000240301007387 */ /* 0x0081e80000100800 */
[----:B------:R-:W3:Y:S04]  /*29bb0*/  LDL R15, [R1+0xb30] ;  /* 0x000b3000010f7983 */ /* 0x000ee80000100800 */
[----:B0-----:R-:W3:Y:S04]  /*29bc0*/  LDL R3, [R1+0xb4c] ;  /* 0x000b4c0001037983 */ /* 0x001ee80000100800 */
[----:B--2---:R0:W-:Y:S04]  /*29bd0*/  STL [R1+0x20], R10 ;  /* 0x0000200a01007387 */ /* 0x0041e80000100800 */
[----:B------:R-:W2:Y:S04]  /*29be0*/  LDL R8, [R1+0xb50] ;  /* 0x000b500001087983 */ /* 0x000ea80000100800 */
[----:B------:R-:W2:Y:S04]  /*29bf0*/  LDL R9, [R1+0xb54] ;  /* 0x000b540001097983 */ /* 0x000ea80000100800 */
[----:B------:R-:W3:Y:S04]  /*29c00*/  LDL R14, [R1+0xb28] ;  /* 0x000b2800010e7983 */ /* 0x000ee80000100800 */
[----:B------:R-:W3:Y:S01]  /*29c10*/  LDL R13, [R1+0xb2c] ;  /* 0x000b2c00010d7983 */ /* 0x000ee20000100800 */
[----:B------:R-:W-:-:S03]  /*29c20*/  PRMT R26, RZ, 0x7610, R26 ;  /* 0x00007610ff1a7816 */ /* 0x000fc6000000001a */
[----:B------:R-:W3:Y:S04]  /*29c30*/  LDL R11, [R1+0xb00] ;  /* 0x000b0000010b7983 */ /* 0x000ee80000100800 */
[----:B0-----:R-:W3:Y:S01]  /*29c40*/  LDL R10, [R1+0xb34] ;  /* 0x000b3400010a7983 */ /* 0x001ee20000100800 */
[----:B------:R-:W-:-:S03]  /*29c50*/  PRMT R22, RZ, 0x7610, R22 ;  /* 0x00007610ff167816 */ /* 0x000fc60000000016 */
[----:B----4-:R0:W-:Y:S01]  /*29c60*/  STL [R1+0x1c], R4 ;  /* 0x00001c0401007387 */ /* 0x0101e20000100800 */
[----:B------:R-:W-:-:S03]  /*29c70*/  PRMT R6, RZ, 0x7610, R6 ;  /* 0x00007610ff067816 */ /* 0x000fc60000000006 */
[----:B0-----:R-:W4:Y:S01]  /*29c80*/  LDL R4, [R1+0x1244] ;  /* 0x0012440001047983 */ /* 0x001f220000100800 */
[----:B--2---:R-:W-:-:S04]  /*29c90*/  @!P0 LOP3.LUT R9, R9, R8, RZ, 0x3c, !PT ;  /* 0x0000000809098212 */ /* 0x004fc800078e3cff */
[----:B------:R-:W-:-:S04]  /*29ca0*/  @!P0 LOP3.LUT R8, R9, R8, RZ, 0x3c, !PT ;  /* 0x0000000809088212 */ /* 0x000fc800078e3cff */
[----:B------:R-:W-:-:S05]  /*29cb0*/  @!P0 LOP3.LUT R9, R9, R8, RZ, 0x3c, !PT ;  /* 0x0000000809098212 */ /* 0x000fca00078e3cff */
[----:B------:R3:W2:Y:S02]  /*29cc0*/  @!P0 LDG.E.U8 R26, desc[UR6][R8.64] ;  /* 0x00000006081a8981 */ /* 0x0006a4000c1e1100 */
[----:B---3--:R-:W-:Y:S02]  /*29cd0*/  @!P0 IMAD.MOV.U32 R8, RZ, RZ, R3 ;  /* 0x000000ffff088224 */ /* 0x008fe400078e0003 */
[----:B------:R-:W-:Y:S01]  /*29ce0*/  @!P0 IMAD.MOV.U32 R9, RZ, RZ, R5 ;  /* 0x000000ffff098224 */ /* 0x000fe200078e0005 */
[----:B------:R-:W3:Y:S04]  /*29cf0*/  LDL R3, [R1+0x124c] ;  /* 0x00124c0001037983 */ /* 0x000ee80000100800 */
[----:B------:R-:W2:Y:S04]  /*29d00*/  LDL R5, [R1+0xafc] ;  /* 0x000afc0001057983 */ /* 0x000ea80000100800 */
[----:B------:R0:W2:Y:S02]  /*29d10*/  @!P0 LDG.E.U8 R22, desc[UR6][R8.64] ;  /* 0x0000000608168981 */ /* 0x0000a4000c1e1100 */
[----:B0-----:R-:W-:-:S02]  /*29d20*/  @!P0 IMAD.MOV.U32 R8, RZ, RZ, R10 ;  /* 0x000000ffff088224 */ /* 0x001fc400078e000a */
[----:B------:R-:W-:Y:S01]  /*29d30*/  @!P0 IMAD.MOV.U32 R9, RZ, RZ, R15 ;  /* 0x000000ffff098224 */ /* 0x000fe200078e000f */
[----:B------:R-:W-:Y:S02]  /*29d40*/  PRMT R12, RZ, 0x7610, R12 ;  /* 0x00007610ff0c7816 */ /* 0x000fe4000000000c */
[----:B------:R-:W-:Y:S02]  /*29d50*/  PRMT R20, RZ, 0x7610, R20 ;  /* 0x00007610ff147816 */ /* 0x000fe40000000014 */
[----:B------:R-:W-:Y:S01]  /*29d60*/  PRMT R18, RZ, 0x7610, R18 ;  /* 0x00007610ff127816 */ /* 0x000fe20000000012 */
[----:B------:R-:W2:Y:S04]  /*29d70*/  LDL R10, [R1+0x1248] ;  /* 0x00124800010a7983 */ /* 0x000ea80000100800 */
[----:B------:R0:W2:Y:S02]  /*29d80*/  @!P0 LDG.E.U8 R6, desc[UR6][R8.64] ;  /* 0x0000000608068981 */ /* 0x0000a4000c1e1100 */
[----:B0-----:R-:W-:-:S02]  /*29d90*/  @!P0 IMAD.MOV.U32 R8, RZ, RZ, R13 ;  /* 0x000000ffff088224 */ /* 0x001fc400078e000d */
[----:B------:R-:W-:-:S05]  /*29da0*/  @!P0 IMAD.MOV.U32 R9, RZ, RZ, R14 ;  /* 0x000000ffff098224 */ /* 0x000fca00078e000e */
[----:B------:R4:W2:Y:S02]  /*29db0*/  @!P0 LDG.E.U8 R12, desc[UR6][R8.64] ;  /* 0x00000006080c8981 */ /* 0x0008a4000c1e1100 */
[----:B----4-:R-:W-:Y:S02]  /*29dc0*/  @!P0 IMAD.MOV.U32 R8, RZ, RZ, R4 ;  /* 0x000000ffff088224 */ /* 0x010fe400078e0004 */
[----:B------:R-:W-:-:S05]  /*29dd0*/  @!P0 IMAD.MOV.U32 R9, RZ, RZ, R11 ;  /* 0x000000ffff098224 */ /* 0x000fca00078e000b */
[----:B------:R3:W4:Y:S02]  /*29de0*/  @!P0 LDG.E.U8 R20, desc[UR6][R8.64] ;  /* 0x0000000608148981 */ /* 0x000724000c1e1100 */
[----:B---3--:R-:W-:Y:S02]  /*29df0*/  @!P0 IMAD.MOV.U32 R8, RZ, RZ, R3 ;  /* 0x000000ffff088224 */ /* 0x008fe400078e0003 */
[----:B--2---:R-:W-:-:S05]  /*29e00*/  @!P0 IMAD.MOV.U32 R9, RZ, RZ, R5 ;  /* 0x000000ffff098224 */ /* 0x004fca00078e0005 */
[----:B------:R-:W2:Y:S04]  /*29e10*/  @!P0 LDG.E.U8 R18, desc[UR6][R8.64] ;  /* 0x0000000608128981 */ /* 0x000ea8000c1e1100 */
[----:B------:R0:W-:Y:S04]  /*29e20*/  STL [R1+0x8], R6 ;  /* 0x0000080601007387 */ /* 0x0001e80000100800 */
[----:B0-----:R-:W3:Y:S04]  /*29e30*/  LDL R6, [R1+0x1284] ;  /* 0x0012840001067983 */ /* 0x001ee80000100800 */
[----:B------:R0:W-:Y:S04]  /*29e40*/  STL [R1+0x4], R12 ;  /* 0x0000040c01007387 */ /* 0x0001e80000100800 */
[----:B------:R-:W3:Y:S04]  /*29e50*/  LDL R4, [R1+0x128c] ;  /* 0x00128c0001047983 */ /* 0x000ee80000100800 */
[----:B0-----:R-:W3:Y:S01]  /*29e60*/  LDL R12, [R1+0x1250] ;  /* 0x00125000010c7983 */ /* 0x001ee20000100800 */
[----:B------:R-:W-:-:S03]  /*29e70*/  PRMT R7, RZ, 0x7610, R7 ;  /* 0x00007610ff077816 */ /* 0x000fc60000000007 */
[----:B----4-:R-:W-:Y:S04]  /*29e80*/  STL [R1+0x23c4], R20 ;  /* 0x0023c41401007387 */ /* 0x010fe80000100800 */
[----:B------:R-:W4:Y:S04]  /*29e90*/  LDL R5, [R1+0x1288] ;  /* 0x0012880001057983 */ /* 0x000f280000100800 */
[----:B------:R-:W4:Y:S01]  /*29ea0*/  LDL R3, [R1+0x12cc] ;  /* 0x0012cc0001037983 */ /* 0x000f220000100800 */
[----:B------:R-:W-:-:S03]  /*29eb0*/  @!P0 IMAD.MOV.U32 R11, RZ, RZ, R10 ;  /* 0x000000ffff0b8224 */ /* 0x000fc600078e000a */
[----:B--2---:R-:W-:Y:S04]  /*29ec0*/  STL [R1+0x23c8], R18 ;  /* 0x0023c81201007387 */ /* 0x004fe80000100800 */
[----:B------:R-:W2:Y:S04]  /*29ed0*/  LDL R15, [R1+0x1290] ;  /* 0x00129000010f7983 */ /* 0x000ea80000100800 */
[----:B------:R-:W2:Y:S01]  /*29ee0*/  LDL R14, [R1+0x12c8] ;  /* 0x0012c800010e7983 */ /* 0x000ea20000100800 */
[----:B---3--:R-:W-:-:S05]  /*29ef0*/  @!P0 IMAD.MOV.U32 R10, RZ, RZ, R6 ;  /* 0x000000ffff0a8224 */ /* 0x008fca00078e0006 */
[----:B------:R0:W3:Y:S01]  /*29f00*/  @!P0 LDG.E.U8 R7, desc[UR6][R10.64] ;  /* 0x000000060a078981 */ /* 0x0000e2000c1e1100 */
[----:B------:R-:W-:Y:S01]  /*29f10*/  PRMT R8, RZ, 0x7610, R8 ;  /* 0x00007610ff087816 */ /* 0x000fe20000000008 */
[----:B0-----:R-:W-:Y:S02]  /*29f20*/  @!P0 IMAD.MOV.U32 R10, RZ, RZ, R4 ;  /* 0x000000ffff0a8224 */ /* 0x001fe400078e0004 */
[----:B------:R-:W-:Y:S01]  /*29f30*/  @!P0 IMAD.MOV.U32 R11, RZ, RZ, R12 ;  /* 0x000000ffff0b8224 */ /* 0x000fe200078e000c */
[----:B------:R-:W-:-:S04]  /*29f40*/  PRMT R9, RZ, 0x7610, R9 ;  /* 0x00007610ff097816 */ /* 0x000fc80000000009 */
[----:B------:R4:W3:Y:S04]  /*29f50*/  @!P0 LDG.E.U8 R8, desc[UR6][R10.64] ;  /* 0x000000060a088981 */ /* 0x0008e8000c1e1100 */
[----:B------:R-:W-:Y:S01]  /*29f60*/  STL [R1+0x18], R26 ;  /* 0x0000181a01007387 */ /* 0x000fe20000100800 */
[----:B------:R-:W-:-:S03]  /*29f70*/  PRMT R2, RZ, 0x7610, R2 ;  /* 0x00007610ff027816 */ /* 0x000fc60000000002 */
[----:B------:R-:W3:Y:S04]  /*29f80*/  LDL R13, [R1+0xb20] ;  /* 0x000b2000010d7983 */ /* 0x000ee80000100800 */
[----:B------:R-:W3:Y:S01]  /*29f90*/  LDL R6, [R1+0xb24] ;  /* 0x000b240001067983 */ /* 0x000ee20000100800 */
[----:B----4-:R-:W-:Y:S02]  /*29fa0*/  @!P0 IMAD.MOV.U32 R10, RZ, RZ, R3 ;  /* 0x000000ffff0a8224 */ /* 0x010fe400078e0003 */
[----:B------:R-:W-:-:S05]  /*29fb0*/  @!P0 IMAD.MOV.U32 R11, RZ, RZ, R5 ;  /* 0x000000ffff0b8224 */ /* 0x000fca00078e0005 */
[----:B------:R2:W4:Y:S02]  /*29fc0*/  @!P0 LDG.E.U8 R9, desc[UR6][R10.64] ;  /* 0x000000060a098981 */ /* 0x000524000c1e1100 */
[----:B--2---:R-:W-:Y:S02]  /*29fd0*/  @!P0 IMAD.MOV.U32 R11, RZ, RZ, R15 ;  /* 0x000000ffff0b8224 */ /* 0x004fe400078e000f */
[----:B------:R-:W-:-:S05]  /*29fe0*/  @!P0 IMAD.MOV.U32 R10, RZ, RZ, R14 ;  /* 0x000000ffff0a8224 */ /* 0x000fca00078e000e */
[----:B------:R0:W2:Y:S04]  /*29ff0*/  @!P0 LDG.E.U8 R2, desc[UR6][R10.64] ;  /* 0x000000060a028981 */ /* 0x0000a8000c1e1100 */
[----:B---3--:R-:W-:Y:S04]  /*2a000*/  STL [R1+0x23cc], R7 ;  /* 0x0023cc0701007387 */ /* 0x008fe80000100800 */
[----:B------:R-:W-:Y:S04]  /*2a010*/  STL [R1+0x14], R22 ;  /* 0x0000141601007387 */ /* 0x000fe80000100800 */
[----:B------:R-:W3:Y:S04]  /*2a020*/  LDL R12, [R1+0xb18] ;  /* 0x000b1800010c7983 */ /* 0x000ee80000100800 */
[----:B------:R-:W3:Y:S04]  /*2a030*/  LDL R4, [R1+0xb1c] ;  /* 0x000b1c0001047983 */ /* 0x000ee80000100800 */
[----:B------:R1:W-:Y:S04]  /*2a040*/  STL [R1+0x23d0], R8 ;  /* 0x0023d00801007387 */ /* 0x0003e80000100800 */
[----:B------:R-:W3:Y:S04]  /*2a050*/  LDL R5, [R1+0xb10] ;  /* 0x000b100001057983 */ /* 0x000ee80000100800 */
[----:B------:R-:W3:Y:S01]  /*2a060*/  LDL R3, [R1+0xb14] ;  /* 0x000b140001037983 */ /* 0x000ee20000100800 */
[----:B0-----:R-:W-:-:S02]  /*2a070*/  @!P0 IMAD.MOV.U32 R10, RZ, RZ, R6 ;  /* 0x000000ffff0a8224 */ /* 0x001fc400078e0006 */
[----:B------:R-:W-:Y:S01]  /*2a080*/  @!P0 IMAD.MOV.U32 R11, RZ, RZ, R13 ;  /* 0x000000ffff0b8224 */ /* 0x000fe200078e000d */
[----:B-1----:R-:W-:Y:S02]  /*2a090*/  PRMT R8, RZ, 0x7610, R8 ;  /* 0x00007610ff087816 */ /* 0x002fe40000000008 */
[----:B------:R-:W-:Y:S01]  /*2a0a0*/  PRMT R29, RZ, 0x7610, R29 ;  /* 0x00007610ff1d7816 */ /* 0x000fe2000000001d */
[----:B----4-:R0:W-:Y:S04]  /*2a0b0*/  STL [R1+0x23d4], R9 ;  /* 0x0023d40901007387 */ /* 0x0101e80000100800 */
[----:B------:R3:W4:Y:S04]  /*2a0c0*/  @!P0 LDG.E.U8 R8, desc[UR6][R10.64] ;  /* 0x000000060a088981 */ /* 0x000728000c1e1100 */
[----:B--2---:R1:W-:Y:S04]  /*2a0d0*/  STL [R1+0x23c0], R2 ;  /* 0x0023c00201007387 */ /* 0x0043e80000100800 */
[----:B------:R-:W2:Y:S04]  /*2a0e0*/  LDL R7, [R1+0xb0c] ;  /* 0x000b0c0001077983 */ /* 0x000ea80000100800 */
[----:B------:R-:W4:Y:S04]  /*2a0f0*/  LDL R6, [R1+0x122c] ;  /* 0x00122c0001067983 */ /* 0x000f280000100800 */
[----:B0-----:R-:W4:Y:S01]  /*2a100*/  LDL R9, [R1+0xaf8] ;  /* 0x000af80001097983 */ /* 0x001f220000100800 */
[----:B---3--:R-:W-:-:S02]  /*2a110*/  @!P0 IMAD.MOV.U32 R11, RZ, RZ, R12 ;  /* 0x000000ffff0b8224 */ /* 0x008fc400078e000c */
[----:B------:R-:W-:Y:S02]  /*2a120*/  @!P0 IMAD.MOV.U32 R10, RZ, RZ, R4 ;  /* 0x000000ffff0a8224 */ /* 0x000fe400078e0004 */
[----:B------:R-:W3:Y:S04]  /*2a130*/  LDL R4, [R1+0x1254] ;  /* 0x0012540001047983 */ /* 0x000ee80000100800 */
[----:B------:R0:W3:Y:S01]  /*2a140*/  @!P0 LDG.E.U8 R29, desc[UR6][R10.64] ;  /* 0x000000060a1d8981 */ /* 0x0000e2000c1e1100 */
[----:B------:R-:W-:Y:S01]  /*2a150*/  PRMT R28, RZ, 0x7610, R28 ;  /* 0x00007610ff1c7816 */ /* 0x000fe2000000001c */
[----:B0-----:R-:W-:Y:S02]  /*2a160*/  @!P0 IMAD.MOV.U32 R11, RZ, RZ, R5 ;  /* 0x000000ffff0b8224 */ /* 0x001fe400078e0005 */
[----:B------:R-:W-:-:S05]  /*2a170*/  @!P0 IMAD.MOV.U32 R10, RZ, RZ, R3 ;  /* 0x000000ffff0a8224 */ /* 0x000fca00078e0003 */
[----:B------:R2:W3:Y:S01]  /*2a180*/  @!P0 LDG.E.U8 R28, desc[UR6][R10.64] ;  /* 0x000000060a1c8981 */ /* 0x0004e2000c1e1100 */
[----:B------:R-:W-:Y:S02]  /*2a190*/  PRMT R27, RZ, 0x7610, R27 ;  /* 0x00007610ff1b7816 */ /* 0x000fe4000000001b */
[----:B------:R-:W-:Y:S01]  /*2a1a0*/  PRMT R16, RZ, 0x7610, R16 ;  /* 0x00007610ff107816 */ /* 0x000fe20000000010 */
[----:B--2---:R-:W-:Y:S02]  /*2a1b0*/  @!P0 IMAD.MOV.U32 R11, RZ, RZ, R7 ;  /* 0x000000ffff0b8224 */ /* 0x004fe400078e0007 */
[----:B----4-:R-:W-:Y:S02]  /*2a1c0*/  @!P0 IMAD.MOV.U32 R10, RZ, RZ, R6 ;  /* 0x000000ffff0a8224 */ /* 0x010fe400078e0006 */
[----:B------:R-:W-:-:S03]  /*2a1d0*/  @!P0 IMAD.MOV.U32 R13, RZ, RZ, R9 ;  /* 0x000000ffff0d8224 */ /* 0x000fc600078e0009 */
[----:B------:R0:W2:Y:S01]  /*2a1e0*/  @!P0 LDG.E.U8 R27, desc[UR6][R10.64] ;  /* 0x000000060a1b8981 */ /* 0x0000a2000c1e1100 */
[----:B---3--:R-:W-:-:S03]  /*2a1f0*/  @!P0 IMAD.MOV.U32 R12, RZ, RZ, R4 ;  /* 0x000000ffff0c8224 */ /* 0x008fc600078e0004 */
[----:B------:R-:W-:Y:S04]  /*2a200*/  STL [R1+0x2398], R29 ;  /* 0x0023981d01007387 */ /* 0x000fe80000100800 */
[----:B------:R3:W-:Y:S04]  /*2a210*/  STL [R1], R8 ;  /* 0x0000000801007387 */ /* 0x0007e80000100800 */
[----:B------:R-:W4:Y:S04]  /*2a220*/  LDL R5, [R1+0x125c] ;  /* 0x00125c0001057983 */ /* 0x000f280000100800 */
[----:B------:R-:W4:Y:S04]  /*2a230*/  LDL R3, [R1+0x1228] ;  /* 0x0012280001037983 */ /* 0x000f280000100800 */
[----:B------:R4:W4:Y:S04]  /*2a240*/  @!P0 LDG.E.U8 R16, desc[UR6][R12.64] ;  /* 0x000000060c108981 */ /* 0x000928000c1e1100 */
[----:B-1----:R-:W4:Y:S04]  /*2a250*/  LDL R2, [R1+0x1264] ;  /* 0x0012640001027983 */ /* 0x002f280000100800 */
[----:B---3--:R-:W3:Y:S04]  /*2a260*/  LDL R8, [R1+0xaf4] ;  /* 0x000af40001087983 */ /* 0x008ee80000100800 */
[----:B------:R-:W-:Y:S04]  /*2a270*/  STL [R1+0x236c], R28 ;  /* 0x00236c1c01007387 */ /* 0x000fe80000100800 */
[----:B------:R-:W3:Y:S04]  /*2a280*/  LDL R7, [R1+0x1230] ;  /* 0x0012300001077983 */ /* 0x000ee80000100800 */
[----:B------:R-:W3:Y:S01]  /*2a290*/  LDL R6, [R1+0x126c] ;  /* 0x00126c0001067983 */ /* 0x000ee20000100800 */
[----:B0-----:R-:W-:-:S03]  /*2a2a0*/  PRMT R10, RZ, 0x7610, R10 ;  /* 0x00007610ff0a7816 */ /* 0x001fc6000000000a */
[----:B--2---:R-:W-:Y:S04]  /*2a2b0*/  STL [R1+0x2370], R27 ;  /* 0x0023701b01007387 */ /* 0x004fe80000100800 */
[----:B------:R-:W2:Y:S01]  /*2a2c0*/  LDL R4, [R1+0x1294] ;  /* 0x0012940001047983 */ /* 0x000ea20000100800 */
[----:B----4-:R-:W-:-:S03]  /*2a2d0*/  @!P0 IMAD.MOV.U32 R12, RZ, RZ, R5 ;  /* 0x000000ffff0c8224 */ /* 0x010fc600078e0005 */
[----:B------:R-:W-:Y:S04]  /*2a2e0*/  STL [R1+0x239c], R16 ;  /* 0x00239c1001007387 */ /* 0x000fe80000100800 */
[----:B------:R-:W4:Y:S01]  /*2a2f0*/  LDL R5, [R1+0x1258] ;  /* 0x0012580001057983 */ /* 0x000f220000100800 */
[----:B---3--:R-:W-:-:S05]  /*2a300*/  @!P0 IMAD.MOV.U32 R13, RZ, RZ, R8 ;  /* 0x000000ffff0d8224 */ /* 0x008fca00078e0008 */
[----:B------:R0:W3:Y:S01]  /*2a310*/  @!P0 LDG.E.U8 R10, desc[UR6][R12.64] ;  /* 0x000000060c0a8981 */ /* 0x0000e2000c1e1100 */
[----:B------:R-:W-:Y:S01]  /*2a320*/  PRMT R11, RZ, 0x7610, R11 ;  /* 0x00007610ff0b7816 */ /* 0x000fe2000000000b */
[----:B------:R-:W-:Y:S02]  /*2a330*/  @!P0 IMAD.MOV.U32 R14, RZ, RZ, R2 ;  /* 0x000000ffff0e8224 */ /* 0x000fe400078e0002 */
[----:B------:R-:W-:-:S05]  /*2a340*/  @!P0 IMAD.MOV.U32 R15, RZ, RZ, R3 ;  /* 0x000000ffff0f8224 */ /* 0x000fca00078e0003 */
[----:B------:R1:W3:Y:S01]  /*2a350*/  @!P0 LDG.E.U8 R11, desc[UR6][R14.64] ;  /* 0x000000060e0b8981 */ /* 0x0002e2000c1e1100 */
[----:B0-----:R-:W-:Y:S01]  /*2a360*/  PRMT R12, RZ, 0x7610, R12 ;  /* 0x00007610ff0c7816 */ /* 0x001fe2000000000c */
[----:B-1----:R-:W-:Y:S02]  /*2a370*/  @!P0 IMAD.MOV.U32 R14, RZ, RZ, R6 ;  /* 0x000000ffff0e8224 */ /* 0x002fe400078e0006 */
[----:B------:R-:W-:-:S05]  /*2a380*/  @!P0 IMAD.MOV.U32 R15, RZ, RZ, R7 ;  /* 0x000000ffff0f8224 */ /* 0x000fca00078e0007 */
[----:B------:R2:W3:Y:S01]  /*2a390*/  @!P0 LDG.E.U8 R12, desc[UR6][R14.64] ;  /* 0x000000060e0c8981 */ /* 0x0004e2000c1e1100 */
[----:B------:R-:W-:Y:S01]  /*2a3a0*/  PRMT R13, RZ, 0x7610, R13 ;  /* 0x00007610ff0d7816 */ /* 0x000fe2000000000d */
[----:B--2---:R-:W-:Y:S02]  /*2a3b0*/  @!P0 IMAD.MOV.U32 R14, RZ, RZ, R4 ;  /* 0x000000ffff0e8224 */ /* 0x004fe400078e0004 */
[----:B----4-:R-:W-:-:S05]  /*2a3c0*/  @!P0 IMAD.MOV.U32 R15, RZ, RZ, R5 ;  /* 0x000000ffff0f8224 */ /* 0x010fca00078e0005 */
[----:B------:R-:W2:Y:S04]  /*2a3d0*/  @!P0 LDG.E.U8 R13, desc[UR6][R14.64] ;  /* 0x000000060e0d8981 */ /* 0x000ea8000c1e1100 */
[----:B---3--:R0:W-:Y:S04]  /*2a3e0*/  STL [R1+0x23a0], R10 ;  /* 0x0023a00a01007387 */ /* 0x0081e80000100800 */
[----:B------:R-:W3:Y:S04]  /*2a3f0*/  LDL R3, [R1+0x1260] ;  /* 0x0012600001037983 */ /* 0x000ee80000100800 */
[----:B------:R-:W4:Y:S04]  /*2a400*/  LDL R2, [R1+0x129c] ;  /* 0x00129c0001027983 */ /* 0x000f280000100800 */
[----:B------:R1:W-:Y:S04]  /*2a410*/  STL [R1+0x2374], R11 ;  /* 0x0023740b01007387 */ /* 0x0003e80000100800 */
[----:B0-----:R-:W4:Y:S04]  /*2a420*/  LDL R10, [R1+0x12a4] ;  /* 0x0012a400010a7983 */ /* 0x001f280000100800 */
[----:B------:R-:W4:Y:S04]  /*2a430*/  LDL R8, [R1+0x12ac] ;  /* 0x0012ac0001087983 */ /* 0x000f280000100800 */
[----:B-1----:R-:W4:Y:S04]  /*2a440*/  LDL R11, [R1+0x1268] ;  /* 0x00126800010b7983 */ /* 0x002f280000100800 */
[----:B------:R-:W-:Y:S04]  /*2a450*/  STL [R1+0x2378], R12 ;  /* 0x0023780c01007387 */ /* 0x000fe80000100800 */
[----:B------:R-:W4:Y:S04]  /*2a460*/  LDL R9, [R1+0x1270] ;  /* 0x0012700001097983 */ /* 0x000f280000100800 */
[----:B------:R-:W4:Y:S04]  /*2a470*/  LDL R7, [R1+0x1298] ;  /* 0x0012980001077983 */ /* 0x000f280000100800 */
[----:B------:R-:W4:Y:S04]  /*2a480*/  LDL R6, [R1+0x12c4] ;  /* 0x0012c40001067983 */ /* 0x000f280000100800 */
[----:B------:R-:W4:Y:S04]  /*2a490*/  LDL R5, [R1+0x12a0] ;  /* 0x0012a00001057983 */ /* 0x000f280000100800 */
[----:B------:R-:W4:Y:S04]  /*2a4a0*/  LDL R4, [R1+0x12c0] ;  /* 0x0012c00001047983 */ /* 0x000f280000100800 */
[----:B--2---:R-:W-:Y:S01]  /*2a4b0*/  STL [R1+0x23a4], R13 ;  /* 0x0023a40d01007387 */ /* 0x004fe20000100800 */
[----:B---3--:R-:W-:-:S02]  /*2a4c0*/  @!P0 IMAD.MOV.U32 R15, RZ, RZ, R3 ;  /* 0x000000ffff0f8224 */ /* 0x008fc400078e0003 */
[----:B----4-:R-:W-:Y:S01]  /*2a4d0*/  @!P0 IMAD.MOV.U32 R14, RZ, RZ, R2 ;  /* 0x000000ffff0e8224 */ /* 0x010fe200078e0002 */
[----:B------:R-:W2:Y:S04]  /*2a4e0*/  LDL R3, [R1+0x12a8] ;  /* 0x0012a80001037983 */ /* 0x000ea80000100800 */
[----:B------:R-:W3:Y:S01]  /*2a4f0*/  LDL R2, [R1+0x12bc] ;  /* 0x0012bc0001027983 */ /* 0x000ee20000100800 */
[----:B------:R-:W-:Y:S02]  /*2a500*/  PRMT R17, RZ, 0x7610, R17 ;  /* 0x00007610ff117816 */ /* 0x000fe40000000011 */
[----:B------:R-:W-:-:S04]  /*2a510*/  PRMT R19, RZ, 0x7610, R19 ;  /* 0x00007610ff137816 */ /* 0x000fc80000000013 */
[----:B------:R0:W4:Y:S01]  /*2a520*/  @!P0 LDG.E.U8 R17, desc[UR6][R14.64] ;  /* 0x000000060e118981 */ /* 0x000122000c1e1100 */
[----:B------:R-:W-:Y:S01]  /*2a530*/  PRMT R21, RZ, 0x7610, R21 ;  /* 0x00007610ff157816 */ /* 0x000fe20000000015 */
[----:B0-----:R-:W-:Y:S02]  /*2a540*/  @!P0 IMAD.MOV.U32 R14, RZ, RZ, R10 ;  /* 0x000000ffff0e8224 */ /* 0x001fe400078e000a */
[----:B------:R-:W-:-:S05]  /*2a550*/  @!P0 IMAD.MOV.U32 R15, RZ, RZ, R11 ;  /* 0x000000ffff0f8224 */ /* 0x000fca00078e000b */
        /* <DEDUP_REMOVED lines=11> */
[----:B------:R-:W-:Y:S01]  /*2a610*/  @!P0 IMAD.MOV.U32 R15, RZ, RZ, R5 ;  /* 0x000000ffff0f8224 */ /* 0x000fe200078e0005 */
[----:B------:R-:W-:Y:S04]  /*2a620*/  LDS.U8 R4, [R0+UR4+0x8] ;  /* 0x0000080400047984 */ /* 0x000fe80008000000 */
[----:B------:R2:W4:Y:S02]  /*2a630*/  @!P0 LDG.E.U8 R24, desc[UR6][R14.64] ;  /* 0x000000060e188981 */ /* 0x000524000c1e1100 */
[----:B--2---:R-:W-:-:S02]  /*2a640*/  @!P0 IMAD.MOV.U32 R15, RZ, RZ, R3 ;  /* 0x000000ffff0f8224 */ /* 0x004fc400078e0003 */
[----:B---3--:R-:W-:Y:S01]  /*2a650*/  @!P0 IMAD.MOV.U32 R14, RZ, RZ, R2 ;  /* 0x000000ffff0e8224 */ /* 0x008fe200078e0002 */
[----:B------:R-:W-:Y:S04]  /*2a660*/  LDS.U8 R3, [R0+UR4+0xc8] ;  /* 0x0000c80400037984 */ /* 0x000fe80008000000 */
[----:B------:R-:W-:Y:S04]  /*2a670*/  LDS.U8 R2, [R0+UR4+0x88] ;  /* 0x0000880400027984 */ /* 0x000fe80008000000 */
[----:B------:R0:W2:Y:S04]  /*2a680*/  @!P0 LDG.E.U8 R25, desc[UR6][R14.64] ;  /* 0x000000060e198981 */ /* 0x0000a8000c1e1100 */
[----:B0-----:R-:W0:Y:S04]  /*2a690*/  LDS.U8 R15, [R0+UR4] ;  /* 0x00000004000f7984 */ /* 0x001e280008000000 */
[----:B------:R-:W1:Y:S04]  /*2a6a0*/  LDS.U8 R14, [R0+UR4+0x40] ;  /* 0x00004004000e7984 */ /* 0x000e680008000000 */
[----:B----4-:R-:W-:Y:S04]  /*2a6b0*/  STL [R1+0x23a8], R17 ;  /* 0x0023a81101007387 */ /* 0x010fe80000100800 */
[----:B------:R-:W-:Y:S04]  /*2a6c0*/  STL [R1+0x237c], R19 ;  /* 0x00237c1301007387 */ /* 0x000fe80000100800 */
[----:B------:R-:W-:Y:S04]  /*2a6d0*/  STL [R1+0x2380], R21 ;  /* 0x0023801501007387 */ /* 0x000fe80000100800 */
[----:B------:R-:W-:Y:S04]  /*2a6e0*/  STL [R1+0x2394], R23 ;  /* 0x0023941701007387 */ /* 0x000fe80000100800 */
[----:B------:R-:W-:Y:S04]  /*2a6f0*/  STL [R1+0x23ac], R24 ;  /* 0x0023ac1801007387 */ /* 0x000fe80000100800 */
[----:B--2---:R-:W-:Y:S04]  /*2a700*/  STL [R1+0x2384], R25 ;  /* 0x0023841901007387 */ /* 0x004fe80000100800 */
[----:B0-----:R-:W-:Y:S04]  /*2a710*/  STL [R1+0x2388], R15 ;  /* 0x0023880f01007387 */ /* 0x001fe80000100800 */
[----:B-1----:R-:W-:Y:S04]  /*2a720*/  STL [R1+0x238c], R14 ;  /* 0x00238c0e01007387 */ /* 0x002fe80000100800 */
[----:B------:R-:W-:Y:S04]  /*2a730*/  STL [R1+0x834], R2 ;  /* 0x0008340201007387 */ /* 0x000fe80000100800 */
[----:B------:R-:W0:Y:S04]  /*2a740*/  LDS.U8 R2, [R0+UR4+0x48] ;  /* 0x0000480400027984 */ /* 0x000e280008000000 */
[----:B------:R-:W-:Y:S04]  /*2a750*/  STL [R1+0x830], R3 ;  /* 0x0008300301007387 */ /* 0x000fe80000100800 */
[----:B------:R-:W1:Y:S04]  /*2a760*/  LDS.U8 R3, [R0+UR4+0x80] ;  /* 0x0000800400037984 */ /* 0x000e680008000000 */
[----:B------:R-:W-:Y:S04]  /*2a770*/  STL [R1+0x530], R4 ;  /* 0x0005300401007387 */ /* 0x000fe80000100800 */
[----:B------:R-:W2:Y:S04]  /*2a780*/  LDS.U8 R4, [R0+UR4+0xc0] ;  /* 0x0000c00400047984 */ /* 0x000ea80008000000 */
[----:B0-----:R-:W-:Y:S04]  /*2a790*/  STL [R1+0x52c], R2 ;  /* 0x00052c0201007387 */ /* 0x001fe80000100800 */
[----:B------:R-:W0:Y:S04]  /*2a7a0*/  LDS.U8 R2, [R0+UR4+0x400] ;  /* 0x0004000400027984 */ /* 0x000e280008000000 */
[----:B-1----:R-:W-:Y:S04]  /*2a7b0*/  STL [R1+0x83c], R3 ;  /* 0x00083c0301007387 */ /* 0x002fe80000100800 */
[----:B------:R-:W1:Y:S04]  /*2a7c0*/  LDS.U8 R3, [R0+UR4+0x440] ;  /* 0x0004400400037984 */ /* 0x000e680008000000 */
[----:B--2---:R-:W-:Y:S04]  /*2a7d0*/  STL [R1+0x838], R4 ;  /* 0x0008380401007387 */ /* 0x004fe80000100800 */
        /* <DEDUP_REMOVED lines=39> */
[----:B-1----:R1:W-:Y:S04]  /*2aa50*/  STL [R1+0x1344], R3 ;  /* 0x0013440301007387 */ /* 0x0023e80000100800 */
[----:B--2---:R-:W-:Y:S04]  /*2aa60*/  STL [R1+0x8d8], R4 ;  /* 0x0008d80401007387 */ /* 0x004fe80000100800 */
[----:B------:R-:W2:Y:S04]  /*2aa70*/  LDS.U8 R4, [R0+UR4+0xc80] ;  /* 0x000c800400047984 */ /* 0x000ea80008000000 */
[----:B0-----:R-:W-:Y:S04]  /*2aa80*/  STL [R1+0x8d4], R2 ;  /* 0x0008d40201007387 */ /* 0x001fe80000100800 */
[----:B------:R-:W0:Y:S01]  /*2aa90*/  LDS.U8 R2, [R0+UR4+0xcc0] ;  /* 0x000cc00400027984 */ /* 0x000e220008000000 */
[----:B-1----:R-:W-:-:S03]  /*2aaa0*/  LOP3.LUT R3, R0, 0x10, RZ, 0x3c, !PT ;  /* 0x0000001000037812 */ /* 0x002fc600078e3cff */
[----:B------:R-:W-:Y:S04]  /*2aab0*/  STL [R1+0x13dc], R0 ;  /* 0x0013dc0001007387 */ /* 0x000fe80000100800 */
[----:B--2---:R-:W-:Y:S04]  /*2aac0*/  STL [R1+0x1350], R4 ;  /* 0x0013500401007387 */ /* 0x004fe80000100800 */
[----:B------:R-:W1:Y:S04]  /*2aad0*/  LDS.U8 R4, [R3+UR4] ;  /* 0x0000000403047984 */ /* 0x000e680008000000 */
[----:B------:R-:W-:Y:S01]  /*2aae0*/  LDS.U8 R0, [R3+UR4+0x88] ;  /* 0x0000880403007984 */ /* 0x000fe20008000000 */
[----:B------:R-:W2:Y:S03]  /*2aaf0*/  S2R R22, SR_TID.X ;  /* 0x0000000000167919 */ /* 0x000ea60000002100 */
[----:B------:R-:W-:Y:S04]  /*2ab00*/  LDS.U8 R5, [R3+UR4+0xc80] ;  /* 0x000c800403057984 */ /* 0x000fe80008000000 */
[----:B0-----:R-:W-:Y:S04]  /*2ab10*/  STL [R1+0x134c], R2 ;  /* 0x00134c0201007387 */ /* 0x001fe80000100800 */
[----:B------:R-:W0:Y:S04]  /*2ab20*/  LDS.U8 R2, [R3+UR4+0x40] ;  /* 0x0000400403027984 */ /* 0x000e280008000000 */
[----:B-1----:R-:W-:Y:S04]  /*2ab30*/  STL [R1+0x75c], R4 ;  /* 0x00075c0401007387 */ /* 0x002fe80000100800 */
[----:B------:R-:W1:Y:S04]  /*2ab40*/  LDS.U8 R4, [R3+UR4+0xc8] ;  /* 0x0000c80403047984 */ /* 0x000e680008000000 */
[----:B0-----:R-:W-:Y:S04]  /*2ab50*/  STL [R1+0x758], R2 ;  /* 0x0007580201007387 */ /* 0x001fe80000100800 */
[----:B------:R-:W0:Y:S04]  /*2ab60*/  LDS.U8 R2, [R3+UR4+0x8] ;  /* 0x0000080403027984 */ /* 0x000e280008000000 */
[----:B------:R-:W-:Y:S04]  /*2ab70*/  STL [R1+0x854], R0 ;  /* 0x0008540001007387 */ /* 0x000fe80000100800 */
[----:B------:R-:W3:Y:S04]  /*2ab80*/  LDS.U8 R0, [R3+UR4+0x48] ;  /* 0x0000480403007984 */ /* 0x000ee80008000000 */
[----:B-1----:R-:W-:Y:S04]  /*2ab90*/  STL [R1+0x850], R4 ;  /* 0x0008500401007387 */ /* 0x002fe80000100800 */
[----:B------:R-:W1:Y:S04]  /*2aba0*/  LDS.U8 R4, [R3+UR4+0x80] ;  /* 0x0000800403047984 */ /* 0x000e680008000000 */
[----:B0-----:R-:W-:Y:S04]  /*2abb0*/  STL [R1+0x76c], R2 ;  /* 0x00076c0201007387 */ /* 0x001fe80000100800 */
[----:B------:R-:W0:Y:S04]  /*2abc0*/  LDS.U8 R2, [R3+UR4+0xc0] ;  /* 0x0000c00403027984 */ /* 0x000e280008000000 */
[----:B---3--:R-:W-:Y:S04]  /*2abd0*/  STL [R1+0x764], R0 ;  /* 0x0007640001007387 */ /* 0x008fe80000100800 */
        /* <DEDUP_REMOVED lines=32> */
[----:B------:R-:W-:Y:S04]  /*2ade0*/  LDS.U8 R4, [R3+UR4+0xcc8] ;  /* 0x000cc80403047984 */ /* 0x000fe80008000000 */
[----:B0-----:R-:W-:Y:S04]  /*2adf0*/  STL [R1+0x1360], R2 ;  /* 0x0013600201007387 */ /* 0x001fe80000100800 */
[----:B------:R-:W0:Y:S04]  /*2ae00*/  LDS.U8 R2, [R3+UR4+0xc00] ;  /* 0x000c000403027984 */ /* 0x000e280008000000 */
[----:B---3--:R-:W-:Y:S04]  /*2ae10*/  STL [R1+0x135c], R0 ;  /* 0x00135c0001007387 */ /* 0x008fe80000100800 */
[----:B------:R-:W1:Y:S04]  /*2ae20*/  LDS.U8 R0, [R3+UR4+0xc40] ;  /* 0x000c400403007984 */ /* 0x000e680008000000 */
[----:B0-----:R-:W-:Y:S04]  /*2ae30*/  STL [R1+0x12e8], R2 ;  /* 0x0012e80201007387 */ /* 0x001fe80000100800 */
[----:B------:R-:W0:Y:S04]  /*2ae40*/  LDS.U8 R2, [R3+UR4+0xc88] ;  /* 0x000c880403027984 */ /* 0x000e280008000000 */
[----:B-1----:R-:W-:Y:S04]  /*2ae50*/  STL [R1+0x12e4], R0 ;  /* 0x0012e40001007387 */ /* 0x002fe80000100800 */
[----:B------:R-:W1:Y:S01]  /*2ae60*/  LDS.U8 R0, [R3+UR4+0xc08] ;  /* 0x000c080403007984 */ /* 0x000e620008000000 */
[----:B--2---:R-:W-:-:S02]  /*2ae70*/  LOP3.LUT R26, R22, 0x3, RZ, 0xc0, !PT ;  /* 0x00000003161a7812 */ /* 0x004fc400078ec0ff */
[----:B------:R-:W-:-:S03]  /*2ae80*/  SHF.R.U32.HI R22, RZ, 0x2, R22 ;  /* 0x00000002ff167819 */ /* 0x000fc60000011616 */
[----:B------:R-:W-:Y:S01]  /*2ae90*/  IMAD R26, R26, 0x110, RZ ;  /* 0x000001101a1a7824 */ /* 0x000fe200078e02ff */
[----:B------:R-:W-:Y:S01]  /*2aea0*/  SGXT.U32 R22, R22, 0x3 ;  /* 0x000000031616781a */ /* 0x000fe20000000000 */
[----:B0-----:R0:W-:Y:S04]  /*2aeb0*/  STL [R1+0x1368], R2 ;  /* 0x0013680201007387 */ /* 0x0011e80000100800 */
[----:B------:R-:W-:Y:S04]  /*2aec0*/  STL [R1+0x1364], R4 ;  /* 0x0013640401007387 */ /* 0x000fe80000100800 */
[----:B------:R-:W2:Y:S04]  /*2aed0*/  LDS.U8 R4, [R3+UR4+0xc48] ;  /* 0x000c480403047984 */ /* 0x000ea80008000000 */
[----:B-1----:R-:W-:Y:S04]  /*2aee0*/  STL [R1+0x12f0], R0 ;  /* 0x0012f00001007387 */ /* 0x002fe80000100800 */
[----:B------:R-:W1:Y:S01]  /*2aef0*/  LDS.U8 R0, [R3+UR4+0xcc0] ;  /* 0x000cc00403007984 */ /* 0x000e620008000000 */
[----:B0-----:R-:W-:-:S04]  /*2af00*/  LOP3.LUT R2, R26, R22, RZ, 0xfc, !PT ;  /* 0x000000161a027212 */ /* 0x001fc800078efcff */
[----:B------:R-:W-:-:S05]  /*2af10*/  LOP3.LUT R2, R2, 0x20, RZ, 0x3c, !PT ;  /* 0x0000002002027812 */ /* 0x000fca00078e3cff */
[----:B------:R-:W-:Y:S04]  /*2af20*/  LDS.U8 R3, [R2+UR4+0x40] ;  /* 0x0000400402037984 */ /* 0x000fe80008000000 */
[----:B--2---:R-:W-:Y:S04]  /*2af30*/  STL [R1+0x12ec], R4 ;  /* 0x0012ec0401007387 */ /* 0x004fe80000100800 */
[----:B------:R-:W0:Y:S04]  /*2af40*/  LDS.U8 R4, [R2+UR4] ;  /* 0x0000000402047984 */ /* 0x000e280008000000 */
[----:B------:R-:W-:Y:S04]  /*2af50*/  STL [R1+0x1370], R5 ;  /* 0x0013700501007387 */ /* 0x000fe80000100800 */
[----:B-1----:R-:W-:Y:S04]  /*2af60*/  STL [R1+0x136c], R0 ;  /* 0x00136c0001007387 */ /* 0x002fe80000100800 */
[----:B------:R-:W1:Y:S04]  /*2af70*/  LDS.U8 R0, [R2+UR4+0x88] ;  /* 0x0000880402007984 */ /* 0x000e680008000000 */
[----:B0-----:R-:W-:Y:S04]  /*2af80*/  STL [R1+0x7f4], R4 ;  /* 0x0007f40401007387 */ /* 0x001fe80000100800 */
[----:B------:R-:W0:Y:S04]  /*2af90*/  LDS.U8 R4, [R2+UR4+0xc8] ;  /* 0x0000c80402047984 */ /* 0x000e280008000000 */
[----:B------:R-:W-:Y:S04]  /*2afa0*/  STL [R1+0x7f0], R3 ;  /* 0x0007f00301007387 */ /* 0x000fe80000100800 */
[----:B------:R-:W2:Y:S04]  /*2afb0*/  LDS.U8 R3, [R2+UR4+0x8] ;  /* 0x0000080402037984 */ /* 0x000ea80008000000 */
[----:B-1----:R-:W-:Y:S04]  /*2afc0*/  STL [R1+0x87c], R0 ;  /* 0x00087c0001007387 */ /* 0x002fe80000100800 */
[----:B------:R-:W1:Y:S04]  /*2afd0*/  LDS.U8 R0, [R2+UR4+0x48] ;  /* 0x0000480402007984 */ /* 0x000e680008000000 */
[----:B0-----:R-:W-:Y:S04]  /*2afe0*/  STL [R1+0x878], R4 ;  /* 0x0008780401007387 */ /* 0x001fe80000100800 */
[----:B------:R-:W0:Y:S04]  /*2aff0*/  LDS.U8 R4, [R2+UR4+0x80] ;  /* 0x0000800402047984 */ /* 0x000e280008000000 */
[----:B--2---:R-:W-:Y:S04]  /*2b000*/  STL [R1+0x7fc], R3 ;  /* 0x0007fc0301007387 */ /* 0x004fe80000100800 */
        /* <DEDUP_REMOVED lines=43> */
[----:B-1----:R1:W-:Y:S04]  /*2b2c0*/  STL [R1+0x1388], R0 ;  /* 0x0013880001007387 */ /* 0x0023e80000100800 */
[----:B0-----:R-:W-:Y:S04]  /*2b2d0*/  STL [R1+0x1384], R4 ;  /* 0x0013840401007387 */ /* 0x001fe80000100800 */
[----:B------:R-:W0:Y:S01]  /*2b2e0*/  LDS.U8 R4, [R2+UR4+0xc48] ;  /* 0x000c480402047984 */ /* 0x000e220008000000 */
[----:B-1----:R-:W-:-:S03]  /*2b2f0*/  LOP3.LUT R0, R26, R22, RZ, 0xfc, !PT ;  /* 0x000000161a007212 */ /* 0x002fc600078efcff */
[----:B--2---:R-:W-:Y:S04]  /*2b300*/  STL [R1+0x1310], R3 ;  /* 0x0013100301007387 */ /* 0x004fe80000100800 */
[----:B------:R-:W1:Y:S04]  /*2b310*/  LDS.U8 R3, [R2+UR4+0xc80] ;  /* 0x000c800402037984 */ /* 0x000e680008000000 */
[----:B------:R-:W2:Y:S01]  /*2b320*/  LDS.U8 R2, [R2+UR4+0xcc0] ;  /* 0x000cc00402027984 */ /* 0x000ea20008000000 */
[----:B------:R-:W-:-:S03]  /*2b330*/  LOP3.LUT R0, R0, 0x30, RZ, 0x3c, !PT ;  /* 0x0000003000007812 */ /* 0x000fc600078e3cff */
[----:B0-----:R-:W-:Y:S04]  /*2b340*/  STL [R1+0x130c], R4 ;  /* 0x00130c0401007387 */ /* 0x001fe80000100800 */
[----:B------:R-:W0:Y:S04]  /*2b350*/  LDS.U8 R4, [R0+UR4] ;  /* 0x0000000400047984 */ /* 0x000e280008000000 */
        /* <DEDUP_REMOVED lines=59> */
[----:B------:R-:W3:Y:S04]  /*2b710*/  LDL.LU R14, [R1+0x7e8] ;  /* 0x0007e800010e7983 */ /* 0x000ee80000300800 */
[----:B-1----:R-:W-:Y:S04]  /*2b720*/  STL [R1+0x1330], R3 ;  /* 0x0013300301007387 */ /* 0x002fe80000100800 */
[----:B---3--:R-:W-:Y:S04]  /*2b730*/  STL [R1+0x240c], R14 ;  /* 0x00240c0e01007387 */ /* 0x008fe80000100800 */
[----:B------:R-:W0:Y:S04]  /*2b740*/  LDS.U8 R14, [R0+UR4+0xc80] ;  /* 0x000c8004000e7984 */ /* 0x000e280008000000 */
[----:B--2---:R1:W-:Y:S04]  /*2b750*/  STL [R1+0x132c], R2 ;  /* 0x00132c0201007387 */ /* 0x0043e80000100800 */
[----:B------:R-:W2:Y:S04]  /*2b760*/  LDL.LU R15, [R1+0x7e4] ;  /* 0x0007e400010f7983 */ /* 0x000ea80000300800 */
[----:B------:R-:W3:Y:S04]  /*2b770*/  LDL.LU R25, [R1+0x7c4] ;  /* 0x0007c40001197983 */ /* 0x000ee80000300800 */
        /* <DEDUP_REMOVED lines=13> */
[----:B-1----:R-:W4:Y:S04]  /*2b850*/  LDL.LU R2, [R1+0x6b0] ;  /* 0x0006b00001027983 */ /* 0x002f280000300800 */
        /* <DEDUP_REMOVED lines=9> */
[----:B------:R-:W4:Y:S01]  /*2b8f0*/  LDL.LU R26, [R1+0x610] ;  /* 0x00061000011a7983 */ /* 0x000f220000300800 */
[----:B------:R-:W1:Y:S03]  /*2b900*/  S2R R20, SR_TID.X ;  /* 0x0000000000147919 */ /* 0x000e660000002100 */
[----:B------:R-:W1:Y:S01]  /*2b910*/  LDS.U8 R0, [R0+UR4+0xcc0] ;  /* 0x000cc00400007984 */ /* 0x000e620008000000 */
[----:B------:R-:W-:Y:S06]  /*2b920*/  BAR.SYNC.DEFER_BLOCKING 0x0 ;  /* 0x0000000000007b1d */ /* 0x000fec0000010000 */
[----:B0-----:R0:W-:Y:S04]  /*2b930*/  STL [R1+0x13b0], R14 ;  /* 0x0013b00e01007387 */ /* 0x0011e80000100800 */
[----:B0-----:R-:W2:Y:S01]  /*2b940*/  LDL.LU R14, [R1+0x240c] ;  /* 0x00240c00010e7983 */ /* 0x001ea20000300800 */
[----:B-1----:R-:W-:-:S03]  /*2b950*/  LOP3.LUT R20, R20, 0x3f, RZ, 0xc0, !PT ;  /* 0x0000003f14147812 */ /* 0x002fc600078ec0ff */
[----:B------:R-:W-:Y:S04]  /*2b960*/  STL [R1+0x13ac], R0 ;  /* 0x0013ac0001007387 */ /* 0x000fe80000100800 */
[----:B--2---:R-:W-:Y:S04]  /*2b970*/  STS.U8 [R20+UR4], R14 ;  /* 0x0000000e14007988 */ /* 0x004fe80008000004 */
[----:B------:R-:W-:Y:S04]  /*2b980*/  STS.U8 [R20+UR4+0x40], R15 ;  /* 0x0000400f14007988 */ /* 0x000fe80008000004 */
[----:B---3--:R-:W-:Y:S04]  /*2b990*/  STS.U8 [R20+UR4+0x200], R25 ;  /* 0x0002001914007988 */ /* 0x008fe80008000004 */
[----:B----4-:R-:W-:Y:S04]  /*2b9a0*/  STS.U8 [R20+UR4+0x240], R24 ;  /* 0x0002401814007988 */ /* 0x010fe80008000004 */
[----:B------:R-:W-:Y:S04]  /*2b9b0*/  STS.U8 [R20+UR4+0x400], R23 ;  /* 0x0004001714007988 */ /* 0x000fe80008000004 */
        /* <DEDUP_REMOVED lines=16> */
[----:B------:R0:W-:Y:S04]  /*2bac0*/  STS.U8 [R20+UR4+0x1440], R4 ;  /* 0x0014400414007988 */ /* 0x0001e80008000004 */
[----:B0-----:R-:W2:Y:S04]  /*2bad0*/  LDL.LU R4, [R1+0x5d0] ;  /* 0x0005d00001047983 */ /* 0x001ea80000300800 */
[----:B--2---:R0:W-:Y:S04]  /*2bae0*/  STL [R1+0x2400], R4 ;  /* 0x0024000401007387 */ /* 0x0041e80000100800 */
[----:B0-----:R-:W2:Y:S04]  /*2baf0*/  LDL.LU R4, [R1+0x5ec] ;  /* 0x0005ec0001047983 */ /* 0x001ea80000300800 */
[----:B--2---:R0:W-:Y:S04]  /*2bb00*/  STL [R1+0x2404], R4 ;  /* 0x0024040401007387 */ /* 0x0041e80000100800 */
[----:B0-----:R-:W2:Y:S04]  /*2bb10*/  LDL.LU R4, [R1+0x5f0] ;  /* 0x0005f00001047983 */ /* 0x001ea80000300800 */
[----:B------:R-:W-:Y:S04]  /*2bb20*/  STS.U8 [R20+UR4+0x1600], R3 ;  /* 0x0016000314007988 */ /* 0x000fe80008000004 */
[----:B------:R-:W-:Y:S04]  /*2bb30*/  STS.U8 [R20+UR4+0x1640], R5 ;  /* 0x0016400514007988 */ /* 0x000fe80008000004 */
[----:B------:R-:W-:Y:S04]  /*2bb40*/  STS.U8 [R20+UR4+0x1800], R6 ;  /* 0x0018000614007988 */ /* 0x000fe80008000004 */
[----:B------:R-:W-:Y:S04]  /*2bb50*/  STS.U8 [R20+UR4+0x1840], R22 ;  /* 0x0018401614007988 */ /* 0x000fe80008000004 */
[----:B------:R-:W-:Y:S04]  /*2bb60*/  STS.U8 [R20+UR4+0x1a00], R26 ;  /* 0x001a001a14007988 */ /* 0x000fe80008000004 */
[----:B--2---:R0:W-:Y:S04]  /*2bb70*/  STL [R1+0x2408], R4 ;  /* 0x0024080401007387 */ /* 0x0041e80000100800 */
[----:B0-----:R-:W2:Y:S04]  /*2bb80*/  LDL.LU R4, [R1+0x60c] ;  /* 0x00060c0001047983 */ /* 0x001ea80000300800 */
        /* <DEDUP_REMOVED lines=27> */
[----:B--2---:R0:W-:Y:S04]  /*2bd40*/  STS.U8 [R20+UR4+0x1a40], R4 ;  /* 0x001a400414007988 */ /* 0x0041e80008000004 */
[----:B0-----:R-:W2:Y:S04]  /*2bd50*/  LDL.LU R4, [R1+0x2408] ;  /* 0x0024080001047983 */ /* 0x001ea80000300800 */
[----:B--2---:R0:W-:Y:S04]  /*2bd60*/  STS.U8 [R20+UR4+0x1c00], R4 ;  /* 0x001c000414007988 */ /* 0x0041e80008000004 */
[----:B0-----:R-:W2:Y:S04]  /*2bd70*/  LDL.LU R4, [R1+0x2404] ;  /* 0x0024040001047983 */ /* 0x001ea80000300800 */
[----:B--2---:R0:W-:Y:S04]  /*2bd80*/  STS.U8 [R20+UR4+0x1c40], R4 ;  /* 0x001c400414007988 */ /* 0x0041e80008000004 */
[----:B0-----:R-:W2:Y:S04]  /*2bd90*/  LDL.LU R4, [R1+0x2400] ;  /* 0x0024000001047983 */ /* 0x001ea80000300800 */
[----:B--2---:R0:W-:Y:S04]  /*2bda0*/  STS.U8 [R20+UR4+0x1e00], R4 ;  /* 0x001e000414007988 */ /* 0x0041e80008000004 */
[----:B---3--:R1:W-:Y:S04]  /*2bdb0*/  STS.U8 [R20+UR4+0x1e40], R3 ;  /* 0x001e400314007988 */ /* 0x0083e80008000004 */
[----:B----4-:R2:W-:Y:S04]  /*2bdc0*/  STS.U8 [R20+UR4+0x2000], R5 ;  /* 0x0020000514007988 */ /* 0x0105e80008000004 */
[----:B------:R3:W-:Y:S04]  /*2bdd0*/  STS.U8 [R20+UR4+0x2040], R6 ;  /* 0x0020400614007988 */ /* 0x0007e80008000004 */
[----:B------:R4:W-:Y:S04]  /*2bde0*/  STS.U8 [R20+UR4+0x2200], R22 ;  /* 0x0022001614007988 */ /* 0x0009e80008000004 */
[----:B------:R4:W-:Y:S04]  /*2bdf0*/  STS.U8 [R20+UR4+0x2240], R26 ;  /* 0x0022401a14007988 */ /* 0x0009e80008000004 */
[----:B0-----:R-:W4:Y:S04]  /*2be00*/  LDL.LU R4, [R1+0x23fc] ;  /* 0x0023fc0001047983 */ /* 0x001f280000300800 */
[----:B-1----:R-:W4:Y:S04]  /*2be10*/  LDL.LU R3, [R1+0x23f8] ;  /* 0x0023f80001037983 */ /* 0x002f280000300800 */
[----:B--2---:R-:W2:Y:S04]  /*2be20*/  LDL.LU R5, [R1+0x23f4] ;  /* 0x0023f40001057983 */ /* 0x004ea80000300800 */
[----:B---3--:R-:W3:Y:S04]  /*2be30*/  LDL.LU R6, [R1+0x23f0] ;  /* 0x0023f00001067983 */ /* 0x008ee80000300800 */
[----:B----4-:R-:W4:Y:S04]  /*2be40*/  LDL.LU R22, [R1+0x23ec] ;  /* 0x0023ec0001167983 */ /* 0x010f280000300800 */
[----:B------:R-:W2:Y:S04]  /*2be50*/  LDL.LU R26, [R1+0x23e8] ;  /* 0x0023e800011a7983 */ /* 0x000ea80000300800 */
        /* <DEDUP_REMOVED lines=18> */
[----:B------:R-:W-:Y:S04]  /*2bf80*/  STS.U8 [R20+UR4+0x3600], R9 ;  /* 0x0036000914007988 */ /* 0x000fe80008000004 */
[----:B------:R-:W-:Y:S04]  /*2bf90*/  STS.U8 [R20+UR4+0x3640], R8 ;  /* 0x0036400814007988 */ /* 0x000fe80008000004 */
[----:B------:R-:W-:Y:S04]  /*2bfa0*/  STS.U8 [R20+UR4+0x3800], R7 ;  /* 0x0038000714007988 */ /* 0x000fe80008000004 */
[----:B------:R-:W-:Y:S01]  /*2bfb0*/  STS.U8 [R20+UR4+0x3840], R18 ;  /* 0x0038401214007988 */ /* 0x000fe20008000004 */
[----:B0-----:R-:W-:-:S03]  /*2bfc0*/  LOP3.LUT R2, R20, 0x10, RZ, 0x3c, !PT ;  /* 0x0000001014027812 */ /* 0x001fc600078e3cff */
[----:B--2---:R-:W-:Y:S04]  /*2bfd0*/  STS.U8 [R20+UR4+0x3a00], R26 ;  /* 0x003a001a14007988 */ /* 0x004fe80008000004 */
[----:B----4-:R-:W-:Y:S04]  /*2bfe0*/  STS.U8 [R20+UR4+0x3a40], R22 ;  /* 0x003a401614007988 */ /* 0x010fe80008000004 */
[----:B---3--:R0:W-:Y:S04]  /*2bff0*/  STS.U8 [R20+UR4+0x3c00], R6 ;  /* 0x003c000614007988 */ /* 0x0081e80008000004 */
[----:B------:R1:W-:Y:S04]  /*2c000*/  STS.U8 [R20+UR4+0x3c40], R5 ;  /* 0x003c400514007988 */ /* 0x0003e80008000004 */
[----:B0-----:R-:W2:Y:S01]  /*2c010*/  LDL.LU R6, [R1+0x7bc] ;  /* 0x0007bc0001067983 */ /* 0x001ea20000300800 */
[----:B-1----:R-:W0:Y:S03]  /*2c020*/  S2R R5, SR_TID.X ;  /* 0x0000000000057919 */ /* 0x002e260000002100 */
        /* <DEDUP_REMOVED lines=24> */
[----:B0-----:R-:W-:-:S05]  /*2c1b0*/  LOP3.LUT R5, R5, 0x3f, RZ, 0xc0, !PT ;  /* 0x0000003f05057812 */ /* 0x001fca00078ec0ff */
[----:B------:R0:W-:Y:S04]  /*2c1c0*/  STS.U8 [R5+UR4+0x3e00], R3 ;  /* 0x003e000305007988 */ /* 0x0001e80008000004 */
[----:B------:R1:W-:Y:S04]  /*2c1d0*/  STS.U8 [R5+UR4+0x3e40], R4 ;  /* 0x003e400405007988 */ /* 0x0003e80008000004 */
[----:B0-----:R-:W2:Y:S04]  /*2c1e0*/  LDL.LU R3, [R1+0x7d8] ;  /* 0x0007d80001037983 */ /* 0x001ea80000300800 */
[----:B-1----:R-:W3:Y:S04]  /*2c1f0*/  LDL.LU R4, [R1+0x7dc] ;  /* 0x0007dc0001047983 */ /* 0x002ee80000300800 */
[----:B------:R0:W-:Y:S04]  /*2c200*/  STL [R1+0x23d8], R5 ;  /* 0x0023d80501007387 */ /* 0x0001e80000100800 */
[----:B0-----:R-:W4:Y:S04]  /*2c210*/  LDL.LU R5, [R1+0x5c8] ;  /* 0x0005c80001057983 */ /* 0x001f280000300800 */
[----:B----4-:R0:W-:Y:S04]  /*2c220*/  STL [R1+0x23dc], R5 ;  /* 0x0023dc0501007387 */ /* 0x0101e80000100800 */
[----:B0-----:R-:W4:Y:S04]  /*2c230*/  LDL.LU R5, [R1+0x5e4] ;  /* 0x0005e40001057983 */ /* 0x001f280000300800 */
[----:B----4-:R0:W-:Y:S04]  /*2c240*/  STL [R1+0x23e0], R5 ;  /* 0x0023e00501007387 */ /* 0x0101e80000100800 */
[----:B0-----:R-:W4:Y:S04]  /*2c250*/  LDL.LU R5, [R1+0x5e8] ;  /* 0x0005e80001057983 */ /* 0x001f280000300800 */
[----:B---3--:R-:W-:Y:S04]  /*2c260*/  STS.U8 [R2+UR4+0x80], R4 ;  /* 0x0000800402007988 */ /* 0x008fe80008000004 */
[----:B--2---:R-:W-:Y:S04]  /*2c270*/  STS.U8 [R2+UR4+0xc0], R3 ;  /* 0x0000c00302007988 */ /* 0x004fe80008000004 */
        /* <DEDUP_REMOVED lines=22> */
[----:B----4-:R0:W-:Y:S04]  /*2c3e0*/  STL [R1+0x23e4], R5 ;  /* 0x0023e40501007387 */ /* 0x0101e80000100800 */
[----:B0-----:R-:W2:Y:S04]  /*2c3f0*/  LDL.LU R5, [R1+0x604] ;  /* 0x0006040001057983 */ /* 0x001ea80000300800 */
[----:B------:R-:W3:Y:S04]  /*2c400*/  LDL.LU R9, [R1+0x5c4] ;  /* 0x0005c40001097983 */ /* 0x000ee80000300800 */
[----:B------:R0:W-:Y:S04]  /*2c410*/  STS.U8 [R2+UR4+0x1880], R7 ;  /* 0x0018800702007988 */ /* 0x0001e80008000004 */
[----:B------:R-:W4:Y:S04]  /*2c420*/  LDL.LU R8, [R1+0x5a8] ;  /* 0x0005a80001087983 */ /* 0x000f280000300800 */
[----:B------:R1:W-:Y:S04]  /*2c430*/  STS.U8 [R2+UR4+0x18c0], R18 ;  /* 0x0018c01202007988 */ /* 0x0003e80008000004 */
[----:B------:R1:W-:Y:S04]  /*2c440*/  STS.U8 [R2+UR4+0x1a80], R20 ;  /* 0x001a801402007988 */ /* 0x0003e80008000004 */
[----:B0-----:R-:W4:Y:S04]  /*2c450*/  LDL.LU R7, [R1+0x5a4] ;  /* 0x0005a40001077983 */ /* 0x001f280000300800 */
        /* <DEDUP_REMOVED lines=42> */
[----:B------:R0:W-:Y:S04]  /*2c700*/  STS.U8 [R2+UR4+0x2480], R4 ;  /* 0x0024800402007988 */ /* 0x0001e80008000004 */
[----:B------:R1:W-:Y:S04]  /*2c710*/  STS.U8 [R2+UR4+0x24c0], R3 ;  /* 0x0024c00302007988 */ /* 0x0003e80008000004 */
[----:B------:R1:W-:Y:S04]  /*2c720*/  STS.U8 [R2+UR4+0x2680], R6 ;  /* 0x0026800602007988 */ /* 0x0003e80008000004 */
[----:B------:R1:W-:Y:S04]  /*2c730*/  STS.U8 [R2+UR4+0x26c0], R22 ;  /* 0x0026c01602007988 */ /* 0x0003e80008000004 */
[----:B------:R1:W-:Y:S04]  /*2c740*/  STS.U8 [R2+UR4+0x2880], R26 ;  /* 0x0028801a02007988 */ /* 0x0003e80008000004 */
[----:B------:R1:W-:Y:S04]  /*2c750*/  STS.U8 [R2+UR4+0x28c0], R0 ;  /* 0x0028c00002007988 */ /* 0x0003e80008000004 */
[----:B------:R1:W-:Y:S04]  /*2c760*/  STS.U8 [R2+UR4+0x2a80], R14 ;  /* 0x002a800e02007988 */ /* 0x0003e80008000004 */
[----:B0-----:R-:W3:Y:S04]  /*2c770*/  LDL.LU R4, [R1+0x780] ;  /* 0x0007800001047983 */ /* 0x001ee80000300800 */
[----:B-1----:R-:W3:Y:S04]  /*2c780*/  LDL.LU R3, [R1+0x740] ;  /* 0x0007400001037983 */ /* 0x002ee80000300800 */
[----:B------:R-:W3:Y:S04]  /*2c790*/  LDL.LU R6, [R1+0x73c] ;  /* 0x00073c0001067983 */ /* 0x000ee80000300800 */
[----:B------:R-:W3:Y:S04]  /*2c7a0*/  LDL.LU R22, [R1+0x720] ;  /* 0x0007200001167983 */ /* 0x000ee80000300800 */
[----:B------:R-:W3:Y:S04]  /*2c7b0*/  LDL.LU R26, [R1+0x71c] ;  /* 0x00071c00011a7983 */ /* 0x000ee80000300800 */
[----:B------:R0:W-:Y:S04]  /*2c7c0*/  STS.U8 [R2+UR4+0x2ac0], R15 ;  /* 0x002ac00f02007988 */ /* 0x0001e80008000004 */
[----:B------:R-:W3:Y:S04]  /*2c7d0*/  LDL.LU R0, [R1+0x700] ;  /* 0x0007000001007983 */ /* 0x000ee80000300800 */
[----:B------:R1:W-:Y:S04]  /*2c7e0*/  STS.U8 [R2+UR4+0x2c80], R25 ;  /* 0x002c801902007988 */ /* 0x0003e80008000004 */
[----:B------:R-:W3:Y:S04]  /*2c7f0*/  LDL.LU R14, [R1+0x6fc] ;  /* 0x0006fc00010e7983 */ /* 0x000ee80000300800 */
[----:B------:R1:W-:Y:S04]  /*2c800*/  STS.U8 [R2+UR4+0x2cc0], R24 ;  /* 0x002cc01802007988 */ /* 0x0003e80008000004 */
[----:B------:R-:W-:Y:S04]  /*2c810*/  STS.U8 [R2+UR4+0x2e80], R23 ;  /* 0x002e801702007988 */ /* 0x000fe80008000004 */
[----:B------:R1:W-:Y:S04]  /*2c820*/  STS.U8 [R2+UR4+0x2ec0], R21 ;  /* 0x002ec01502007988 */ /* 0x0003e80008000004 */
[----:B------:R1:W-:Y:S04]  /*2c830*/  STS.U8 [R2+UR4+0x3080], R19 ;  /* 0x0030801302007988 */ /* 0x0003e80008000004 */
[----:B0-----:R-:W3:Y:S04]  /*2c840*/  LDL.LU R15, [R1+0x6e0] ;  /* 0x0006e000010f7983 */ /* 0x001ee80000300800 */
[----:B-1----:R-:W3:Y:S04]  /*2c850*/  LDL.LU R25, [R1+0x6dc] ;  /* 0x0006dc0001197983 */ /* 0x002ee80000300800 */
[----:B------:R0:W-:Y:S04]  /*2c860*/  STS.U8 [R2+UR4+0x30c0], R17 ;  /* 0x0030c01102007988 */ /* 0x0001e80008000004 */
[----:B------:R-:W3:Y:S04]  /*2c870*/  LDL.LU R24, [R1+0x6c0] ;  /* 0x0006c00001187983 */ /* 0x000ee80000300800 */
[----:B------:R-:W3:Y:S04]  /*2c880*/  LDL.LU R21, [R1+0x6bc] ;  /* 0x0006bc0001157983 */ /* 0x000ee80000300800 */
[----:B------:R1:W-:Y:S04]  /*2c890*/  STS.U8 [R2+UR4+0x3280], R13 ;  /* 0x0032800d02007988 */ /* 0x0003e80008000004 */
[----:B------:R-:W3:Y:S04]  /*2c8a0*/  LDL.LU R19, [R1+0x6a0] ;  /* 0x0006a00001137983 */ /* 0x000ee80000300800 */
[----:B------:R1:W-:Y:S04]  /*2c8b0*/  STS.U8 [R2+UR4+0x32c0], R12 ;  /* 0x0032c00c02007988 */ /* 0x0003e80008000004 */
[----:B------:R1:W-:Y:S04]  /*2c8c0*/  STS.U8 [R2+UR4+0x3480], R11 ;  /* 0x0034800b02007988 */ /* 0x0003e80008000004 */
[----:B0-----:R-:W3:Y:S04]  /*2c8d0*/  LDL.LU R17, [R1+0x69c] ;  /* 0x00069c0001117983 */ /* 0x001ee80000300800 */
[----:B-1----:R-:W3:Y:S04]  /*2c8e0*/  LDL.LU R13, [R1+0x680] ;  /* 0x00068000010d7983 */ /* 0x002ee80000300800 */
[----:B------:R0:W-:Y:S04]  /*2c8f0*/  STS.U8 [R2+UR4+0x34c0], R10 ;  /* 0x0034c00a02007988 */ /* 0x0001e80008000004 */
[----:B------:R1:W-:Y:S04]  /*2c900*/  STS.U8 [R2+UR4+0x3680], R16 ;  /* 0x0036801002007988 */ /* 0x0003e80008000004 */
[----:B------:R-:W3:Y:S04]  /*2c910*/  LDL.LU R12, [R1+0x67c] ;  /* 0x00067c00010c7983 */ /* 0x000ee80000300800 */
[----:B------:R-:W3:Y:S04]  /*2c920*/  LDL.LU R11, [R1+0x660] ;  /* 0x00066000010b7983 */ /* 0x000ee80000300800 */
[----:B------:R1:W-:Y:S04]  /*2c930*/  STS.U8 [R2+UR4+0x36c0], R27 ;  /* 0x0036c01b02007988 */ /* 0x0003e80008000004 */
[----:B------:R1:W-:Y:S04]  /*2c940*/  STS.U8 [R2+UR4+0x3880], R28 ;  /* 0x0038801c02007988 */ /* 0x0003e80008000004 */
[----:B0-----:R-:W3:Y:S04]  /*2c950*/  LDL.LU R10, [R1+0x65c] ;  /* 0x00065c00010a7983 */ /* 0x001ee80000300800 */
[----:B-1----:R-:W3:Y:S04]  /*2c960*/  LDL.LU R16, [R1+0x640] ;  /* 0x0006400001107983 */ /* 0x002ee80000300800 */
[----:B------:R0:W-:Y:S04]  /*2c970*/  STS.U8 [R2+UR4+0x38c0], R29 ;  /* 0x0038c01d02007988 */ /* 0x0001e80008000004 */
[----:B------:R-:W3:Y:S04]  /*2c980*/  LDL.LU R27, [R1+0x63c] ;  /* 0x00063c00011b7983 */ /* 0x000ee80000300800 */
[----:B------:R-:W3:Y:S04]  /*2c990*/  LDL.LU R28, [R1+0x620] ;  /* 0x00062000011c7983 */ /* 0x000ee80000300800 */
[----:B0-----:R-:W3:Y:S01]  /*2c9a0*/  LDL.LU R29, [R1+0x61c] ;  /* 0x00061c00011d7983 */ /* 0x001ee20000300800 */
[----:B------:R-:W-:-:S03]  /*2c9b0*/  LOP3.LUT R23, R5, 0x20, RZ, 0x3c, !PT ;  /* 0x0000002005177812 */ /* 0x000fc600078e3cff */
[----:B--2---:R0:W-:Y:S04]  /*2c9c0*/  STS.U8 [R2+UR4+0x3a80], R20 ;  /* 0x003a801402007988 */ /* 0x0041e80008000004 */
[----:B----4-:R1:W-:Y:S04]  /*2c9d0*/  STS.U8 [R2+UR4+0x3ac0], R18 ;  /* 0x003ac01202007988 */ /* 0x0103e80008000004 */
[----:B---3--:R2:W-:Y:S04]  /*2c9e0*/  STS.U8 [R2+UR4+0x3c80], R7 ;  /* 0x003c800702007988 */ /* 0x0085e80008000004 */
[----:B------:R-:W-:Y:S04]  /*2c9f0*/  STS.U8 [R2+UR4+0x3cc0], R8 ;  /* 0x003cc00802007988 */ /* 0x000fe80008000004 */
[----:B------:R-:W-:Y:S04]  /*2ca00*/  STS.U8 [R2+UR4+0x3e80], R9 ;  /* 0x003e800902007988 */ /* 0x000fe80008000004 */
[----:B0-----:R-:W3:Y:S04]  /*2ca10*/  LDL.LU R20, [R1+0x784] ;  /* 0x0007840001147983 */ /* 0x001ee80000300800 */
[----:B-1----:R-:W4:Y:S04]  /*2ca20*/  LDL.LU R18, [R1+0x7b0] ;  /* 0x0007b00001127983 */ /* 0x002f280000300800 */
[----:B--2---:R-:W2:Y:S04]  /*2ca30*/  LDL.LU R7, [R1+0x7b4] ;  /* 0x0007b40001077983 */ /* 0x004ea80000300800 */
[----:B------:R0:W-:Y:S04]  /*2ca40*/  STL [R1+0x23b0], R5 ;  /* 0x0023b00501007387 */ /* 0x0001e80000100800 */
[----:B0-----:R-:W3:Y:S04]  /*2ca50*/  LDL.LU R5, [R1+0x7d0] ;  /* 0x0007d00001057983 */ /* 0x001ee80000300800 */
[----:B------:R-:W4:Y:S04]  /*2ca60*/  LDL.LU R8, [R1+0x7d4] ;  /* 0x0007d40001087983 */ /* 0x000f280000300800 */
[----:B------:R-:W2:Y:S01]  /*2ca70*/  LDL.LU R2, [R1+0x23c0] ;  /* 0x0023c00001027983 */ /* 0x000ea20000300800 */
[----:B------:R-:W0:Y:S02]  /*2ca80*/  S2R R9, SR_TID.X ;  /* 0x0000000000097919 */ /* 0x000e240000002100 */
[----:B0-----:R-:W-:-:S04]  /*2ca90*/  LOP3.LUT R9, R9, 0x3f, RZ, 0xc0, !PT ;  /* 0x0000003f09097812 */ /* 0x001fc800078ec0ff */
[----:B------:R-:W-:-:S05]  /*2caa0*/  LOP3.LUT R9, R9, 0x10, RZ, 0x3c, !PT ;  /* 0x0000001009097812 */ /* 0x000fca00078e3cff */
[----:B--2---:R-:W-:Y:S04]  /*2cab0*/  STS.U8 [R9+UR4+0x3ec0], R2 ;  /* 0x003ec00209007988 */ /* 0x004fe80008000004 */
[----:B----4-:R-:W-:Y:S04]  /*2cac0*/  STS.U8 [R23+UR4+0x100], R8 ;  /* 0x0001000817007988 */ /* 0x010fe80008000004 */
[----:B---3--:R0:W-:Y:S04]  /*2cad0*/  STS.U8 [R23+UR4+0x140], R5 ;  /* 0x0001400517007988 */ /* 0x0081e80008000004 */
        /* <DEDUP_REMOVED lines=32> */
[----:B------:R-:W-:Y:S04]  /*2cce0*/  STS.U8 [R23+UR4+0x1900], R28 ;  /* 0x0019001c17007988 */ /* 0x000fe80008000004 */
[----:B------:R-:W4:Y:S04]  /*2ccf0*/  LDL.LU R10, [R1+0x59c] ;  /* 0x00059c00010a7983 */ /* 0x000f280000300800 */
[----:B------:R0:W-:Y:S04]  /*2cd00*/  STS.U8 [R23+UR4+0x1940], R29 ;  /* 0x0019401d17007988 */ /* 0x0001e80008000004 */
        /* <DEDUP_REMOVED lines=22> */
[----:B------:R-:W4:Y:S04]  /*2ce70*/  LDL.LU R28, [R1] ;  /* 0x00000000011c7983 */ /* 0x000f280000300800 */
        /* <DEDUP_REMOVED lines=19> */
[----:B0-----:R-:W3:Y:S04]  /*2cfb0*/  LDL.LU R29, [R1+0x2398] ;  /* 0x00239800011d7983 */ /* 0x001ee80000300800 */
[----:B------:R0:W-:Y:S04]  /*2cfc0*/  STS.U8 [R23+UR4+0x2500], R2 ;  /* 0x0025000217007988 */ /* 0x0001e80008000004 */
[----:B------:R1:W-:Y:S04]  /*2cfd0*/  STS.U8 [R23+UR4+0x2540], R9 ;  /* 0x0025400917007988 */ /* 0x0003e80008000004 */
[----:B------:R1:W-:Y:S04]  /*2cfe0*/  STS.U8 [R23+UR4+0x2700], R8 ;  /* 0x0027000817007988 */ /* 0x0003e80008000004 */
[----:B------:R1:W-:Y:S04]  /*2cff0*/  STS.U8 [R23+UR4+0x2740], R7 ;  /* 0x0027400717007988 */ /* 0x0003e80008000004 */
[----:B------:R1:W-:Y:S04]  /*2d000*/  STS.U8 [R23+UR4+0x2900], R18 ;  /* 0x0029001217007988 */ /* 0x0003e80008000004 */
[----:B------:R1:W-:Y:S04]  /*2d010*/  STS.U8 [R23+UR4+0x2940], R20 ;  /* 0x0029401417007988 */ /* 0x0003e80008000004 */
[----:B------:R-:W-:Y:S04]  /*2d020*/  STS.U8 [R23+UR4+0x2b00], R4 ;  /* 0x002b000417007988 */ /* 0x000fe80008000004 */
[----:B------:R-:W-:Y:S04]  /*2d030*/  STS.U8 [R23+UR4+0x2b40], R3 ;  /* 0x002b400317007988 */ /* 0x000fe80008000004 */
[----:B0-----:R-:W4:Y:S04]  /*2d040*/  LDL.LU R2, [R1+0x77c] ;  /* 0x00077c0001027983 */ /* 0x001f280000300800 */
[----:B-1----:R-:W4:Y:S04]  /*2d050*/  LDL.LU R9, [R1+0x770] ;  /* 0x0007700001097983 */ /* 0x002f280000300800 */
[----:B------:R-:W-:Y:S04]  /*2d060*/  STS.U8 [R23+UR4+0x2d00], R6 ;  /* 0x002d000617007988 */ /* 0x000fe80008000004 */
[----:B------:R-:W4:Y:S04]  /*2d070*/  LDL.LU R8, [R1+0x738] ;  /* 0x0007380001087983 */ /* 0x000f280000300800 */
[----:B------:R-:W4:Y:S04]  /*2d080*/  LDL.LU R7, [R1+0x734] ;  /* 0x0007340001077983 */ /* 0x000f280000300800 */
[----:B------:R-:W4:Y:S04]  /*2d090*/  LDL.LU R18, [R1+0x718] ;  /* 0x0007180001127983 */ /* 0x000f280000300800 */
[----:B------:R0:W-:Y:S04]  /*2d0a0*/  STS.U8 [R23+UR4+0x2d40], R22 ;  /* 0x002d401617007988 */ /* 0x0001e80008000004 */
[----:B------:R-:W4:Y:S04]  /*2d0b0*/  LDL.LU R20, [R1+0x714] ;  /* 0x0007140001147983 */ /* 0x000f280000300800 */
[----:B------:R1:W-:Y:S04]  /*2d0c0*/  STS.U8 [R23+UR4+0x2f00], R26 ;  /* 0x002f001a17007988 */ /* 0x0003e80008000004 */
[----:B------:R1:W-:Y:S04]  /*2d0d0*/  STS.U8 [R23+UR4+0x2f40], R0 ;  /* 0x002f400017007988 */ /* 0x0003e80008000004 */
[----:B------:R1:W-:Y:S04]  /*2d0e0*/  STS.U8 [R23+UR4+0x3100], R14 ;  /* 0x0031000e17007988 */ /* 0x0003e80008000004 */
[----:B0-----:R-:W4:Y:S04]  /*2d0f0*/  LDL.LU R22, [R1+0x6f8] ;  /* 0x0006f80001167983 */ /* 0x001f280000300800 */
[----:B------:R-:W4:Y:S04]  /*2d100*/  LDL.LU R4, [R1+0x6f4] ;  /* 0x0006f40001047983 */ /* 0x000f280000300800 */
[----:B------:R-:W4:Y:S04]  /*2d110*/  LDL.LU R3, [R1+0x6d8] ;  /* 0x0006d80001037983 */ /* 0x000f280000300800 */
[----:B------:R-:W4:Y:S04]  /*2d120*/  LDL.LU R6, [R1+0x6d4] ;  /* 0x0006d40001067983 */ /* 0x000f280000300800 */
[----:B-1----:R-:W4:Y:S04]  /*2d130*/  LDL.LU R26, [R1+0x6b8] ;  /* 0x0006b800011a7983 */ /* 0x002f280000300800 */
[----:B------:R-:W4:Y:S04]  /*2d140*/  LDL.LU R0, [R1+0x6b4] ;  /* 0x0006b40001007983 */ /* 0x000f280000300800 */
[----:B------:R0:W-:Y:S04]  /*2d150*/  STS.U8 [R23+UR4+0x3140], R15 ;  /* 0x0031400f17007988 */ /* 0x0001e80008000004 */
[----:B------:R-:W4:Y:S04]  /*2d160*/  LDL.LU R14, [R1+0x698] ;  /* 0x00069800010e7983 */ /* 0x000f280000300800 */
[----:B------:R1:W-:Y:S04]  /*2d170*/  STS.U8 [R23+UR4+0x3300], R25 ;  /* 0x0033001917007988 */ /* 0x0003e80008000004 */
[----:B------:R1:W-:Y:S04]  /*2d180*/  STS.U8 [R23+UR4+0x3340], R21 ;  /* 0x0033401517007988 */ /* 0x0003e80008000004 */
[----:B------:R1:W-:Y:S04]  /*2d190*/  STS.U8 [R23+UR4+0x3500], R19 ;  /* 0x0035001317007988 */ /* 0x0003e80008000004 */
[----:B------:R1:W-:Y:S04]  /*2d1a0*/  STS.U8 [R23+UR4+0x3540], R12 ;  /* 0x0035400c17007988 */ /* 0x0003e80008000004 */
[----:B------:R1:W-:Y:S04]  /*2d1b0*/  STS.U8 [R23+UR4+0x3700], R11 ;  /* 0x0037000b17007988 */ /* 0x0003e80008000004 */
[----:B0-----:R-:W4:Y:S04]  /*2d1c0*/  LDL.LU R15, [R1+0x694] ;  /* 0x00069400010f7983 */ /* 0x001f280000300800 */
[----:B-1----:R-:W4:Y:S04]  /*2d1d0*/  LDL.LU R25, [R1+0x678] ;  /* 0x0006780001197983 */ /* 0x002f280000300800 */
[----:B------:R-:W4:Y:S04]  /*2d1e0*/  LDL.LU R21, [R1+0x674] ;  /* 0x0006740001157983 */ /* 0x000f280000300800 */
[----:B------:R-:W4:Y:S04]  /*2d1f0*/  LDL.LU R19, [R1+0x658] ;  /* 0x0006580001137983 */ /* 0x000f280000300800 */
[----:B------:R-:W4:Y:S04]  /*2d200*/  LDL.LU R12, [R1+0x654] ;  /* 0x00065400010c7983 */ /* 0x000f280000300800 */
[----:B------:R0:W-:Y:S04]  /*2d210*/  STS.U8 [R23+UR4+0x3740], R27 ;  /* 0x0037401b17007988 */ /* 0x0001e80008000004 */
[----:B------:R-:W4:Y:S04]  /*2d220*/  LDL.LU R11, [R1+0x638] ;  /* 0x00063800010b7983 */ /* 0x000f280000300800 */
[----:B------:R1:W-:Y:S04]  /*2d230*/  STS.U8 [R23+UR4+0x3900], R28 ;  /* 0x0039001c17007988 */ /* 0x0003e80008000004 */
[----:B0-----:R-:W4:Y:S04]  /*2d240*/  LDL.LU R27, [R1+0x634] ;  /* 0x00063400011b7983 */ /* 0x001f280000300800 */
[----:B-1----:R-:W4:Y:S04]  /*2d250*/  LDL.LU R28, [R1+0x618] ;  /* 0x00061800011c7983 */ /* 0x002f280000300800 */
[----:B---3--:R0:W-:Y:S04]  /*2d260*/  STS.U8 [R23+UR4+0x3940], R29 ;  /* 0x0039401d17007988 */ /* 0x0081e80008000004 */
[----:B--2---:R1:W-:Y:S04]  /*2d270*/  STS.U8 [R23+UR4+0x3b00], R16 ;  /* 0x003b001017007988 */ /* 0x0043e80008000004 */
[----:B----4-:R2:W-:Y:S04]  /*2d280*/  STS.U8 [R23+UR4+0x3b40], R10 ;  /* 0x003b400a17007988 */ /* 0x0105e80008000004 */
[----:B------:R3:W-:Y:S04]  /*2d290*/  STS.U8 [R23+UR4+0x3d00], R13 ;  /* 0x003d000d17007988 */ /* 0x0007e80008000004 */
[----:B------:R4:W-:Y:S04]  /*2d2a0*/  STS.U8 [R23+UR4+0x3d40], R17 ;  /* 0x003d401117007988 */ /* 0x0009e80008000004 */
[----:B0-----:R-:W4:Y:S04]  /*2d2b0*/  LDL.LU R29, [R1+0x7a0] ;  /* 0x0007a000011d7983 */ /* 0x001f280000300800 */
[----:B-1----:R-:W4:Y:S04]  /*2d2c0*/  LDL.LU R16, [R1+0x7a8] ;  /* 0x0007a80001107983 */ /* 0x002f280000300800 */
[----:B--2---:R-:W2:Y:S04]  /*2d2d0*/  LDL.LU R10, [R1+0x7c8] ;  /* 0x0007c800010a7983 */ /* 0x004ea80000300800 */
[----:B---3--:R-:W3:Y:S04]  /*2d2e0*/  LDL.LU R13, [R1+0x7cc] ;  /* 0x0007cc00010d7983 */ /* 0x008ee80000300800 */
[----:B----4-:R-:W4:Y:S01]  /*2d2f0*/  LDL.LU R23, [R1+0x2394] ;  /* 0x0023940001177983 */ /* 0x010f220000300800 */
[----:B------:R-:W0:Y:S01]  /*2d300*/  S2R R17, SR_TID.X ;  /* 0x0000000000117919 */ /* 0x000e220000002100 */
[----:B------:R-:W-:-:S02]  /*2d310*/  LOP3.LUT R5, R5, 0x30, RZ, 0x3c, !PT ;  /* 0x0000003005057812 */ /* 0x000fc400078e3cff */
[----:B0-----:R-:W-:-:S04]  /*2d320*/  LOP3.LUT R17, R17, 0x3f, RZ, 0xc0, !PT ;  /* 0x0000003f11117812 */ /* 0x001fc800078ec0ff */
[----:B------:R-:W-:-:S05]  /*2d330*/  LOP3.LUT R17, R17, 0x20, RZ, 0x3c, !PT ;  /* 0x0000002011117812 */ /* 0x000fca00078e3cff */
[----:B----4-:R-:W-:Y:S04]  /*2d340*/  STS.U8 [R17+UR4+0x3f00], R23 ;  /* 0x003f001711007988 */ /* 0x010fe80008000004 */
[----:B------:R-:W-:Y:S04]  /*2d350*/  STS.U8 [R17+UR4+0x3f40], R24 ;  /* 0x003f401811007988 */ /* 0x000fe80008000004 */
        /* <DEDUP_REMOVED lines=14> */
[----:B------:R1:W-:Y:S04]  /*2d440*/  STS.U8 [R5+UR4+0xf80], R26 ;  /* 0x000f801a05007988 */ /* 0x0003e80008000004 */
[----:B------:R-:W-:Y:S04]  /*2d450*/  STS.U8 [R5+UR4+0xfc0], R0 ;  /* 0x000fc00005007988 */ /* 0x000fe80008000004 */
[----:B------:R2:W-:Y:S04]  /*2d460*/  STS.U8 [R5+UR4+0x1180], R14 ;  /* 0x0011800e05007988 */ /* 0x0005e80008000004 */
[----:B0-----:R-:W3:Y:S04]  /*2d470*/  LDL.LU R22, [R1+0x614] ;  /* 0x0006140001167983 */ /* 0x001ee80000300800 */
[----:B-1----:R-:W4:Y:S04]  /*2d480*/  LDL.LU R26, [R1+0x5f8] ;  /* 0x0005f800011a7983 */ /* 0x002f280000300800 */
[----:B--2---:R-:W2:Y:S04]  /*2d490*/  LDL.LU R14, [R1+0x5d8] ;  /* 0x0005d800010e7983 */ /* 0x004ea80000300800 */
        /* <DEDUP_REMOVED lines=10> */
[----:B------:R-:W2:Y:S04]  /*2d540*/  LDL.LU R15, [R1+0x5d4] ;  /* 0x0005d400010f7983 */ /* 0x000ea80000300800 */
        /* <DEDUP_REMOVED lines=23> */
[----:B---3--:R0:W-:Y:S04]  /*2d6c0*/  STS.U8 [R5+UR4+0x19c0], R22 ;  /* 0x0019c01605007988 */ /* 0x0081e80008000004 */
[----:B------:R-:W3:Y:S04]  /*2d6d0*/  LDL.LU R3, [R1+0x34] ;  /* 0x0000340001037983 */ /* 0x000ee80000300800 */
[----:B----4-:R1:W-:Y:S04]  /*2d6e0*/  STS.U8 [R5+UR4+0x1b80], R26 ;  /* 0x001b801a05007988 */ /* 0x0103e80008000004 */
[----:B0-----:R-:W4:Y:S04]  /*2d6f0*/  LDL.LU R22, [R1+0x18] ;  /* 0x0000180001167983 */ /* 0x001f280000300800 */
[----:B-1----:R-:W4:Y:S04]  /*2d700*/  LDL.LU R26, [R1+0x14] ;  /* 0x00001400011a7983 */ /* 0x002f280000300800 */
[----:B--2---:R0:W-:Y:S04]  /*2d710*/  STS.U8 [R5+UR4+0x1bc0], R14 ;  /* 0x001bc00e05007988 */ /* 0x0041e80008000004 */
[----:B0-----:R-:W2:Y:S04]  /*2d720*/  LDL.LU R14, [R1+0x2390] ;  /* 0x00239000010e7983 */ /* 0x001ea80000300800 */
[----:B--2---:R0:W-:Y:S04]  /*2d730*/  STS.U8 [R5+UR4+0x1d80], R14 ;  /* 0x001d800e05007988 */ /* 0x0041e80008000004 */
[----:B------:R1:W-:Y:S04]  /*2d740*/  STS.U8 [R5+UR4+0x1dc0], R15 ;  /* 0x001dc00f05007988 */ /* 0x0003e80008000004 */
[----:B------:R2:W-:Y:S04]  /*2d750*/  STS.U8 [R5+UR4+0x1f80], R25 ;  /* 0x001f801905007988 */ /* 0x0005e80008000004 */
        /* <DEDUP_REMOVED lines=12> */
[----:B------:R-:W-:Y:S04]  /*2d820*/  STS.U8 [R5+UR4+0x25c0], R24 ;  /* 0x0025c01805007988 */ /* 0x000fe80008000004 */
[----:B------:R-:W-:Y:S04]  /*2d830*/  STS.U8 [R5+UR4+0x2780], R23 ;  /* 0x0027801705007988 */ /* 0x000fe80008000004 */
[----:B0-----:R-:W3:Y:S04]  /*2d840*/  LDL.LU R11, [R1+0x2374] ;  /* 0x00237400010b7983 */ /* 0x001ee80000300800 */
[----:B-1----:R-:W4:Y:S04]  /*2d850*/  LDL.LU R27, [R1+0x2370] ;  /* 0x00237000011b7983 */ /* 0x002f280000300800 */
[----:B------:R-:W2:Y:S04]  /*2d860*/  LDL.LU R28, [R1+0x236c] ;  /* 0x00236c00011c7983 */ /* 0x000ea80000300800 */
[----:B------:R-:W-:Y:S04]  /*2d870*/  STS.U8 [R5+UR4+0x27c0], R17 ;  /* 0x0027c01105007988 */ /* 0x000fe80008000004 */
[----:B------:R0:W-:Y:S04]  /*2d880*/  STS.U8 [R5+UR4+0x2980], R0 ;  /* 0x0029800005007988 */ /* 0x0001e80008000004 */
[----:B------:R-:W-:Y:S04]  /*2d890*/  STS.U8 [R5+UR4+0x29c0], R13 ;  /* 0x0029c00d05007988 */ /* 0x000fe80008000004 */
[----:B------:R-:W-:Y:S04]  /*2d8a0*/  STS.U8 [R5+UR4+0x2b80], R10 ;  /* 0x002b800a05007988 */ /* 0x000fe80008000004 */
[----:B0-----:R-:W3:Y:S04]  /*2d8b0*/  LDL.LU R0, [R1+0x7e0] ;  /* 0x0007e00001007983 */ /* 0x001ee80000300800 */
        /* <DEDUP_REMOVED lines=10> */
[----:B------:R-:W-:Y:S04]  /*2d960*/  STS.U8 [R5+UR4+0x35c0], R3 ;  /* 0x0035c00305007988 */ /* 0x000fe80008000004 */
[----:B------:R-:W-:Y:S04]  /*2d970*/  STS.U8 [R5+UR4+0x3780], R22 ;  /* 0x0037801605007988 */ /* 0x000fe80008000004 */
[----:B------:R1:W-:Y:S04]  /*2d980*/  STS.U8 [R5+UR4+0x37c0], R26 ;  /* 0x0037c01a05007988 */ /* 0x0003e80008000004 */
[----:B0-----:R-:W3:Y:S04]  /*2d990*/  LDL R6, [R1+0x444] ;  /* 0x0004440001067983 */ /* 0x001ee80000100800 */
[----:B------:R-:W3:Y:S04]  /*2d9a0*/  LDL.LU R8, [R1+0x530] ;  /* 0x0005300001087983 */ /* 0x000ee80000300800 */
[----:B-1----:R-:W3:Y:S04]  /*2d9b0*/  LDL.LU R26, [R1+0x52c] ;  /* 0x00052c00011a7983 */ /* 0x002ee80000300800 */
[----:B------:R-:W3:Y:S04]  /*2d9c0*/  LDL.LU R7, [R1+0x580] ;  /* 0x0005800001077983 */ /* 0x000ee80000300800 */
[----:B------:R-:W3:Y:S04]  /*2d9d0*/  LDL.LU R18, [R1+0x548] ;  /* 0x0005480001127983 */ /* 0x000ee80000300800 */
[----:B------:R-:W3:Y:S04]  /*2d9e0*/  LDL.LU R3, [R1+0x58c] ;  /* 0x00058c0001037983 */ /* 0x000ee80000300800 */
[----:B------:R-:W3:Y:S04]  /*2d9f0*/  LDL.LU R22, [R1+0x588] ;  /* 0x0005880001167983 */ /* 0x000ee80000300800 */
[----:B--2---:R-:W-:Y:S04]  /*2da00*/  STS.U8 [R5+UR4+0x3980], R28 ;  /* 0x0039801c05007988 */ /* 0x004fe80008000004 */
[----:B----4-:R-:W-:Y:S04]  /*2da10*/  STS.U8 [R5+UR4+0x39c0], R27 ;  /* 0x0039c01b05007988 */ /* 0x010fe80008000004 */
[----:B---3--:R-:W-:Y:S04]  /*2da20*/  STS.U8 [R5+UR4+0x3b80], R11 ;  /* 0x003b800b05007988 */ /* 0x008fe80008000004 */
[----:B------:R-:W-:Y:S04]  /*2da30*/  STS.U8 [R5+UR4+0x3bc0], R12 ;  /* 0x003bc00c05007988 */ /* 0x000fe80008000004 */
[----:B------:R-:W-:Y:S04]  /*2da40*/  STS.U8 [R5+UR4+0x3d80], R19 ;  /* 0x003d801305007988 */ /* 0x000fe80008000004 */
[----:B------:R-:W-:Y:S04]  /*2da50*/  STS.U8 [R5+UR4+0x3dc0], R21 ;  /* 0x003dc01505007988 */ /* 0x000fe80008000004 */
[----:B------:R-:W-:Y:S04]  /*2da60*/  STS.U8 [R5+UR4+0x3f80], R25 ;  /* 0x003f801905007988 */ /* 0x000fe80008000004 */
[----:B------:R-:W-:Y:S01]  /*2da70*/  STS.U8 [R5+UR4+0x3fc0], R0 ;  /* 0x003fc00005007988 */ /* 0x000fe20008000004 */
[----:B------:R-:W-:Y:S06]  /*2da80*/  BAR.SYNC.DEFER_BLOCKING 0x0 ;  /* 0x0000000000007b1d */ /* 0x000fec0000010000 */
[----:B------:R-:W-:Y:S04]  /*2da90*/  STL [R1+0x2368], R18 ;  /* 0x0023681201007387 */ /* 0x000fe80000100800 */
[----:B------:R-:W0:Y:S04]  /*2daa0*/  LDSM.16.M88.4 R16, [R6] ;  /* 0x000000000610783b */ /* 0x000e280000000200 */
[----:B0-----:R-:W-:Y:S01]  /*2dab0*/  STL.64 [R1+0x450], R16 ;  /* 0x0004501001007387 */ /* 0x001fe20000100a00 */
[----:B------:R-:W-:-:S03]  /*2dac0*/  IMAD.MOV.U32 R2, RZ, RZ, R16 ;  /* 0x000000ffff027224 */ /* 0x000fc600078e0010 */
[----:B------:R-:W-:Y:S01]  /*2dad0*/  STL [R1+0x458], R18 ;  /* 0x0004581201007387 */ /* 0x000fe20000100800 */
[----:B------:R-:W-:-:S03]  /*2dae0*/  IMAD.MOV.U32 R0, RZ, RZ, R19 ;  /* 0x000000ffff007224 */ /* 0x000fc600078e0013 */
[----:B------:R-:W0:Y:S04]  /*2daf0*/  LDSM.16.M88.4 R16, [R6+0x400] ;  /* 0x000400000610783b */ /* 0x000e280000000200 */
[----:B------:R1:W-:Y:S04]  /*2db00*/  STL [R1+0x1c70], R0 ;  /* 0x001c700001007387 */ /* 0x0003e80000100800 */
[----:B-1----:R-:W2:Y:S04]  /*2db10*/  LDL.LU R0, [R1+0x454] ;  /* 0x0004540001007983 */ /* 0x002ea80000300800 */
[----:B0-----:R-:W-:Y:S01]  /*2db20*/  STL.64 [R1+0x460], R16 ;  /* 0x0004601001007387 */ /* 0x001fe20000100a00 */
[----:B------:R-:W-:-:S03]  /*2db30*/  IMAD.MOV.U32 R10, RZ, RZ, R16 ;  /* 0x000000ffff0a7224 */ /* 0x000fc600078e0010 */
[----:B------:R-:W-:Y:S01]  /*2db40*/  STL.64 [R1+0x468], R18 ;  /* 0x0004681201007387 */ /* 0x000fe20000100a00 */
[----:B------:R-:W-:-:S03]  /*2db50*/  IMAD.MOV.U32 R11, RZ, RZ, R17 ;  /* 0x000000ffff0b7224 */ /* 0x000fc600078e0011 */
[----:B------:R-:W0:Y:S04]  /*2db60*/  LDSM.16.M88.4 R16, [R6+0x800] ;  /* 0x000800000610783b */ /* 0x000e280000000200 */
        /* <DEDUP_REMOVED lines=15> */
[----:B0-----:R-:W-:Y:S04]  /*2dc60*/  STL.64 [R1+0x4a0], R16 ;  /* 0x0004a01001007387 */ /* 0x001fe80000100a00 */
[----:B------:R0:W-:Y:S04]  /*2dc70*/  STL.64 [R1+0x4a8], R18 ;  /* 0x0004a81201007387 */ /* 0x0001e80000100a00 */
[----:B0-----:R-:W3:Y:S01]  /*2dc80*/  LDL.LU R18, [R1+0x2368] ;  /* 0x0023680001127983 */ /* 0x001ee20000300800 */
[----:B------:R-:W-:-:S02]  /*2dc90*/  IMAD.MOV.U32 R28, RZ, RZ, R16 ;  /* 0x000000ffff1c7224 */ /* 0x000fc400078e0010 */
[----:B------:R-:W-:Y:S01]  /*2dca0*/  IMAD R16, R14, 0x100, R15 ;  /* 0x000001000e107824 */ /* 0x000fe200078e020f */
[----:B------:R-:W-:Y:S04]  /*2dcb0*/  STL.64 [R1+0x2360], R12 ;  /* 0x0023600c01007387 */ /* 0x000fe80000100a00 */
[----:B------:R-:W0:Y:S01]  /*2dcc0*/  LDSM.16.M88.4 R12, [R6+0x1800] ;  /* 0x00180000060c783b */ /* 0x000e220000000200 */
[----:B------:R-:W-:Y:S02]  /*2dcd0*/  IMAD.MOV.U32 R27, RZ, RZ, R17 ;  /* 0x000000ffff1b7224 */ /* 0x000fe400078e0011 */
[----:B------:R-:W-:Y:S01]  /*2dce0*/  IMAD R17, R26, 0x100, R8 ;  /* 0x000001001a117824 */ /* 0x000fe200078e0208 */
[----:B0-----:R-:W-:Y:S01]  /*2dcf0*/  STL.64 [R1+0x4b0], R12 ;  /* 0x0004b00c01007387 */ /* 0x001fe20000100a00 */
[----:B------:R-:W-:-:S03]  /*2dd00*/  IMAD.MOV.U32 R26, RZ, RZ, R12 ;  /* 0x000000ffff1a7224 */ /* 0x000fc600078e000c */
[----:B------:R-:W-:Y:S01]  /*2dd10*/  STL.64 [R1+0x4b8], R14 ;  /* 0x0004b80e01007387 */ /* 0x000fe20000100a00 */
[----:B------:R-:W-:-:S03]  /*2dd20*/  IMAD.MOV.U32 R25, RZ, RZ, R13 ;  /* 0x000000ffff197224 */ /* 0x000fc600078e000d */
[----:B------:R-:W0:Y:S04]  /*2dd30*/  LDSM.16.M88.4 R12, [R6+0x1c00] ;  /* 0x001c0000060c783b */ /* 0x000e280000000200 */
[----:B0-----:R0:W-:Y:S01]  /*2dd40*/  STL.64 [R1+0x4c0], R12 ;  /* 0x0004c00c01007387 */ /* 0x0011e20000100a00 */
[----:B------:R-:W-:-:S03]  /*2dd50*/  IMAD.MOV.U32 R24, RZ, RZ, R12 ;  /* 0x000000ffff187224 */ /* 0x000fc600078e000c */
[----:B------:R1:W-:Y:S01]  /*2dd60*/  STL.64 [R1+0x4c8], R14 ;  /* 0x0004c80e01007387 */ /* 0x0003e20000100a00 */
[----:B---3--:R-:W-:Y:S02]  /*2dd70*/  IMAD R18, R18, 0x100, R7 ;  /* 0x0000010012127824 */ /* 0x008fe400078e0207 */
[----:B------:R-:W-:Y:S02]  /*2dd80*/  IMAD.MOV.U32 R7, RZ, RZ, R13 ;  /* 0x000000ffff077224 */ /* 0x000fe400078e000d */
[----:B0-----:R-:W3:Y:S04]  /*2dd90*/  LDL.LU.64 R12, [R1+0x80] ;  /* 0x00008000010c7983 */ /* 0x001ee80000300a00 */
[----:B-1----:R-:W3:Y:S04]  /*2dda0*/  LDL.LU.64 R14, [R1+0x88] ;  /* 0x00008800010e7983 */ /* 0x002ee80000300a00 */
[----:B------:R-:W-:Y:S04]  /*2ddb0*/  STL.64 [R1+0x2348], R26 ;  /* 0x0023481a01007387 */ /* 0x000fe80000100a00 */
[----:B------:R-:W-:Y:S04]  /*2ddc0*/  STL.64 [R1+0x2340], R24 ;  /* 0x0023401801007387 */ /* 0x000fe80000100a00 */
[----:B------:R-:W0:Y:S01]  /*2ddd0*/  LDSM.16.M88.4 R24, [R6+0x2000] ;  /* 0x002000000618783b */ /* 0x000e220000000200 */
[----:B------:R-:W-:Y:S01]  /*2dde0*/  IMAD R19, R22, 0x100, R3 ;  /* 0x0000010016137824 */ /* 0x000fe200078e0203 */
[----:B------:R-:W-:-:S02]  /*2ddf0*/  F2FP.F16.E5M2.UNPACK_B R16, R16 ;  /* 0x00000010ff10723e */ /* 0x000fc400020004ff */
[----:B------:R-:W-:Y:S02]  /*2de00*/  F2FP.F16.E5M2.UNPACK_B R17, R17 ;  /* 0x00000011ff11723e */ /* 0x000fe400020004ff */
[----:B------:R-:W-:Y:S02]  /*2de10*/  F2FP.F16.E5M2.UNPACK_B R18, R18 ;  /* 0x00000012ff12723e */ /* 0x000fe400020004ff */
[----:B------:R-:W-:Y:S02]  /*2de20*/  F2FP.F16.E5M2.UNPACK_B R8, R2 ;  /* 0x00000002ff08723e */ /* 0x000fe400020004ff */
[----:B------:R-:W-:Y:S02]  /*2de30*/  F2FP.F16.E5M2.UNPACK_B R19, R19 ;  /* 0x00000013ff13723e */ /* 0x000fe400020004ff */
[----:B--2---:R-:W-:Y:S01]  /*2de40*/  F2FP.F16.E5M2.UNPACK_B R9, R0 ;  /* 0x00000000ff09723e */ /* 0x004fe200020004ff */
[----:B0-----:R-:W-:Y:S02]  /*2de50*/  IMAD.MOV.U32 R22, RZ, RZ, R24 ;  /* 0x000000ffff167224 */ /* 0x001fe400078e0018 */
[----:B------:R-:W-:Y:S01]  /*2de60*/  IMAD.MOV.U32 R23, RZ, RZ, R25 ;  /* 0x000000ffff177224 */ /* 0x000fe200078e0019 */
[----:B------:R-:W-:Y:S04]  /*2de70*/  STL.64 [R1+0x4d0], R24 ;  /* 0x0004d01801007387 */ /* 0x000fe80000100a00 */
[----:B------:R-:W-:Y:S04]  /*2de80*/  STL.64 [R1+0x4d8], R26 ;  /* 0x0004d81a01007387 */ /* 0x000fe80000100a00 */
[----:B------:R-:W0:Y:S04]  /*2de90*/  LDSM.16.M88.4 R24, [R6+0x2400] ;  /* 0x002400000618783b */ /* 0x000e280000000200 */
[----:B------:R-:W-:Y:S04]  /*2dea0*/  STL.64 [R1+0x2358], R22 ;  /* 0x0023581601007387 */ /* 0x000fe80000100a00 */
[----:B------:R1:W-:Y:S04]  /*2deb0*/  STL.64 [R1+0x2350], R20 ;  /* 0x0023501401007387 */ /* 0x0003e80000100a00 */
[----:B-1----:R-:W2:Y:S04]  /*2dec0*/  LDL.LU.64 R20, [R1+0x90] ;  /* 0x0000900001147983 */ /* 0x002ea80000300a00 */
[----:B------:R-:W2:Y:S04]  /*2ded0*/  LDL.LU.64 R22, [R1+0x98] ;  /* 0x0000980001167983 */ /* 0x000ea80000300a00 */
[----:B------:R-:W-:Y:S04]  /*2dee0*/  STL [R1+0x20], R8 ;  /* 0x0000200801007387 */ /* 0x000fe80000100800 */
[----:B------:R-:W-:Y:S01]  /*2def0*/  STL [R1+0x2038], R0 ;  /* 0x0020380001007387 */ /* 0x000fe20000100800 */
[----:B------:R-:W-:-:S03]  /*2df00*/  F2FP.F16.E5M2.UNPACK_B R10, R10 ;  /* 0x0000000aff0a723e */ /* 0x000fc600020004ff */
[----:B0-----:R0:W-:Y:S04]  /*2df10*/  STL.64 [R1+0x4e0], R24 ;  /* 0x0004e01801007387 */ /* 0x0011e80000100a00 */
[----:B------:R1:W-:Y:S01]  /*2df20*/  STL.64 [R1+0x4e8], R26 ;  /* 0x0004e81a01007387 */ /* 0x0003e20000100a00 */
[----:B------:R-:W-:Y:S02]  /*2df30*/  IMAD.MOV.U32 R2, RZ, RZ, R24 ;  /* 0x000000ffff027224 */ /* 0x000fe400078e0018 */
[----:B------:R-:W-:Y:S01]  /*2df40*/  IMAD.MOV.U32 R3, RZ, RZ, R25 ;  /* 0x000000ffff037224 */ /* 0x000fe200078e0019 */
[----:B------:R-:W-:Y:S04]  /*2df50*/  STL [R1+0x24], R9 ;  /* 0x0000240901007387 */ /* 0x000fe80000100800 */
[----:B0-----:R-:W4:Y:S04]  /*2df60*/  LDL.LU.64 R24, [R1+0xb0] ;  /* 0x0000b00001187983 */ /* 0x001f280000300a00 */
[----:B------:R-:W-:Y:S01]  /*2df70*/  STL [R1+0x18], R10 ;  /* 0x0000180a01007387 */ /* 0x000fe20000100800 */
[----:B------:R-:W-:Y:S01]  /*2df80*/  F2FP.F16.E5M2.UNPACK_B R11, R11 ;  /* 0x0000000bff0b723e */ /* 0x000fe200020004ff */
[----:B---3--:R-:W-:-:S15]  /*2df90*/  HMMA.16816.F32 R12, R16, R8, R12 ;  /* 0x00000008100c723c */ /* 0x008fde000000180c */
[----:B------:R-:W-:-:S08]  /*2dfa0*/  NOP ;  /* 0x0000000000007918 */ /* 0x000fd00000000000 */
[----:B------:R-:W-:Y:S04]  /*2dfb0*/  STL.64 [R1+0x60], R12 ;  /* 0x0000600c01007387 */ /* 0x000fe80000100a00 */
[----:B------:R-:W-:Y:S04]  /*2dfc0*/  STL.64 [R1+0x68], R14 ;  /* 0x0000680e01007387 */ /* 0x000fe80000100a00 */
[----:B------:R-:W0:Y:S04]  /*2dfd0*/  LDSM.16.M88.4 R12, [R6+0x2800] ;  /* 0x00280000060c783b */ /* 0x000e280000000200 */
[----:B-1----:R-:W4:Y:S04]  /*2dfe0*/  LDL.LU.64 R26, [R1+0xb8] ;  /* 0x0000b800011a7983 */ /* 0x002f280000300a00 */
[----:B------:R-:W-:Y:S04]  /*2dff0*/  STL [R1+0x1c], R11 ;  /* 0x00001c0b01007387 */ /* 0x000fe80000100800 */
[----:B0-----:R0:W-:Y:S01]  /*2e000*/  STL.64 [R1+0x4f0], R12 ;  /* 0x0004f00c01007387 */ /* 0x0011e20000100a00 */
[----:B------:R-:W-:-:S03]  /*2e010*/  IMAD.MOV.U32 R8, RZ, RZ, R12 ;  /* 0x000000ffff087224 */ /* 0x000fc600078e000c */
[----:B------:R-:W-:Y:S01]  /*2e020*/  STL.64 [R1+0x4f8], R14 ;  /* 0x0004f80e01007387 */ /* 0x000fe20000100a00 */
[----:B------:R-:W-:-:S03]  /*2e030*/  IMAD.MOV.U32 R9, RZ, RZ, R13 ;  /* 0x000000ffff097224 */ /* 0x000fc600078e000d */
[----:B0-----:R-:W3:Y:S01]  /*2e040*/  LDL.LU.64 R12, [R1+0x2360] ;  /* 0x00236000010c7983 */ /* 0x001ee20000300a00 */
[----:B--2---:R-:W-:-:S15]  /*2e050*/  HMMA.16816.F32 R20, R16, R10, R20 ;  /* 0x0000000a1014723c */ /* 0x004fde0000001814 */
[----:B------:R-:W-:-:S08]  /*2e060*/  NOP ;  /* 0x0000000000007918 */ /* 0x000fd00000000000 */
[----:B------:R-:W-:Y:S04]  /*2e070*/  STL.64 [R1+0x90], R20 ;  /* 0x0000901401007387 */ /* 0x000fe80000100a00 */
[----:B------:R-:W-:Y:S04]  /*2e080*/  STL.64 [R1+0x98], R22 ;  /* 0x0000981601007387 */ /* 0x000fe80000100a00 */
[----:B------:R-:W0:Y:S04]  /*2e090*/  LDSM.16.M88.4 R20, [R6+0x2c00] ;  /* 0x002c00000614783b */ /* 0x000e280000000200 */
[----:B0-----:R-:W-:Y:S04]  /*2e0a0*/  STL.64 [R1+0x500], R20 ;  /* 0x0005001401007387 */ /* 0x001fe80000100a00 */
[----:B------:R0:W-:Y:S01]  /*2e0b0*/  STL.64 [R1+0x508], R22 ;  /* 0x0005081601007387 */ /* 0x0001e20000100a00 */
[----:B------:R-:W-:-:S02]  /*2e0c0*/  IMAD.MOV.U32 R10, RZ, RZ, R20 ;  /* 0x000000ffff0a7224 */ /* 0x000fc400078e0014 */
[----:B------:R-:W-:Y:S01]  /*2e0d0*/  IMAD.MOV.U32 R11, RZ, RZ, R21 ;  /* 0x000000ffff0b7224 */ /* 0x000fe200078e0015 */
[----:B0-----:R-:W2:Y:S04]  /*2e0e0*/  LDL.LU.64 R22, [R1+0x2358] ;  /* 0x0023580001167983 */ /* 0x001ea80000300a00 */
[----:B------:R-:W2:Y:S01]  /*2e0f0*/  LDL.LU.64 R20, [R1+0x2350] ;  /* 0x0023500001147983 */ /* 0x000ea20000300a00 */
[----:B---3--:R-:W-:Y:S02]  /*2e100*/  F2FP.F16.E5M2.UNPACK_B R12, R12 ;  /* 0x0000000cff0c723e */ /* 0x008fe400020004ff */
[----:B------:R-:W-:-:S05]  /*2e110*/  F2FP.F16.E5M2.UNPACK_B R13, R13 ;  /* 0x0000000dff0d723e */ /* 0x000fca00020004ff */
[----:B------:R-:W-:Y:S04]  /*2e120*/  STL.64 [R1+0x10], R12 ;  /* 0x0000100c01007387 */ /* 0x000fe80000100a00 */
[----:B------:R-:W-:Y:S04]  /*2e130*/  STL.64 [R1+0x2318], R10 ;  /* 0x0023180a01007387 */ /* 0x000fe80000100a00 */
[----:B------:R0:W-:Y:S04]  /*2e140*/  STL.64 [R1+0x2310], R8 ;  /* 0x0023100801007387 */ /* 0x0001e80000100a00 */
[----:B0-----:R-:W3:Y:S04]  /*2e150*/  LDL.LU.64 R8, [R1+0xd0] ;  /* 0x0000d00001087983 */ /* 0x001ee80000300a00 */
[----:B------:R-:W3:Y:S01]  /*2e160*/  LDL.LU.64 R10, [R1+0xd8] ;  /* 0x0000d800010a7983 */ /* 0x000ee20000300a00 */
[----:B----4-:R-:W-:Y:S06]  /*2e170*/  HMMA.16816.F32 R24, R16, R12, R24 ;  /* 0x0000000c1018723c */ /* 0x010fec0000001818 */
[----:B------:R-:W-:Y:S01]  /*2e180*/  IMAD.MOV.U32 R0, RZ, RZ, R13 ;  /* 0x000000ffff007224 */ /* 0x000fe200078e000d */
[----:B--2---:R-:W-:-:S05]  /*2e190*/  F2FP.F16.E5M2.UNPACK_B R14, R21 ;  /* 0x00000015ff0e723e */ /* 0x004fca00020004ff */
[----:B------:R-:W-:Y:S11]  /*2e1a0*/  STL [R1+0x8], R14 ;  /* 0x0000080e01007387 */ /* 0x000ff60000100800 */
[----:B------:R-:W-:Y:S04]  /*2e1b0*/  STL.64 [R1+0xb0], R24 ;  /* 0x0000b01801007387 */ /* 0x000fe80000100a00 */
[----:B------:R-:W-:Y:S04]  /*2e1c0*/  STL.64 [R1+0xb8], R26 ;  /* 0x0000b81a01007387 */ /* 0x000fe80000100a00 */
[----:B------:R-:W0:Y:S01]  /*2e1d0*/  LDSM.16.M88.4 R24, [R6+0x3000] ;  /* 0x003000000618783b */ /* 0x000e220000000200 */
[----:B------:R-:W-:-:S03]  /*2e1e0*/  F2FP.F16.E5M2.UNPACK_B R15, R20 ;  /* 0x00000014ff0f723e */ /* 0x000fc600020004ff */
[----:B------:R-:W-:Y:S04]  /*2e1f0*/  STL [R1+0x22d0], R0 ;  /* 0x0022d00001007387 */ /* 0x000fe80000100800 */
[----:B------:R-:W-:Y:S01]  /*2e200*/  STL [R1+0xc], R15 ;  /* 0x00000c0f01007387 */ /* 0x000fe20000100800 */
[----:B0-----:R-:W-:-:S03]  /*2e210*/  IMAD.MOV.U32 R12, RZ, RZ, R24 ;  /* 0x000000ffff0c7224 */ /* 0x001fc600078e0018 */
[----:B------:R-:W-:Y:S04]  /*2e220*/  STL.64 [R1+0x510], R24 ;  /* 0x0005101801007387 */ /* 0x000fe80000100a00 */
[----:B------:R0:W-:Y:S01]  /*2e230*/  STL.64 [R1+0x518], R26 ;  /* 0x0005181a01007387 */ /* 0x0001e20000100a00 */
[----:B------:R-:W-:-:S03]  /*2e240*/  IMAD.MOV.U32 R13, RZ, RZ, R25 ;  /* 0x000000ffff0d7224 */ /* 0x000fc600078e0019 */
[----:B0-----:R-:W2:Y:S04]  /*2e250*/  LDL.LU.64 R26, [R1+0x2348] ;  /* 0x00234800011a7983 */ /* 0x001ea80000300a00 */
[----:B------:R-:W4:Y:S04]  /*2e260*/  LDL.LU.64 R24, [R1+0x2340] ;  /* 0x0023400001187983 */ /* 0x000f280000300a00 */
[----:B------:R-:W-:Y:S01]  /*2e270*/  STL [R1+0x22e8], R12 ;  /* 0x0022e80c01007387 */ /* 0x000fe20000100800 */
[----:B------:R-:W-:Y:S02]  /*2e280*/  F2FP.F16.E5M2.UNPACK_B R4, R4 ;  /* 0x00000004ff04723e */ /* 0x000fe400020004ff */
[----:B------:R-:W-:Y:S01]  /*2e290*/  F2FP.F16.E5M2.UNPACK_B R5, R5 ;  /* 0x00000005ff05723e */ /* 0x000fe200020004ff */
[----:B---3--:R-:W-:-:S15]  /*2e2a0*/  HMMA.16816.F32 R8, R16, R14, R8 ;  /* 0x0000000e1008723c */ /* 0x008fde0000001808 */
[----:B------:R-:W-:-:S08]  /*2e2b0*/  NOP ;  /* 0x0000000000007918 */ /* 0x000fd00000000000 */
[----:B------:R-:W-:Y:S04]  /*2e2c0*/  STL.64 [R1+0xd0], R8 ;  /* 0x0000d00801007387 */ /* 0x000fe80000100a00 */
[----:B------:R-:W-:Y:S04]  /*2e2d0*/  STL.64 [R1+0xd8], R10 ;  /* 0x0000d80a01007387 */ /* 0x000fe80000100a00 */
[----:B------:R-:W0:Y:S02]  /*2e2e0*/  LDSM.16.M88.4 R8, [R6+0x3400] ;  /* 0x003400000608783b */ /* 0x000e240000000200 */
[----:B0-----:R-:W-:-:S02]  /*2e2f0*/  IMAD.MOV.U32 R14, RZ, RZ, R8 ;  /* 0x000000ffff0e7224 */ /* 0x001fc400078e0008 */
[----:B------:R-:W-:Y:S01]  /*2e300*/  IMAD.MOV.U32 R15, RZ, RZ, R9 ;  /* 0x000000ffff0f7224 */ /* 0x000fe200078e0009 */
[----:B------:R-:W-:Y:S04]  /*2e310*/  STL.64 [R1+0x520], R8 ;  /* 0x0005200801007387 */ /* 0x000fe80000100a00 */
[----:B------:R-:W-:Y:S04]  /*2e320*/  STL.64 [R1+0x528], R10 ;  /* 0x0005280a01007387 */ /* 0x000fe80000100a00 */
[----:B------:R-:W-:Y:S04]  /*2e330*/  STL.64 [R1], R4 ;  /* 0x0000000401007387 */ /* 0x000fe80000100a00 */
[----:B------:R-:W0:Y:S04]  /*2e340*/  LDSM.16.M88.4 R8, [R6+0x3800] ;  /* 0x003800000608783b */ /* 0x000e280000000200 */
[----:B------:R-:W-:Y:S04]  /*2e350*/  STL.64 [R1+0x2328], R14 ;  /* 0x0023280e01007387 */ /* 0x000fe80000100a00 */
[----:B------:R1:W-:Y:S04]  /*2e360*/  STL [R1+0x2320], R13 ;  /* 0x0023200d01007387 */ /* 0x0003e80000100800 */
[----:B-1----:R-:W3:Y:S04]  /*2e370*/  LDL.LU.64 R12, [R1+0x110] ;  /* 0x00011000010c7983 */ /* 0x002ee80000300a00 */
[----:B------:R-:W2:Y:S04]  /*2e380*/  LDL.LU.64 R14, [R1+0x118] ;  /* 0x00011800010e7983 */ /* 0x000ea80000300a00 */
[----:B--2---:R-:W-:Y:S04]  /*2e390*/  STL.64 [R1+0x2338], R14 ;  /* 0x0023380e01007387 */ /* 0x004fe80000100a00 */
[----:B---3--:R1:W-:Y:S04]  /*2e3a0*/  STL.64 [R1+0x2330], R12 ;  /* 0x0023300c01007387 */ /* 0x0083e80000100a00 */
[----:B-1----:R-:W2:Y:S04]  /*2e3b0*/  LDL.LU.64 R12, [R1+0xf0] ;  /* 0x0000f000010c7983 */ /* 0x002ea80000300a00 */
[----:B------:R-:W2:Y:S04]  /*2e3c0*/  LDL.LU.64 R14, [R1+0xf8] ;  /* 0x0000f800010e7983 */ /* 0x000ea80000300a00 */
[----:B0-----:R0:W-:Y:S01]  /*2e3d0*/  STL.64 [R1+0x530], R8 ;  /* 0x0005300801007387 */ /* 0x0011e20000100a00 */
[----:B------:R-:W-:-:S03]  /*2e3e0*/  IMAD.MOV.U32 R20, RZ, RZ, R8 ;  /* 0x000000ffff147224 */ /* 0x000fc600078e0008 */
[----:B------:R1:W-:Y:S01]  /*2e3f0*/  STL.64 [R1+0x538], R10 ;  /* 0x0005380a01007387 */ /* 0x0003e20000100a00 */
[----:B------:R-:W-:-:S03]  /*2e400*/  IMAD.MOV.U32 R21, RZ, RZ, R9 ;  /* 0x000000ffff157224 */ /* 0x000fc600078e0009 */
[----:B0-----:R-:W3:Y:S04]  /*2e410*/  LDL.LU.64 R8, [R1+0x130] ;  /* 0x0001300001087983 */ /* 0x001ee80000300a00 */
[----:B-1----:R-:W3:Y:S01]  /*2e420*/  LDL.LU.64 R10, [R1+0x138] ;  /* 0x00013800010a7983 */ /* 0x002ee20000300a00 */
[----:B--2---:R-:W-:Y:S03]  /*2e430*/  HMMA.16816.F32 R12, R16, R4, R12 ;  /* 0x00000004100c723c */ /* 0x004fe6000000180c */
[----:B------:R-:W2:Y:S04]  /*2e440*/  LDL.LU R4, [R1+0x758] ;  /* 0x0007580001047983 */ /* 0x000ea80000300800 */
[----:B------:R-:W2:-:S15]  /*2e450*/  LDL.LU R5, [R1+0x764] ;  /* 0x0007640001057983 */ /* 0x000e9e0000300800 */
[----:B------:R-:W-:-:S01]  /*2e460*/  NOP ;  /* 0x0000000000007918 */ /* 0x000fc20000000000 */
[----:B------:R-:W-:Y:S04]  /*2e470*/  STL.64 [R1+0xf0], R12 ;  /* 0x0000f00c01007387 */ /* 0x000fe80000100a00 */
[----:B------:R-:W-:Y:S04]  /*2e480*/  STL.64 [R1+0xf8], R14 ;  /* 0x0000f80e01007387 */ /* 0x000fe80000100a00 */
[----:B------:R-:W0:Y:S04]  /*2e490*/  LDSM.16.M88.4 R12, [R6+0x3c00] ;  /* 0x003c0000060c783b */ /* 0x000e280000000200 */
[----:B0-----:R-:W-:Y:S04]  /*2e4a0*/  STL.64 [R1+0x540], R12 ;  /* 0x0005400c01007387 */ /* 0x001fe80000100a00 */
[----:B------:R0:W-:Y:S01]  /*2e4b0*/  STL.64 [R1+0x548], R14 ;  /* 0x0005480e01007387 */ /* 0x0001e20000100a00 */
[----:B------:R-:W-:-:S03]  /*2e4c0*/  IMAD.MOV.U32 R0, RZ, RZ, R13 ;  /* 0x000000ffff007224 */ /* 0x000fc600078e000d */
[----:B0-----:R-:W4:Y:S04]  /*2e4d0*/  LDL.LU.64 R14, [R1+0x2338] ;  /* 0x00233800010e7983 */ /* 0x001f280000300a00 */
[----:B------:R-:W4:Y:S01]  /*2e4e0*/  LDL.LU.64 R12, [R1+0x2330] ;  /* 0x00233000010c7983 */ /* 0x000f220000300a00 */
[----:B------:R-:W-:Y:S02]  /*2e4f0*/  F2FP.F16.E5M2.UNPACK_B R28, R28 ;  /* 0x0000001cff1c723e */ /* 0x000fe400020004ff */
[----:B------:R-:W-:-:S07]  /*2e500*/  F2FP.F16.E5M2.UNPACK_B R29, R27 ;  /* 0x0000001bff1d723e */ /* 0x000fce00020004ff */
[----:B----4-:R-:W-:-:S15]  /*2e510*/  HMMA.16816.F32 R12, R16, R28, R12 ;  /* 0x0000001c100c723c */ /* 0x010fde000000180c */
[----:B------:R-:W-:-:S08]  /*2e520*/  NOP ;  /* 0x0000000000007918 */ /* 0x000fd00000000000 */
[----:B------:R-:W-:Y:S04]  /*2e530*/  STL.64 [R1+0x110], R12 ;  /* 0x0001100c01007387 */ /* 0x000fe80000100a00 */
[----:B------:R0:W-:Y:S04]  /*2e540*/  STL.64 [R1+0x118], R14 ;  /* 0x0001180e01007387 */ /* 0x0001e80000100a00 */
[----:B0-----:R-:W4:Y:S04]  /*2e550*/  LDL.LU.64 R14, [R1+0x2328] ;  /* 0x00232800010e7983 */ /* 0x001f280000300a00 */
[----:B------:R-:W2:Y:S04]  /*2e560*/  LDL.LU R13, [R1+0x2320] ;  /* 0x00232000010d7983 */ /* 0x000ea80000300800 */
[----:B------:R-:W2:Y:S01]  /*2e570*/  LDL.LU R12, [R1+0x778] ;  /* 0x00077800010c7983 */ /* 0x000ea20000300800 */
[----:B------:R-:W-:-:S02]  /*2e580*/  F2FP.F16.E5M2.UNPACK_B R26, R26 ;  /* 0x0000001aff1a723e */ /* 0x000fc400020004ff */
[----:B------:R-:W-:-:S07]  /*2e590*/  F2FP.F16.E5M2.UNPACK_B R27, R25 ;  /* 0x00000019ff1b723e */ /* 0x000fce00020004ff */
[----:B---3--:R-:W-:Y:S01]  /*2e5a0*/  HMMA.16816.F32 R8, R16, R26, R8 ;  /* 0x0000001a1008723c */ /* 0x008fe20000001808 */
[----:B------:R-:W-:Y:S01]  /*2e5b0*/  F2FP.F16.E5M2.UNPACK_B R25, R7 ;  /* 0x00000007ff19723e */ /* 0x000fe200020004ff */
[----:B----4-:R-:W-:Y:S04]  /*2e5c0*/  STL.64 [R1+0x22f8], R14 ;  /* 0x0022f80e01007387 */ /* 0x010fe80000100a00 */
[----:B--2---:R0:W-:Y:S04]  /*2e5d0*/  STL.64 [R1+0x22f0], R12 ;  /* 0x0022f00c01007387 */ /* 0x0041e80000100a00 */
[----:B0-----:R-:W2:Y:S04]  /*2e5e0*/  LDL.LU.64 R12, [R1+0x150] ;  /* 0x00015000010c7983 */ /* 0x001ea80000300a00 */
[----:B------:R-:W2:Y:S04]  /*2e5f0*/  LDL.LU.64 R14, [R1+0x158] ;  /* 0x00015800010e7983 */ /* 0x000ea80000300a00 */
[----:B------:R-:W3:Y:S05]  /*2e600*/  LDL.LU R6, [R1+0x774] ;  /* 0x0007740001067983 */ /* 0x000eea0000300800 */
[----:B------:R0:W-:Y:S04]  /*2e610*/  STL.64 [R1+0x130], R8 ;  /* 0x0001300801007387 */ /* 0x0001e80000100a00 */
[----:B------:R1:W-:Y:S04]  /*2e620*/  STL.64 [R1+0x138], R10 ;  /* 0x0001380a01007387 */ /* 0x0003e80000100a00 */
[----:B0-----:R-:W4:Y:S04]  /*2e630*/  LDL.LU.64 R8, [R1+0x170] ;  /* 0x0001700001087983 */ /* 0x001f280000300a00 */
[----:B-1----:R-:W4:Y:S04]  /*2e640*/  LDL.LU.64 R10, [R1+0x178] ;  /* 0x00017800010a7983 */ /* 0x002f280000300a00 */
[----:B------:R-:W3:Y:S01]  /*2e650*/  LDL.LU R7, [R1+0x7a4] ;  /* 0x0007a40001077983 */ /* 0x000ee20000300800 */
[----:B------:R-:W-:-:S02]  /*2e660*/  F2FP.F16.E5M2.UNPACK_B R24, R24 ;  /* 0x00000018ff18723e */ /* 0x000fc400020004ff */
[----:B------:R-:W-:Y:S02]  /*2e670*/  F2FP.F16.E5M2.UNPACK_B R22, R22 ;  /* 0x00000016ff16723e */ /* 0x000fe400020004ff */
[----:B------:R-:W-:Y:S02]  /*2e680*/  F2FP.F16.E5M2.UNPACK_B R23, R23 ;  /* 0x00000017ff17723e */ /* 0x000fe400020004ff */
[----:B------:R-:W-:Y:S01]  /*2e690*/  F2FP.F16.E5M2.UNPACK_B R2, R2 ;  /* 0x00000002ff02723e */ /* 0x000fe200020004ff */
[----:B---3--:R-:W-:Y:S04]  /*2e6a0*/  STL.64 [R1+0x2308], R6 ;  /* 0x0023080601007387 */ /* 0x008fe80000100a00 */
[----:B------:R0:W-:Y:S04]  /*2e6b0*/  STL.64 [R1+0x2300], R4 ;  /* 0x0023000401007387 */ /* 0x0001e80000100a00 */
[----:B0-----:R-:W3:Y:S04]  /*2e6c0*/  LDL.LU.64 R4, [R1+0x190] ;  /* 0x0001900001047983 */ /* 0x001ee80000300a00 */
[----:B------:R-:W3:Y:S01]  /*2e6d0*/  LDL.LU.64 R6, [R1+0x198] ;  /* 0x0001980001067983 */ /* 0x000ee20000300a00 */
[C---:B--2---:R-:W-:Y:S06]  /*2e6e0*/  HMMA.16816.F32 R12, R16.reuse, R24, R12 ;  /* 0x00000018100c723c */ /* 0x044fec000000180c */
[----:B----4-:R-:W-:Y:S01]  /*2e6f0*/  HMMA.16816.F32 R8, R16, R22, R8 ;  /* 0x000000161008723c */ /* 0x010fe20000001808 */
[----:B------:R-:W-:-:S15]  /*2e700*/  F2FP.F16.E5M2.UNPACK_B R3, R3 ;  /* 0x00000003ff03723e */ /* 0x000fde00020004ff */
[----:B------:R-:W-:-:S01]  /*2e710*/  NOP ;  /* 0x0000000000007918 */ /* 0x000fc20000000000 */
[----:B------:R0:W-:Y:S04]  /*2e720*/  STL.64 [R1+0x150], R12 ;  /* 0x0001500c01007387 */ /* 0x0001e80000100a00 */
[----:B------:R1:W-:Y:S04]  /*2e730*/  STL.64 [R1+0x158], R14 ;  /* 0x0001580e01007387 */ /* 0x0003e80000100a00 */
[----:B0-----:R-:W2:Y:S04]  /*2e740*/  LDL.LU.64 R12, [R1+0x1b0] ;  /* 0x0001b000010c7983 */ /* 0x001ea80000300a00 */
[----:B-1----:R-:W2:Y:S04]  /*2e750*/  LDL.LU.64 R14, [R1+0x1b8] ;  /* 0x0001b800010e7983 */ /* 0x002ea80000300a00 */
[----:B------:R0:W-:Y:S04]  /*2e760*/  STL.64 [R1+0x2260], R26 ;  /* 0x0022601a01007387 */ /* 0x0001e80000100a00 */
[----:B0-----:R-:W4:Y:S04]  /*2e770*/  LDL.LU R27, [R1+0x75c] ;  /* 0x00075c00011b7983 */ /* 0x001f280000300800 */
[----:B------:R0:W-:Y:S04]  /*2e780*/  STL.64 [R1+0x2258], R24 ;  /* 0x0022581801007387 */ /* 0x0001e80000100a00 */
[----:B0-----:R-:W4:Y:S04]  /*2e790*/  LDL.LU R25, [R1+0x76c] ;  /* 0x00076c0001197983 */ /* 0x001f280000300800 */
[----:B------:R-:W-:Y:S04]  /*2e7a0*/  STL.64 [R1+0x170], R8 ;  /* 0x0001700801007387 */ /* 0x000fe80000100a00 */
[----:B------:R0:W-:Y:S04]  /*2e7b0*/  STL.64 [R1+0x178], R10 ;  /* 0x0001780a01007387 */ /* 0x0001e80000100a00 */
[----:B0-----:R-:W4:Y:S04]  /*2e7c0*/  LDL.LU.64 R10, [R1+0x2318] ;  /* 0x00231800010a7983 */ /* 0x001f280000300a00 */
[----:B------:R-:W2:Y:S04]  /*2e7d0*/  LDL.LU.64 R8, [R1+0x2310] ;  /* 0x0023100001087983 */ /* 0x000ea80000300a00 */
[----:B------:R-:W-:Y:S04]  /*2e7e0*/  STL.64 [R1+0x22e0], R22 ;  /* 0x0022e01601007387 */ /* 0x000fe80000100a00 */
[----:B------:R0:W-:Y:S04]  /*2e7f0*/  STL.64 [R1+0x22d8], R20 ;  /* 0x0022d81401007387 */ /* 0x0001e80000100a00 */
[----:B0-----:R-:W4:Y:S04]  /*2e800*/  LDL.LU.64 R20, [R1+0x1d0] ;  /* 0x0001d00001147983 */ /* 0x001f280000300a00 */
[----:B------:R-:W4:Y:S01]  /*2e810*/  LDL.LU.64 R22, [R1+0x1d8] ;  /* 0x0001d80001167983 */ /* 0x000f220000300a00 */
[----:B---3--:R-:W-:-:S15]  /*2e820*/  HMMA.16816.F32 R4, R16, R2, R4 ;  /* 0x000000021004723c */ /* 0x008fde0000001804 */
[----:B------:R-:W-:-:S08]  /*2e830*/  NOP ;  /* 0x0000000000007918 */ /* 0x000fd00000000000 */
[----:B------:R-:W-:Y:S04]  /*2e840*/  STL.64 [R1+0x190], R4 ;  /* 0x0001900401007387 */ /* 0x000fe80000100a00 */
[----:B------:R0:W-:Y:S04]  /*2e850*/  STL.64 [R1+0x198], R6 ;  /* 0x0001980601007387 */ /* 0x0001e80000100a00 */
[----:B0-----:R-:W3:Y:S04]  /*2e860*/  LDL.LU.64 R6, [R1+0x2308] ;  /* 0x0023080001067983 */ /* 0x001ee80000300a00 */
[----:B------:R-:W4:Y:S01]  /*2e870*/  LDL.LU.64 R4, [R1+0x2300] ;  /* 0x0023000001047983 */ /* 0x000f220000300a00 */
[----:B--2---:R-:W-:-:S02]  /*2e880*/  F2FP.F16.E5M2.UNPACK_B R8, R8 ;  /* 0x00000008ff08723e */ /* 0x004fc400020004ff */
[----:B------:R-:W-:-:S07]  /*2e890*/  F2FP.F16.E5M2.UNPACK_B R9, R9 ;  /* 0x00000009ff09723e */ /* 0x000fce00020004ff */
[----:B------:R-:W-:-:S15]  /*2e8a0*/  HMMA.16816.F32 R12, R16, R8, R12 ;  /* 0x00000008100c723c */ /* 0x000fde000000180c */
[----:B------:R-:W-:-:S08]  /*2e8b0*/  NOP ;  /* 0x0000000000007918 */ /* 0x000fd00000000000 */
[----:B------:R-:W-:Y:S04]  /*2e8c0*/  STL.64 [R1+0x1b0], R12 ;  /* 0x0001b00c01007387 */ /* 0x000fe80000100a00 */
[----:B------:R0:W-:Y:S04]  /*2e8d0*/  STL.64 [R1+0x1b8], R14 ;  /* 0x0001b80e01007387 */ /* 0x0001e80000100a00 */
[----:B0-----:R-:W2:Y:S04]  /*2e8e0*/  LDL.LU.64 R14, [R1+0x22f8] ;  /* 0x0022f800010e7983 */ /* 0x001ea80000300a00 */
[----:B------:R-:W3:Y:S04]  /*2e8f0*/  LDL.LU.64 R12, [R1+0x22f0] ;  /* 0x0022f000010c7983 */ /* 0x000ee80000300a00 */
[----:B------:R-:W2:Y:S01]  /*2e900*/  LDL R24, [R1+0x20] ;  /* 0x0000200001187983 */ /* 0x000ea20000100800 */
[----:B----4-:R-:W-:-:S02]  /*2e910*/  IMAD R4, R4, 0x100, R27 ;  /* 0x0000010004047824 */ /* 0x010fc400078e021b */
[----:B------:R-:W-:Y:S01]  /*2e920*/  IMAD R5, R5, 0x100, R25 ;  /* 0x0000010005057824 */ /* 0x000fe200078e0219 */
[----:B------:R-:W4:Y:S04]  /*2e930*/  LDL.64 R26, [R1+0x18] ;  /* 0x00001800011a7983 */ /* 0x000f280000100a00 */
[----:B------:R-:W2:Y:S01]  /*2e940*/  LDL R25, [R1+0x24] ;  /* 0x0000240001197983 */ /* 0x000ea20000100800 */
[----:B------:R-:W-:Y:S02]  /*2e950*/  F2FP.F16.E5M2.UNPACK_B R10, R10 ;  /* 0x0000000aff0a723e */ /* 0x000fe400020004ff */
[----:B------:R-:W-:-:S07]  /*2e960*/  F2FP.F16.E5M2.UNPACK_B R11, R11 ;  /* 0x0000000bff0b723e */ /* 0x000fce00020004ff */
[----:B------:R-:W-:Y:S01]  /*2e970*/  HMMA.16816.F32 R20, R16, R10, R20 ;  /* 0x0000000a1014723c */ /* 0x000fe20000001814 */
[----:B---3--:R-:W-:Y:S01]  /*2e980*/  IMAD R6, R6, 0x100, R12 ;  /* 0x0000010006067824 */ /* 0x008fe200078e020c */
[----:B----4-:R-:W-:Y:S04]  /*2e990*/  STL.64 [R1+0x22a8], R26 ;  /* 0x0022a81a01007387 */ /* 0x010fe80000100a00 */
[----:B--2---:R0:W-:Y:S04]  /*2e9a0*/  STL.64 [R1+0x22a0], R24 ;  /* 0x0022a01801007387 */ /* 0x0041e80000100a00 */
[----:B0-----:R-:W2:Y:S04]  /*2e9b0*/  LDL.LU.64 R24, [R1+0x200] ;  /* 0x0002000001187983 */ /* 0x001ea80000300a00 */
[----:B------:R-:W2:Y:S04]  /*2e9c0*/  LDL.LU.64 R26, [R1+0x208] ;  /* 0x00020800011a7983 */ /* 0x000ea80000300a00 */
[----:B------:R-:W3:Y:S05]  /*2e9d0*/  LDL.LU R12, [R1+0x22e8] ;  /* 0x0022e800010c7983 */ /* 0x000eea0000300800 */
[----:B------:R-:W-:Y:S04]  /*2e9e0*/  STL.64 [R1+0x1d0], R20 ;  /* 0x0001d01401007387 */ /* 0x000fe80000100a00 */
[----:B------:R0:W-:Y:S04]  /*2e9f0*/  STL.64 [R1+0x1d8], R22 ;  /* 0x0001d81601007387 */ /* 0x0001e80000100a00 */
[----:B0-----:R-:W4:Y:S04]  /*2ea00*/  LDL.LU.64 R22, [R1+0x22e0] ;  /* 0x0022e00001167983 */ /* 0x001f280000300a00 */
[----:B------:R-:W4:Y:S04]  /*2ea10*/  LDL.LU.64 R20, [R1+0x22d8] ;  /* 0x0022d80001147983 */ /* 0x000f280000300a00 */
[----:B------:R0:W-:Y:S04]  /*2ea20*/  STL.64 [R1+0x2220], R10 ;  /* 0x0022200a01007387 */ /* 0x0001e80000100a00 */
[----:B0-----:R-:W4:Y:S01]  /*2ea30*/  LDL.LU R10, [R1+0x7ac] ;  /* 0x0007ac00010a7983 */ /* 0x001f220000300800 */
[----:B------:R-:W-:-:S02]  /*2ea40*/  F2FP.F16.E5M2.UNPACK_B R13, R13 ;  /* 0x0000000dff0d723e */ /* 0x000fc400020004ff */
[----:B------:R-:W-:Y:S01]  /*2ea50*/  F2FP.F16.E5M2.UNPACK_B R6, R6 ;  /* 0x00000006ff06723e */ /* 0x000fe200020004ff */
[----:B------:R-:W4:Y:S01]  /*2ea60*/  LDL R11, [R1+0x540] ;  /* 0x00054000010b7983 */ /* 0x000f220000100800 */
[----:B------:R-:W-:Y:S02]  /*2ea70*/  F2FP.F16.E5M2.UNPACK_B R4, R4 ;  /* 0x00000004ff04723e */ /* 0x000fe400020004ff */
[----:B------:R-:W-:Y:S01]  /*2ea80*/  F2FP.F16.E5M2.UNPACK_B R5, R5 ;  /* 0x00000005ff05723e */ /* 0x000fe200020004ff */
[----:B------:R-:W-:Y:S01]  /*2ea90*/  STL.64 [R1+0x2218], R8 ;  /* 0x0022180801007387 */ /* 0x000fe20000100a00 */
[----:B---3--:R-:W-:-:S07]  /*2eaa0*/  F2FP.F16.E5M2.UNPACK_B R12, R12 ;  /* 0x0000000cff0c723e */ /* 0x008fce00020004ff */
[----:B--2---:R-:W-:Y:S01]  /*2eab0*/  HMMA.16816.F32 R24, R16, R12, R24 ;  /* 0x0000000c1018723c */ /* 0x004fe20000001818 */
[----:B----4-:R-:W-:-:S05]  /*2eac0*/  IMAD R7, R7, 0x100, R10 ;  /* 0x0000010007077824 */ /* 0x010fca00078e020a */
[----:B------:R-:W-:-:S15]  /*2ead0*/  STL.64 [R1+0x22c8], R6 ;  /* 0x0022c80601007387 */ /* 0x000fde0000100a00 */
[----:B------:R-:W-:-:S02]  /*2eae0*/  NOP ;  /* 0x0000000000007918 */ /* 0x000fc40000000000 */
[----:B------:R-:W-:Y:S04]  /*2eaf0*/  STL.64 [R1+0x200], R24 ;  /* 0x0002001801007387 */ /* 0x000fe80000100a00 */
[----:B------:R-:W-:Y:S04]  /*2eb00*/  STL.64 [R1+0x208], R26 ;  /* 0x0002081a01007387 */ /* 0x000fe80000100a00 */
[----:B------:R0:W-:Y:S04]  /*2eb10*/  STL.64 [R1+0x22c0], R4 ;  /* 0x0022c00401007387 */ /* 0x0001e80000100a00 */
[----:B0-----:R-:W2:Y:S04]  /*2eb20*/  LDL.LU.64 R4, [R1+0x430] ;  /* 0x0004300001047983 */ /* 0x001ea80000300a00 */
[----:B------:R-:W2:Y:S04]  /*2eb30*/  LDL.LU.64 R6, [R1+0x438] ;  /* 0x0004380001067983 */ /* 0x000ea80000300a00 */
[----:B------:R-:W3:Y:S04]  /*2eb40*/  LDL.LU.64 R24, [R1+0x3d0] ;  /* 0x0003d00001187983 */ /* 0x000ee80000300a00 */
[----:B------:R-:W4:Y:S01]  /*2eb50*/  LDL.LU.64 R26, [R1+0x3d8] ;  /* 0x0003d800011a7983 */ /* 0x000f220000300a00 */
[----:B------:R-:W-:-:S02]  /*2eb60*/  F2FP.F16.E5M2.UNPACK_B R14, R14 ;  /* 0x0000000eff0e723e */ /* 0x000fc400020004ff */
[----:B------:R-:W-:Y:S02]  /*2eb70*/  F2FP.F16.E5M2.UNPACK_B R15, R15 ;  /* 0x0000000fff0f723e */ /* 0x000fe400020004ff */
[----:B------:R-:W-:Y:S02]  /*2eb80*/  F2FP.F16.E5M2.UNPACK_B R20, R20 ;  /* 0x00000014ff14723e */ /* 0x000fe400020004ff */
[----:B------:R-:W-:Y:S01]  /*2eb90*/  F2FP.F16.E5M2.UNPACK_B R21, R21 ;  /* 0x00000015ff15723e */ /* 0x000fe200020004ff */
[----:B----4-:R-:W-:Y:S04]  /*2eba0*/  STL.64 [R1+0x22b8], R26 ;  /* 0x0022b81a01007387 */ /* 0x010fe80000100a00 */
[----:B---3--:R0:W-:Y:S04]  /*2ebb0*/  STL.64 [R1+0x22b0], R24 ;  /* 0x0022b01801007387 */ /* 0x0081e80000100a00 */
[----:B0-----:R-:W3:Y:S04]  /*2ebc0*/  LDL.LU.64 R24, [R1+0x420] ;  /* 0x0004200001187983 */ /* 0x001ee80000300a00 */
[----:B------:R-:W3:Y:S01]  /*2ebd0*/  LDL.LU.64 R26, [R1+0x428] ;  /* 0x00042800011a7983 */ /* 0x000ee20000300a00 */
[----:B--2---:R-:W-:Y:S01]  /*2ebe0*/  HMMA.16816.F32 R4, R16, R14, R4 ;  /* 0x0000000e1004723c */ /* 0x004fe20000001804 */
[----:B------:R-:W-:-:S02]  /*2ebf0*/  F2FP.F16.E5M2.UNPACK_B R9, R0 ;  /* 0x00000000ff09723e */ /* 0x000fc400020004ff */
[----:B------:R-:W-:Y:S01]  /*2ec00*/  F2FP.F16.E5M2.UNPACK_B R8, R11 ;  /* 0x0000000bff08723e */ /* 0x000fe200020004ff */
[----:B------:R-:W2:-:S15]  /*2ec10*/  LDL.LU R0, [R1+0x22d0] ;  /* 0x0022d00001007983 */ /* 0x000e9e0000300800 */
[----:B------:R-:W-:-:S04]  /*2ec20*/  NOP ;  /* 0x0000000000007918 */ /* 0x000fc80000000000 */
[----:B------:R-:W-:Y:S04]  /*2ec30*/  STL.64 [R1+0x430], R4 ;  /* 0x0004300401007387 */ /* 0x000fe80000100a00 */
[----:B------:R0:W-:Y:S04]  /*2ec40*/  STL.64 [R1+0x438], R6 ;  /* 0x0004380601007387 */ /* 0x0001e80000100a00 */
[----:B0-----:R-:W4:Y:S04]  /*2ec50*/  LDL.LU.64 R6, [R1+0x22c8] ;  /* 0x0022c80001067983 */ /* 0x001f280000300a00 */
[----:B------:R-:W2:Y:S04]  /*2ec60*/  LDL.LU.64 R4, [R1+0x22c0] ;  /* 0x0022c00001047983 */ /* 0x000ea80000300a00 */
[----:B------:R-:W-:Y:S04]  /*2ec70*/  STL.64 [R1+0x2210], R14 ;  /* 0x0022100e01007387 */ /* 0x000fe80000100a00 */
[----:B------:R-:W-:Y:S04]  /*2ec80*/  STL [R1+0x28], R8 ;  /* 0x0000280801007387 */ /* 0x000fe80000100800 */
[----:B------:R0:W-:Y:S04]  /*2ec90*/  STL.64 [R1+0x2208], R12 ;  /* 0x0022080c01007387 */ /* 0x0001e80000100a00 */
[----:B------:R-:W-:Y:S04]  /*2eca0*/  STL [R1+0x2c], R9 ;  /* 0x00002c0901007387 */ /* 0x000fe80000100800 */
[----:B0-----:R-:W2:Y:S04]  /*2ecb0*/  LDL.LU.64 R12, [R1+0x3b0] ;  /* 0x0003b000010c7983 */ /* 0x001ea80000300a00 */
[----:B------:R-:W2:Y:S01]  /*2ecc0*/  LDL.LU.64 R14, [R1+0x3b8] ;  /* 0x0003b800010e7983 */ /* 0x000ea20000300a00 */
[----:B---3--:R-:W-:-:S15]  /*2ecd0*/  HMMA.16816.F32 R24, R16, R20, R24 ;  /* 0x000000141018723c */ /* 0x008fde0000001818 */
[----:B------:R-:W-:-:S08]  /*2ece0*/  NOP ;  /* 0x0000000000007918 */ /* 0x000fd00000000000 */
[----:B------:R-:W-:Y:S04]  /*2ecf0*/  STL.64 [R1+0x420], R24 ;  /* 0x0004201801007387 */ /* 0x000fe80000100a00 */
[----:B------:R0:W-:Y:S04]  /*2ed00*/  STL.64 [R1+0x428], R26 ;  /* 0x0004281a01007387 */ /* 0x0001e80000100a00 */
[----:B0-----:R-:W3:Y:S04]  /*2ed10*/  LDL.LU.64 R26, [R1+0x22b8] ;  /* 0x0022b800011a7983 */ /* 0x001ee80000300a00 */
[----:B------:R-:W3:Y:S04]  /*2ed20*/  LDL.LU.64 R24, [R1+0x22b0] ;  /* 0x0022b00001187983 */ /* 0x000ee80000300a00 */
[----:B------:R-:W2:Y:S04]  /*2ed30*/  LDL R10, [R1+0x10] ;  /* 0x00001000010a7983 */ /* 0x000ea80000100800 */
[----:B------:R-:W-:Y:S04]  /*2ed40*/  STL.64 [R1+0x2240], R22 ;  /* 0x0022401601007387 */ /* 0x000fe80000100a00 */
[----:B------:R0:W-:Y:S04]  /*2ed50*/  STL.64 [R1+0x2238], R20 ;  /* 0x0022381401007387 */ /* 0x0001e80000100a00 */
[----:B0-----:R-:W2:Y:S04]  /*2ed60*/  LDL.LU.64 R20, [R1+0x3c0] ;  /* 0x0003c00001147983 */ /* 0x001ea80000300a00 */
[----:B------:R-:W2:Y:S01]  /*2ed70*/  LDL.LU.64 R22, [R1+0x3c8] ;  /* 0x0003c80001167983 */ /* 0x000ea20000300a00 */
[----:B---3--:R-:W-:Y:S03]  /*2ed80*/  HMMA.16816.F32 R16, R16, R8, R24 ;  /* 0x000000081010723c */ /* 0x008fe60000001818 */
[----:B------:R-:W3:Y:S04]  /*2ed90*/  LDL.LU.64 R26, [R1+0x22a8] ;  /* 0x0022a800011a7983 */ /* 0x000ee80000300a00 */
[----:B------:R-:W3:Y:S01]  /*2eda0*/  LDL.LU.64 R24, [R1+0x22a0] ;  /* 0x0022a00001187983 */ /* 0x000ee20000300a00 */
[----:B----4-:R-:W-:-:S15]  /*2edb0*/  F2FP.F16.E5M2.UNPACK_B R7, R7 ;  /* 0x00000007ff07723e */ /* 0x010fde00020004ff */
[----:B------:R0:W-:Y:S04]  /*2edc0*/  STL.64 [R1+0x3d0], R16 ;  /* 0x0003d01001007387 */ /* 0x0001e80000100a00 */
[----:B------:R-:W-:Y:S04]  /*2edd0*/  STL.64 [R1+0x3d8], R18 ;  /* 0x0003d81201007387 */ /* 0x000fe80000100a00 */
[----:B0-----:R-:W4:Y:S01]  /*2ede0*/  LDL.LU R16, [R1+0x7f0] ;  /* 0x0007f00001107983 */ /* 0x001f220000300800 */
[----:B--2---:R-:W-:Y:S01]  /*2edf0*/  IMAD.MOV.U32 R11, RZ, RZ, R0 ;  /* 0x000000ffff0b7224 */ /* 0x004fe200078e0000 */
[----:B---3--:R-:W-:-:S15]  /*2ee00*/  HMMA.16816.F32 R20, R4, R24, R20 ;  /* 0x000000180414723c */ /* 0x008fde0000001814 */
[----:B------:R-:W-:-:S08]  /*2ee10*/  NOP ;  /* 0x0000000000007918 */ /* 0x000fd00000000000 */
[----:B------:R-:W-:Y:S04]  /*2ee20*/  STL.64 [R1+0x3c0], R20 ;  /* 0x0003c01401007387 */ /* 0x000fe80000100a00 */
[----:B------:R0:W-:Y:S02]  /*2ee30*/  STL.64 [R1+0x3c8], R22 ;  /* 0x0003c81601007387 */ /* 0x0001e40000100a00 */
[----:B0-----:R-:W-:Y:S02]  /*2ee40*/  HMMA.16816.F32 R20, R4, R26, R12 ;  /* 0x0000001a0414723c */ /* 0x001fe4000000180c */
[----:B------:R-:W2:Y:S04]  /*2ee50*/  LDL.LU.64 R12, [R1+0x3a0] ;  /* 0x0003a000010c7983 */ /* 0x000ea80000300a00 */
[----:B------:R-:W-:-:S15]  /*2ee60*/  IMAD.MOV.U32 R0, RZ, RZ, R27 ;  /* 0x000000ffff007224 */ /* 0x000fde00078e001b */
[----:B------:R-:W-:-:S02]  /*2ee70*/  NOP ;  /* 0x0000000000007918 */ /* 0x000fc40000000000 */
[----:B------:R-:W-:Y:S04]  /*2ee80*/  STL.64 [R1+0x3b0], R20 ;  /* 0x0003b01401007387 */ /* 0x000fe80000100a00 */
[----:B------:R-:W-:Y:S04]  /*2ee90*/  STL.64 [R1+0x3b8], R22 ;  /* 0x0003b81601007387 */ /* 0x000fe80000100a00 */
[----:B------:R-:W2:Y:S04]  /*2eea0*/  LDL.LU.64 R14, [R1+0x3a8] ;  /* 0x0003a800010e7983 */ /* 0x000ea80000300a00 */
[----:B------:R-:W3:Y:S04]  /*2eeb0*/  LDL.LU.64 R24, [R1+0x370] ;  /* 0x0003700001187983 */ /* 0x000ee80000300a00 */
[----:B------:R-:W4:Y:S04]  /*2eec0*/  LDL.LU.64 R26, [R1+0x378] ;  /* 0x00037800011a7983 */ /* 0x000f280000300a00 */
[----:B----4-:R0:W-:Y:S04]  /*2eed0*/  STL.64 [R1+0x2270], R26 ;  /* 0x0022701a01007387 */ /* 0x0101e80000100a00 */
[----:B0-----:R-:W4:Y:S04]  /*2eee0*/  LDL R26, [R1] ;  /* 0x00000000011a7983 */ /* 0x001f280000100800 */
[----:B------:R-:W4:Y:S04]  /*2eef0*/  LDL R27, [R1+0x4] ;  /* 0x00000400011b7983 */ /* 0x000f280000100800 */
[----:B---3--:R0:W-:Y:S04]  /*2ef00*/  STL.64 [R1+0x2268], R24 ;  /* 0x0022681801007387 */ /* 0x0081e80000100a00 */
[----:B0-----:R-:W3:Y:S04]  /*2ef10*/  LDL R24, [R1+0x8] ;  /* 0x0000080001187983 */ /* 0x001ee80000100800 */
[----:B------:R-:W3:Y:S04]  /*2ef20*/  LDL R25, [R1+0xc] ;  /* 0x00000c0001197983 */ /* 0x000ee80000100800 */
[----:B----4-:R-:W-:Y:S04]  /*2ef30*/  STL.64 [R1+0x2288], R26 ;  /* 0x0022881a01007387 */ /* 0x010fe80000100a00 */
[----:B------:R-:W4:Y:S04]  /*2ef40*/  LDL.LU.64 R20, [R1+0x350] ;  /* 0x0003500001147983 */ /* 0x000f280000300a00 */
[----:B------:R-:W2:Y:S04]  /*2ef50*/  LDL.LU.64 R22, [R1+0x358] ;  /* 0x0003580001167983 */ /* 0x000ea80000300a00 */
[----:B--2---:R-:W-:Y:S04]  /*2ef60*/  STL.64 [R1+0x2250], R22 ;  /* 0x0022501601007387 */ /* 0x004fe80000100a00 */
[----:B----4-:R0:W-:Y:S04]  /*2ef70*/  STL.64 [R1+0x2248], R20 ;  /* 0x0022481401007387 */ /* 0x0101e80000100a00 */
[----:B0-----:R-:W2:Y:S04]  /*2ef80*/  LDL.LU.64 R20, [R1+0x360] ;  /* 0x0003600001147983 */ /* 0x001ea80000300a00 */
[----:B------:R-:W4:Y:S04]  /*2ef90*/  LDL.LU.64 R22, [R1+0x368] ;  /* 0x0003680001167983 */ /* 0x000f280000300a00 */
[----:B----4-:R-:W-:Y:S04]  /*2efa0*/  STL.64 [R1+0x2280], R22 ;  /* 0x0022801601007387 */ /* 0x010fe80000100a00 */
[----:B--2---:R0:W-:Y:S04]  /*2efb0*/  STL.64 [R1+0x2278], R20 ;  /* 0x0022781401007387 */ /* 0x0041e80000100a00 */
[----:B0-----:R-:W2:Y:S04]  /*2efc0*/  LDL.LU.64 R20, [R1+0x380] ;  /* 0x0003800001147983 */ /* 0x001ea80000300a00 */
[----:B------:R-:W4:Y:S01]  /*2efd0*/  LDL.LU.64 R22, [R1+0x388] ;  /* 0x0003880001167983 */ /* 0x000f220000300a00 */
[C---:B------:R-:W-:Y:S03]  /*2efe0*/  HMMA.16816.F32 R12, R4.reuse, R10, R12 ;  /* 0x0000000a040c723c */ /* 0x040fe6000000180c */
[----:B----4-:R-:W-:Y:S04]  /*2eff0*/  STL.64 [R1+0x2298], R22 ;  /* 0x0022981601007387 */ /* 0x010fe80000100a00 */
[----:B--2---:R0:W-:Y:S04]  /*2f000*/  STL.64 [R1+0x2290], R20 ;  /* 0x0022901401007387 */ /* 0x0041e80000100a00 */
[----:B0-----:R-:W3:Y:S04]  /*2f010*/  LDL.LU.64 R20, [R1+0x390] ;  /* 0x0003900001147983 */ /* 0x001ee80000300a00 */
[----:B------:R-:W3:Y:S04]  /*2f020*/  LDL.LU.64 R22, [R1+0x398] ;  /* 0x0003980001167983 */ /* 0x000ee80000300a00 */
[----:B------:R-:W2:Y:S04]  /*2f030*/  LDL.LU R18, [R1+0x800] ;  /* 0x0008000001127983 */ /* 0x000ea80000300800 */
[----:B------:R-:W4:Y:S04]  /*2f040*/  LDL.LU R19, [R1+0x808] ;  /* 0x0008080001137983 */ /* 0x000f280000300800 */
[----:B------:R-:W2:Y:S04]  /*2f050*/  LDL.LU.64 R8, [R1+0x330] ;  /* 0x0003300001087983 */ /* 0x000ea80000300a00 */
[----:B------:R-:W4:Y:S04]  /*2f060*/  LDL.LU.64 R10, [R1+0x338] ;  /* 0x00033800010a7983 */ /* 0x000f280000300a00 */
[----:B------:R-:W-:Y:S04]  /*2f070*/  STL.64 [R1+0x3a0], R12 ;  /* 0x0003a00c01007387 */ /* 0x000fe80000100a00 */
[----:B------:R-:W-:Y:S01]  /*2f080*/  STL.64 [R1+0x3a8], R14 ;  /* 0x0003a80e01007387 */ /* 0x000fe20000100a00 */
[C---:B---3--:R-:W-:Y:S03]  /*2f090*/  HMMA.16816.F32 R24, R4.reuse, R24, R20 ;  /* 0x000000180418723c */ /* 0x048fe60000001814 */
[----:B----4-:R-:W-:Y:S04]  /*2f0a0*/  STL.64 [R1+0x2230], R10 ;  /* 0x0022300a01007387 */ /* 0x010fe80000100a00 */
[----:B--2---:R0:W-:Y:S04]  /*2f0b0*/  STL.64 [R1+0x2228], R8 ;  /* 0x0022280801007387 */ /* 0x0041e80000100a00 */
[----:B0-----:R-:W2:Y:S04]  /*2f0c0*/  LDL.LU.64 R8, [R1+0x340] ;  /* 0x0003400001087983 */ /* 0x001ea80000300a00 */
[----:B------:R-:W2:Y:S04]  /*2f0d0*/  LDL.LU.64 R10, [R1+0x348] ;  /* 0x00034800010a7983 */ /* 0x000ea80000300a00 */
[----:B------:R-:W3:Y:S04]  /*2f0e0*/  LDL.LU.64 R12, [R1+0x320] ;  /* 0x00032000010c7983 */ /* 0x000ee80000300a00 */
[----:B------:R-:W3:Y:S04]  /*2f0f0*/  LDL.LU.64 R14, [R1+0x328] ;  /* 0x00032800010e7983 */ /* 0x000ee80000300a00 */
[----:B------:R-:W4:Y:S04]  /*2f100*/  LDL.LU.64 R22, [R1+0x2298] ;  /* 0x0022980001167983 */ /* 0x000f280000300a00 */
[----:B------:R-:W4:Y:S04]  /*2f110*/  LDL.LU.64 R20, [R1+0x2290] ;  /* 0x0022900001147983 */ /* 0x000f280000300a00 */
[----:B------:R-:W-:Y:S04]  /*2f120*/  STL.64 [R1+0x390], R24 ;  /* 0x0003901801007387 */ /* 0x000fe80000100a00 */
[----:B------:R0:W-:Y:S04]  /*2f130*/  STL.64 [R1+0x398], R26 ;  /* 0x0003981a01007387 */ /* 0x0001e80000100a00 */
[----:B0-----:R-:W4:Y:S02]  /*2f140*/  LDL.LU.64 R26, [R1+0x2288] ;  /* 0x00228800011a7983 */ /* 0x001f240000300a00 */
[----:B----4-:R-:W-:Y:S02]  /*2f150*/  HMMA.16816.F32 R24, R4, R26, R20 ;  /* 0x0000001a0418723c */ /* 0x010fe40000001814 */
[----:B------:R-:W4:Y:S04]  /*2f160*/  LDL.LU.64 R22, [R1+0x2280] ;  /* 0x0022800001167983 */ /* 0x000f280000300a00 */
[----:B------:R-:W4:-:S15]  /*2f170*/  LDL.LU.64 R20, [R1+0x2278] ;  /* 0x0022780001147983 */ /* 0x000f1e0000300a00 */
[----:B------:R-:W-:-:S02]  /*2f180*/  NOP ;  /* 0x0000000000007918 */ /* 0x000fc40000000000 */
[----:B------:R-:W-:Y:S04]  /*2f190*/  STL.64 [R1+0x380], R24 ;  /* 0x0003801801007387 */ /* 0x000fe80000100a00 */
[----:B------:R0:W-:Y:S04]  /*2f1a0*/  STL.64 [R1+0x388], R26 ;  /* 0x0003881a01007387 */ /* 0x0001e80000100a00 */
[----:B0-----:R-:W2:Y:S04]  /*2f1b0*/  LDL.LU.64 R26, [R1+0x2270] ;  /* 0x00227000011a7983 */ /* 0x001ea80000300a00 */
[----:B------:R-:W2:Y:S04]  /*2f1c0*/  LDL.LU.64 R24, [R1+0x2268] ;  /* 0x0022680001187983 */ /* 0x000ea80000300a00 */
[----:B------:R-:W3:Y:S01]  /*2f1d0*/  LDL.LU R17, [R1+0x7f8] ;  /* 0x0007f80001117983 */ /* 0x000ee20000300800 */
[----:B--2---:R-:W-:-:S15]  /*2f1e0*/  HMMA.16816.F32 R24, R4, R28, R24 ;  /* 0x0000001c0418723c */ /* 0x004fde0000001818 */
[----:B------:R-:W-:-:S08]  /*2f1f0*/  NOP ;  /* 0x0000000000007918 */ /* 0x000fd00000000000 */
[----:B------:R-:W-:Y:S04]  /*2f200*/  STL.64 [R1+0x370], R24 ;  /* 0x0003701801007387 */ /* 0x000fe80000100a00 */
[----:B------:R0:W-:Y:S04]  /*2f210*/  STL.64 [R1+0x378], R26 ;  /* 0x0003781a01007387 */ /* 0x0001e80000100a00 */
[----:B0-----:R-:W4:Y:S04]  /*2f220*/  LDL.LU.64 R26, [R1+0x2260] ;  /* 0x00226000011a7983 */ /* 0x001f280000300a00 */
[----:B------:R-:W2:Y:S04]  /*2f230*/  LDL.LU.64 R24, [R1+0x2258] ;  /* 0x0022580001187983 */ /* 0x000ea80000300a00 */
[----:B------:R-:W-:Y:S01]  /*2f240*/  STL.64 [R1+0x21a8], R28 ;  /* 0x0021a81c01007387 */ /* 0x000fe20000100a00 */
[----:B----4-:R-:W-:-:S15]  /*2f250*/  HMMA.16816.F32 R20, R4, R26, R20 ;  /* 0x0000001a0414723c */ /* 0x010fde0000001814 */
[----:B------:R-:W-:-:S08]  /*2f260*/  NOP ;  /* 0x0000000000007918 */ /* 0x000fd00000000000 */
[----:B------:R-:W-:Y:S04]  /*2f270*/  STL.64 [R1+0x360], R20 ;  /* 0x0003601401007387 */ /* 0x000fe80000100a00 */
[----:B------:R0:W-:Y:S04]  /*2f280*/  STL.64 [R1+0x368], R22 ;  /* 0x0003681601007387 */ /* 0x0001e80000100a00 */
[----:B0-----:R-:W2:Y:S04]  /*2f290*/  LDL.LU.64 R22, [R1+0x2250] ;  /* 0x0022500001167983 */ /* 0x001ea80000300a00 */
[----:B------:R-:W2:Y:S02]  /*2f2a0*/  LDL.LU.64 R20, [R1+0x2248] ;  /* 0x0022480001147983 */ /* 0x000ea40000300a00 */
[----:B--2---:R-:W-:-:S15]  /*2f2b0*/  HMMA.16816.F32 R20, R4, R24, R20 ;  /* 0x000000180414723c */ /* 0x004fde0000001814 */
[----:B------:R-:W-:-:S08]  /*2f2c0*/  NOP ;  /* 0x0000000000007918 */ /* 0x000fd00000000000 */
[----:B------:R-:W-:Y:S04]  /*2f2d0*/  STL.64 [R1+0x350], R20 ;  /* 0x0003501401007387 */ /* 0x000fe80000100a00 */
[----:B------:R0:W-:Y:S04]  /*2f2e0*/  STL.64 [R1+0x358], R22 ;  /* 0x0003581601007387 */ /* 0x0001e80000100a00 */
[----:B0-----:R-:W2:Y:S04]  /*2f2f0*/  LDL.LU.64 R22, [R1+0x2240] ;  /* 0x0022400001167983 */ /* 0x001ea80000300a00 */
[----:B------:R-:W4:Y:S04]  /*2f300*/  LDL.LU.64 R20, [R1+0x2238] ;  /* 0x0022380001147983 */ /* 0x000f280000300a00 */
[----:B------:R0:W-:Y:S04]  /*2f310*/  STL.64 [R1+0x21a0], R26 ;  /* 0x0021a01a01007387 */ /* 0x0001e80000100a00 */
[----:B0-----:R-:W3:Y:S04]  /*2f320*/  LDL.LU R27, [R1+0x7f4] ;  /* 0x0007f400011b7983 */ /* 0x001ee80000300800 */
[----:B------:R-:W-:Y:S01]  /*2f330*/  STL.64 [R1+0x2198], R24 ;  /* 0x0021981801007387 */ /* 0x000fe20000100a00 */
[----:B--2---:R-:W-:-:S15]  /*2f340*/  HMMA.16816.F32 R8, R4, R22, R8 ;  /* 0x000000160408723c */ /* 0x004fde0000001808 */
[----:B------:R-:W-:-:S08]  /*2f350*/  NOP ;  /* 0x0000000000007918 */ /* 0x000fd00000000000 */
[----:B------:R-:W-:Y:S04]  /*2f360*/  STL.64 [R1+0x340], R8 ;  /* 0x0003400801007387 */ /* 0x000fe80000100a00 */
[----:B------:R0:W-:Y:S04]  /*2f370*/  STL.64 [R1+0x348], R10 ;  /* 0x0003480a01007387 */ /* 0x0001e80000100a00 */
[----:B0-----:R-:W2:Y:S04]  /*2f380*/  LDL.LU.64 R10, [R1+0x2230] ;  /* 0x00223000010a7983 */ /* 0x001ea80000300a00 */
[----:B------:R-:W2:Y:S04]  /*2f390*/  LDL.LU.64 R8, [R1+0x2228] ;  /* 0x0022280001087983 */ /* 0x000ea80000300a00 */
[----:B------:R-:W-:Y:S04]  /*2f3a0*/  STL.64 [R1+0x21f0], R22 ;  /* 0x0021f01601007387 */ /* 0x000fe80000100a00 */
[----:B----4-:R0:W-:Y:S04]  /*2f3b0*/  STL.64 [R1+0x21e8], R20 ;  /* 0x0021e81401007387 */ /* 0x0101e80000100a00 */
[----:B0-----:R-:W4:Y:S04]  /*2f3c0*/  LDL.LU.64 R20, [R1+0x310] ;  /* 0x0003100001147983 */ /* 0x001f280000300a00 */
[----:B------:R-:W4:Y:S01]  /*2f3d0*/  LDL.LU.64 R22, [R1+0x318] ;  /* 0x0003180001167983 */ /* 0x000f220000300a00 */
[----:B--2---:R-:W-:-:S15]  /*2f3e0*/  HMMA.16816.F32 R8, R4, R2, R8 ;  /* 0x000000020408723c */ /* 0x004fde0000001808 */
[----:B------:R-:W-:-:S08]  /*2f3f0*/  NOP ;  /* 0x0000000000007918 */ /* 0x000fd00000000000 */
[----:B------:R-:W-:Y:S04]  /*2f400*/  STL.64 [R1+0x330], R8 ;  /* 0x0003300801007387 */ /* 0x000fe80000100a00 */
[----:B------:R0:W-:Y:S04]  /*2f410*/  STL.64 [R1+0x338], R10 ;  /* 0x0003380a01007387 */ /* 0x0001e80000100a00 */
[----:B0-----:R-:W4:Y:S04]  /*2f420*/  LDL.LU.64 R10, [R1+0x2220] ;  /* 0x00222000010a7983 */ /* 0x001f280000300a00 */
[----:B------:R-:W3:Y:S02]  /*2f430*/  LDL.LU.64 R8, [R1+0x2218] ;  /* 0x0022180001087983 */ /* 0x000ee40000300a00 */
[C---:B---3--:R-:W-:Y:S06]  /*2f440*/  HMMA.16816.F32 R12, R4.reuse, R8, R12 ;  /* 0x00000008040c723c */ /* 0x048fec000000180c */
[----:B----4-:R-:W-:-:S15]  /*2f450*/  HMMA.16816.F32 R20, R4, R10, R20 ;  /* 0x0000000a0414723c */ /* 0x010fde0000001814 */
[----:B------:R-:W-:-:S02]  /*2f460*/  NOP ;  /* 0x0000000000007918 */ /* 0x000fc40000000000 */
[----:B------:R-:W-:Y:S04]  /*2f470*/  STL.64 [R1+0x320], R12 ;  /* 0x0003200c01007387 */ /* 0x000fe80000100a00 */
[----:B------:R0:W-:Y:S04]  /*2f480*/  STL.64 [R1+0x328], R14 ;  /* 0x0003280e01007387 */ /* 0x0001e80000100a00 */
[----:B0-----:R-:W2:Y:S04]  /*2f490*/  LDL.LU.64 R14, [R1+0x2210] ;  /* 0x00221000010e7983 */ /* 0x001ea80000300a00 */
[----:B------:R-:W3:Y:S04]  /*2f4a0*/  LDL.LU.64 R12, [R1+0x2208] ;  /* 0x00220800010c7983 */ /* 0x000ee80000300a00 */
[----:B------:R-:W4:Y:S04]  /*2f4b0*/  LDL.64 R28, [R1+0x28] ;  /* 0x00002800011c7983 */ /* 0x000f280000100a00 */
[----:B------:R-:W-:Y:S04]  /*2f4c0*/  STL.64 [R1+0x2160], R10 ;  /* 0x0021600a01007387 */ /* 0x000fe80000100a00 */
[----:B------:R0:W-:Y:S04]  /*2f4d0*/  STL.64 [R1+0x310], R20 ;  /* 0x0003101401007387 */ /* 0x0001e80000100a00 */
[----:B------:R1:W-:Y:S04]  /*2f4e0*/  STL.64 [R1+0x318], R22 ;  /* 0x0003181601007387 */ /* 0x0003e80000100a00 */
[----:B------:R-:W-:Y:S04]  /*2f4f0*/  STL.64 [R1+0x2158], R8 ;  /* 0x0021580801007387 */ /* 0x000fe80000100a00 */
[----:B0-----:R-:W2:Y:S04]  /*2f500*/  LDL.LU.64 R20, [R1+0x410] ;  /* 0x0004100001147983 */ /* 0x001ea80000300a00 */
[----:B-1----:R-:W3:Y:S01]  /*2f510*/  LDL.LU.64 R22, [R1+0x418] ;  /* 0x0004180001167983 */ /* 0x002ee20000300a00 */
[----:B------:R-:W-:-:S03]  /*2f520*/  IMAD R16, R16, 0x100, R27 ;  /* 0x0000010010107824 */ /* 0x000fc600078e021b */
[----:B---3--:R-:W-:Y:S04]  /*2f530*/  STL.64 [R1+0x2200], R22 ;  /* 0x0022001601007387 */ /* 0x008fe80000100a00 */
[----:B--2---:R0:W-:Y:S04]  /*2f540*/  STL.64 [R1+0x21f8], R20 ;  /* 0x0021f81401007387 */ /* 0x0041e80000100a00 */
[----:B0-----:R-:W2:Y:S04]  /*2f550*/  LDL.LU.64 R20, [R1+0x300] ;  /* 0x0003000001147983 */ /* 0x001ea80000300a00 */
[----:B------:R-:W2:Y:S04]  /*2f560*/  LDL.LU.64 R22, [R1+0x308] ;  /* 0x0003080001167983 */ /* 0x000ea80000300a00 */
[----:B------:R-:W3:Y:S04]  /*2f570*/  LDL.LU.64 R8, [R1+0x400] ;  /* 0x0004000001087983 */ /* 0x000ee80000300a00 */
[----:B------:R-:W3:Y:S04]  /*2f580*/  LDL.LU.64 R10, [R1+0x408] ;  /* 0x00040800010a7983 */ /* 0x000ee80000300a00 */
[----:B------:R-:W4:Y:S04]  /*2f590*/  LDL.64 R26, [R1+0x8] ;  /* 0x00000800011a7983 */ /* 0x000f280000100a00 */
[----:B------:R-:W3:Y:S04]  /*2f5a0*/  LDL.64 R24, [R1+0x10] ;  /* 0x0000100001187983 */ /* 0x000ee80000100a00 */
[----:B----4-:R0:W-:Y:S04]  /*2f5b0*/  STL.64 [R1+0x21c8], R26 ;  /* 0x0021c81a01007387 */ /* 0x0101e80000100a00 */
[----:B0-----:R-:W4:Y:S04]  /*2f5c0*/  LDL.LU R26, [R1+0x804] ;  /* 0x00080400011a7983 */ /* 0x001f280000300800 */
[----:B------:R-:W4:Y:S01]  /*2f5d0*/  LDL.LU R27, [R1+0x80c] ;  /* 0x00080c00011b7983 */ /* 0x000f220000300800 */
[----:B--2---:R-:W-:Y:S03]  /*2f5e0*/  HMMA.16816.F32 R20, R4, R12, R20 ;  /* 0x0000000c0414723c */ /* 0x004fe60000001814 */
[----:B---3--:R0:W-:Y:S04]  /*2f5f0*/  STL.64 [R1+0x21c0], R24 ;  /* 0x0021c01801007387 */ /* 0x0081e80000100a00 */
[----:B0-----:R-:W2:-:S15]  /*2f600*/  LDL.LU R25, [R1+0x7fc] ;  /* 0x0007fc0001197983 */ /* 0x001e9e0000300800 */
[----:B------:R-:W-:-:S01]  /*2f610*/  NOP ;  /* 0x0000000000007918 */ /* 0x000fc20000000000 */
[----:B------:R-:W-:Y:S04]  /*2f620*/  STL.64 [R1+0x300], R20 ;  /* 0x0003001401007387 */ /* 0x000fe80000100a00 */
[----:B------:R0:W-:Y:S04]  /*2f630*/  STL.64 [R1+0x308], R22 ;  /* 0x0003081601007387 */ /* 0x0001e80000100a00 */
[----:B0-----:R-:W3:Y:S04]  /*2f640*/  LDL.LU.64 R22, [R1+0x2200] ;  /* 0x0022000001167983 */ /* 0x001ee80000300a00 */
[----:B------:R-:W3:Y:S01]  /*2f650*/  LDL.LU.64 R20, [R1+0x21f8] ;  /* 0x0021f80001147983 */ /* 0x000ee20000300a00 */
[----:B----4-:R-:W-:-:S02]  /*2f660*/  IMAD R18, R18, 0x100, R26 ;  /* 0x0000010012127824 */ /* 0x010fc400078e021a */
[----:B------:R-:W-:Y:S01]  /*2f670*/  IMAD R19, R19, 0x100, R27 ;  /* 0x0000010013137824 */ /* 0x000fe200078e021b */
[----:B------:R-:W4:Y:S04]  /*2f680*/  LDL R26, [R1+0x20] ;  /* 0x00002000011a7983 */ /* 0x000f280000100800 */
[----:B------:R-:W4:Y:S01]  /*2f690*/  LDL R27, [R1+0x24] ;  /* 0x00002400011b7983 */ /* 0x000f220000100800 */
[----:B--2---:R-:W-:Y:S01]  /*2f6a0*/  IMAD R17, R17, 0x100, R25 ;  /* 0x0000010011117824 */ /* 0x004fe200078e0219 */
[----:B---3--:R-:W-:Y:S02]  /*2f6b0*/  HMMA.16816.F32 R20, R4, R14, R20 ;  /* 0x0000000e0414723c */ /* 0x008fe40000001814 */
[----:B----4-:R0:W-:Y:S04]  /*2f6c0*/  STL.64 [R1+0x21e0], R26 ;  /* 0x0021e01a01007387 */ /* 0x0101e80000100a00 */
[----:B------:R-:W2:Y:S04]  /*2f6d0*/  LDL.LU.64 R24, [R1+0x2f0] ;  /* 0x0002f00001187983 */ /* 0x000ea80000300a00 */
[----:B0-----:R-:W2:-:S13]  /*2f6e0*/  LDL.LU.64 R26, [R1+0x2f8] ;  /* 0x0002f800011a7983 */ /* 0x001e9a0000300a00 */
[----:B------:R-:W-:Y:S04]  /*2f6f0*/  STL.64 [R1+0x410], R20 ;  /* 0x0004101401007387 */ /* 0x000fe80000100a00 */
[----:B------:R0:W-:Y:S04]  /*2f700*/  STL.64 [R1+0x418], R22 ;  /* 0x0004181601007387 */ /* 0x0001e80000100a00 */
[----:B0-----:R-:W3:Y:S04]  /*2f710*/  LDL.LU.64 R22, [R1+0x21f0] ;  /* 0x0021f00001167983 */ /* 0x001ee80000300a00 */
[----:B------:R-:W4:Y:S04]  /*2f720*/  LDL.LU.64 R20, [R1+0x21e8] ;  /* 0x0021e80001147983 */ /* 0x000f280000300a00 */
[----:B------:R-:W-:Y:S04]  /*2f730*/  STL [R1+0x2134], R14 ;  /* 0x0021340e01007387 */ /* 0x000fe80000100800 */
[----:B------:R-:W-:Y:S01]  /*2f740*/  STL [R1+0x2130], R15 ;  /* 0x0021300f01007387 */ /* 0x000fe20000100800 */
[----:B----4-:R-:W-:-:S15]  /*2f750*/  HMMA.16816.F32 R8, R4, R20, R8 ;  /* 0x000000140408723c */ /* 0x010fde0000001808 */
[----:B------:R-:W-:-:S08]  /*2f760*/  NOP ;  /* 0x0000000000007918 */ /* 0x000fd00000000000 */
[----:B------:R0:W-:Y:S04]  /*2f770*/  STL.64 [R1+0x400], R8 ;  /* 0x0004000801007387 */ /* 0x0001e80000100a00 */
[----:B------:R1:W-:Y:S04]  /*2f780*/  STL.64 [R1+0x408], R10 ;  /* 0x0004080a01007387 */ /* 0x0003e80000100a00 */
[----:B0-----:R-:W4:Y:S04]  /*2f790*/  LDL.LU.64 R8, [R1+0x2b0] ;  /* 0x0002b00001087983 */ /* 0x001f280000300a00 */
[----:B-1----:R-:W3:Y:S01]  /*2f7a0*/  LDL.LU.64 R10, [R1+0x2b8] ;  /* 0x0002b800010a7983 */ /* 0x002ee20000300a00 */
[----:B--2---:R-:W-:Y:S06]  /*2f7b0*/  HMMA.16816.F32 R4, R4, R28, R24 ;  /* 0x0000001c0404723c */ /* 0x004fec0000001818 */
[----:B------:R-:W-:-:S02]  /*2f7c0*/  IMAD.MOV.U32 R14, RZ, RZ, R28 ;  /* 0x000000ffff0e7224 */ /* 0x000fc400078e001c */
[----:B------:R-:W-:Y:S01]  /*2f7d0*/  IMAD.MOV.U32 R15, RZ, RZ, R29 ;  /* 0x000000ffff0f7224 */ /* 0x000fe200078e001d */
[----:B---3--:R-:W-:Y:S04]  /*2f7e0*/  STL.64 [R1+0x21d8], R10 ;  /* 0x0021d80a01007387 */ /* 0x008fe80000100a00 */
[----:B----4-:R-:W-:Y:S04]  /*2f7f0*/  STL.64 [R1+0x21d0], R8 ;  /* 0x0021d00801007387 */ /* 0x010fe80000100a00 */
[----:B------:R0:W-:Y:S04]  /*2f800*/  STL [R1+0x2124], R20 ;  /* 0x0021241401007387 */ /* 0x0001e80000100800 */
[----:B------:R-:W-:Y:S04]  /*2f810*/  STL [R1+0x2120], R21 ;  /* 0x0021201501007387 */ /* 0x000fe80000100800 */
[----:B0-----:R-:W2:Y:S04]  /*2f820*/  LDL R20, [R1+0x18] ;  /* 0x0000180001147983 */ /* 0x001ea80000100800 */
[----:B------:R-:W3:Y:S04]  /*2f830*/  LDL.LU.64 R8, [R1+0x2e0] ;  /* 0x0002e00001087983 */ /* 0x000ee80000300a00 */
[----:B------:R-:W3:Y:S04]  /*2f840*/  LDL.LU.64 R10, [R1+0x2e8] ;  /* 0x0002e800010a7983 */ /* 0x000ee80000300a00 */
[----:B------:R-:W3:Y:S04]  /*2f850*/  LDL.LU.64 R26, [R1+0x21e0] ;  /* 0x0021e000011a7983 */ /* 0x000ee80000300a00 */
[----:B------:R-:W-:Y:S04]  /*2f860*/  STL.64 [R1+0x2f0], R4 ;  /* 0x0002f00401007387 */ /* 0x000fe80000100a00 */
[----:B------:R-:W-:Y:S04]  /*2f870*/  STL.64 [R1+0x2f8], R6 ;  /* 0x0002f80601007387 */ /* 0x000fe80000100a00 */
[----:B------:R-:W4:Y:S04]  /*2f880*/  LDL.64 R28, [R1] ;  /* 0x00000000011c7983 */ /* 0x000f280000100a00 */
[----:B------:R-:W-:Y:S04]  /*2f890*/  STL.64 [R1+0x2140], R14 ;  /* 0x0021400e01007387 */ /* 0x000fe80000100a00 */
[----:B------:R0:W-:Y:S04]  /*2f8a0*/  STL.64 [R1+0x2138], R12 ;  /* 0x0021380c01007387 */ /* 0x0001e80000100a00 */
[----:B0-----:R-:W4:Y:S04]  /*2f8b0*/  LDL.LU.64 R12, [R1+0x2c0] ;  /* 0x0002c000010c7983 */ /* 0x001f280000300a00 */
[----:B------:R-:W4:Y:S04]  /*2f8c0*/  LDL.LU.64 R14, [R1+0x2c8] ;  /* 0x0002c800010e7983 */ /* 0x000f280000300a00 */
[----:B------:R-:W2:Y:S04]  /*2f8d0*/  LDL.LU R4, [R1+0x810] ;  /* 0x0008100001047983 */ /* 0x000ea80000300800 */
[----:B------:R-:W2:Y:S04]  /*2f8e0*/  LDL.LU R5, [R1+0x818] ;  /* 0x0008180001057983 */ /* 0x000ea80000300800 */
[----:B------:R-:W4:Y:S04]  /*2f8f0*/  LDL.LU R6, [R1+0x820] ;  /* 0x0008200001067983 */ /* 0x000f280000300800 */
[----:B------:R-:W4:Y:S01]  /*2f900*/  LDL.LU R7, [R1+0x828] ;  /* 0x0008280001077983 */ /* 0x000f220000300800 */
[----:B------:R-:W-:-:S02]  /*2f910*/  F2FP.F16.E5M2.UNPACK_B R16, R16 ;  /* 0x00000010ff10723e */ /* 0x000fc400020004ff */
[----:B------:R-:W-:Y:S02]  /*2f920*/  F2FP.F16.E5M2.UNPACK_B R17, R17 ;  /* 0x00000011ff11723e */ /* 0x000fe400020004ff */
[----:B------:R-:W-:Y:S02]  /*2f930*/  F2FP.F16.E5M2.UNPACK_B R18, R18 ;  /* 0x00000012ff12723e */ /* 0x000fe400020004ff */
[----:B------:R-:W-:-:S07]  /*2f940*/  F2FP.F16.E5M2.UNPACK_B R19, R19 ;  /* 0x00000013ff13723e */ /* 0x000fce00020004ff */
[----:B---3--:R-:W-:Y:S01]  /*2f950*/  HMMA.16816.F32 R24, R16, R26, R8 ;  /* 0x0000001a1018723c */ /* 0x008fe20000001808 */
[----:B----4-:R-:W-:Y:S04]  /*2f960*/  STL.64 [R1+0x2150], R6 ;  /* 0x0021500601007387 */ /* 0x010fe80000100a00 */
[----:B--2---:R0:W-:Y:S04]  /*2f970*/  STL.64 [R1+0x2148], R4 ;  /* 0x0021480401007387 */ /* 0x0041e80000100a00 */
[----:B0-----:R-:W2:Y:S04]  /*2f980*/  LDL.LU.64 R4, [R1+0x2d0] ;  /* 0x0002d00001047983 */ /* 0x001ea80000300a00 */
[----:B------:R-:W2:Y:S04]  /*2f990*/  LDL.LU.64 R6, [R1+0x2d8] ;  /* 0x0002d80001067983 */ /* 0x000ea80000300a00 */
[----:B------:R-:W3:Y:S04]  /*2f9a0*/  LDL.LU.64 R10, [R1+0x21d8] ;  /* 0x0021d800010a7983 */ /* 0x000ee80000300a00 */
[----:B------:R-:W3:Y:S04]  /*2f9b0*/  LDL.LU.64 R8, [R1+0x21d0] ;  /* 0x0021d00001087983 */ /* 0x000ee80000300a00 */
[----:B------:R-:W-:Y:S04]  /*2f9c0*/  STL.64 [R1+0x2e0], R24 ;  /* 0x0002e01801007387 */ /* 0x000fe80000100a00 */
[----:B------:R0:W-:Y:S04]  /*2f9d0*/  STL.64 [R1+0x2e8], R26 ;  /* 0x0002e81a01007387 */ /* 0x0001e80000100a00 */
[----:B0-----:R-:W3:Y:S04]  /*2f9e0*/  LDL.LU.64 R26, [R1+0x21c8] ;  /* 0x0021c800011a7983 */ /* 0x001ee80000300a00 */
[----:B------:R-:W4:Y:S01]  /*2f9f0*/  LDL.LU.64 R24, [R1+0x21c0] ;  /* 0x0021c00001187983 */ /* 0x000f220000300a00 */
[----:B------:R-:W-:-:S07]  /*2fa00*/  IMAD.MOV.U32 R21, RZ, RZ, R0 ;  /* 0x000000ffff157224 */ /* 0x000fce00078e0000 */
[C---:B--2---:R-:W-:Y:S06]  /*2fa10*/  HMMA.16816.F32 R4, R16.reuse, R20, R4 ;  /* 0x000000141004723c */ /* 0x044fec0000001804 */
[----:B----4-:R-:W-:-:S15]  /*2fa20*/  HMMA.16816.F32 R12, R16, R24, R12 ;  /* 0x00000018100c723c */ /* 0x010fde000000180c */
[----:B------:R-:W-:-:S02]  /*2fa30*/  NOP ;  /* 0x0000000000007918 */ /* 0x000fc40000000000 */
[----:B------:R-:W-:Y:S04]  /*2fa40*/  STL.64 [R1+0x2d0], R4 ;  /* 0x0002d00401007387 */ /* 0x000fe80000100a00 */
[----:B------:R3:W-:Y:S02]  /*2fa50*/  STL.64 [R1+0x2d8], R6 ;  /* 0x0002d80601007387 */ /* 0x0007e40000100a00 */
[----:B---3--:R-:W-:Y:S01]  /*2fa60*/  HMMA.16816.F32 R4, R16, R26, R8 ;  /* 0x0000001a1004723c */ /* 0x008fe20000001808 */
[----:B------:R-:W-:Y:S01]  /*2fa70*/  IMAD.MOV.U32 R21, RZ, RZ, R24 ;  /* 0x000000ffff157224 */ /* 0x000fe200078e0018 */
[----:B------:R-:W-:Y:S04]  /*2fa80*/  STL.64 [R1+0x2c0], R12 ;  /* 0x0002c00c01007387 */ /* 0x000fe80000100a00 */
[----:B------:R-:W-:Y:S04]  /*2fa90*/  STL.64 [R1+0x2c8], R14 ;  /* 0x0002c80e01007387 */ /* 0x000fe80000100a00 */
[----:B------:R-:W2:Y:S01]  /*2faa0*/  LDL.LU.64 R24, [R1+0x290] ;  /* 0x0002900001187983 */ /* 0x000ea20000300a00 */
[----:B------:R-:W-:-:S12]  /*2fab0*/  IMAD.MOV.U32 R20, RZ, RZ, R27 ;  /* 0x000000ffff147224 */ /* 0x000fd800078e001b */
[----:B------:R-:W-:Y:S04]  /*2fac0*/  STL.64 [R1+0x2b0], R4 ;  /* 0x0002b00401007387 */ /* 0x000fe80000100a00 */
[----:B------:R-:W-:Y:S04]  /*2fad0*/  STL.64 [R1+0x2b8], R6 ;  /* 0x0002b80601007387 */ /* 0x000fe80000100a00 */
[----:B------:R-:W3:Y:S04]  /*2fae0*/  LDL.LU.64 R26, [R1+0x298] ;  /* 0x00029800011a7983 */ /* 0x000ee80000300a00 */
[----:B---3--:R-:W-:Y:S04]  /*2faf0*/  STL.64 [R1+0x21b8], R26 ;  /* 0x0021b81a01007387 */ /* 0x008fe80000100a00 */
[----:B--2---:R0:W-:Y:S04]  /*2fb00*/  STL.64 [R1+0x21b0], R24 ;  /* 0x0021b01801007387 */ /* 0x0041e80000100a00 */
[----:B0-----:R-:W2:Y:S04]  /*2fb10*/  LDL.LU.64 R24, [R1+0x2a0] ;  /* 0x0002a00001187983 */ /* 0x001ea80000300a00 */
[----:B------:R-:W2:Y:S04]  /*2fb20*/  LDL.LU.64 R26, [R1+0x2a8] ;  /* 0x0002a800011a7983 */ /* 0x000ea80000300a00 */
[----:B------:R-:W-:Y:S04]  /*2fb30*/  STL.64 [R1+0x2180], R22 ;  /* 0x0021801601007387 */ /* 0x000fe80000100a00 */
[----:B------:R0:W-:Y:S04]  /*2fb40*/  STL.64 [R1+0x2178], R20 ;  /* 0x0021781401007387 */ /* 0x0001e80000100a00 */
[----:B0-----:R-:W3:Y:S04]  /*2fb50*/  LDL.LU.64 R20, [R1+0x270] ;  /* 0x0002700001147983 */ /* 0x001ee80000300a00 */
[----:B------:R-:W4:Y:S04]  /*2fb60*/  LDL.LU.64 R22, [R1+0x278] ;  /* 0x0002780001167983 */ /* 0x000f280000300a00 */
[----:B----4-:R-:W-:Y:S04]  /*2fb70*/  STL.64 [R1+0x2190], R22 ;  /* 0x0021901601007387 */ /* 0x010fe80000100a00 */
[----:B---3--:R0:W-:Y:S04]  /*2fb80*/  STL.64 [R1+0x2188], R20 ;  /* 0x0021881401007387 */ /* 0x0081e80000100a00 */
[----:B0-----:R-:W3:Y:S04]  /*2fb90*/  LDL.LU.64 R20, [R1+0x280] ;  /* 0x0002800001147983 */ /* 0x001ee80000300a00 */
[----:B------:R-:W3:Y:S04]  /*2fba0*/  LDL.LU.64 R22, [R1+0x288] ;  /* 0x0002880001167983 */ /* 0x000ee80000300a00 */
[----:B------:R-:W4:Y:S04]  /*2fbb0*/  LDL.LU.64 R8, [R1+0x250] ;  /* 0x0002500001087983 */ /* 0x000f280000300a00 */
[----:B------:R-:W3:Y:S01]  /*2fbc0*/  LDL.LU.64 R10, [R1+0x258] ;  /* 0x00025800010a7983 */ /* 0x000ee20000300a00 */
[C---:B--2---:R-:W-:Y:S06]  /*2fbd0*/  HMMA.16816.F32 R24, R16.reuse, R28, R24 ;  /* 0x0000001c1018723c */ /* 0x044fec0000001818 */
[----:B------:R-:W-:Y:S01]  /*2fbe0*/  IMAD.MOV.U32 R0, RZ, RZ, R29 ;  /* 0x000000ffff007224 */ /* 0x000fe200078e001d */
[----:B---3--:R-:W-:Y:S04]  /*2fbf0*/  STL.64 [R1+0x2170], R10 ;  /* 0x0021700a01007387 */ /* 0x008fe80000100a00 */
[----:B----4-:R0:W-:Y:S04]  /*2fc00*/  STL.64 [R1+0x2168], R8 ;  /* 0x0021680801007387 */ /* 0x0101e80000100a00 */
        /* <DEDUP_REMOVED lines=8> */
[----:B0-----:R-:W2:Y:S04]  /*2fc90*/  LDL.LU.64 R26, [R1+0x21b8] ;  /* 0x0021b800011a7983 */ /* 0x001ea80000300a00 */
[----:B------:R-:W2:Y:S04]  /*2fca0*/  LDL.LU.64 R24, [R1+0x21b0] ;  /* 0x0021b00001187983 */ /* 0x000ea80000300a00 */
[----:B------:R-:W2:Y:S02]  /*2fcb0*/  LDL.LU.64 R28, [R1+0x21a8] ;  /* 0x0021a800011c7983 */ /* 0x000ea40000300a00 */
[----:B--2---:R-:W-:-:S15]  /*2fcc0*/  HMMA.16816.F32 R24, R16, R28, R24 ;  /* 0x0000001c1018723c */ /* 0x004fde0000001818 */
[----:B------:R-:W-:-:S08]  /*2fcd0*/  NOP ;  /* 0x0000000000007918 */ /* 0x000fd00000000000 */
[----:B------:R-:W-:Y:S04]  /*2fce0*/  STL.64 [R1+0x290], R24 ;  /* 0x0002901801007387 */ /* 0x000fe80000100a00 */
[----:B------:R0:W-:Y:S04]  /*2fcf0*/  STL.64 [R1+0x298], R26 ;  /* 0x0002981a01007387 */ /* 0x0001e80000100a00 */
[----:B0-----:R-:W2:Y:S04]  /*2fd00*/  LDL.LU.64 R26, [R1+0x21a0] ;  /* 0x0021a000011a7983 */ /* 0x001ea80000300a00 */
[----:B------:R-:W3:Y:S01]  /*2fd10*/  LDL.LU.64 R24, [R1+0x2198] ;  /* 0x0021980001187983 */ /* 0x000ee20000300a00 */
[----:B--2---:R-:W-:-:S15]  /*2fd20*/  HMMA.16816.F32 R20, R16, R26, R20 ;  /* 0x0000001a1014723c */ /* 0x004fde0000001814 */
[----:B------:R-:W-:-:S08]  /*2fd30*/  NOP ;  /* 0x0000000000007918 */ /* 0x000fd00000000000 */
[----:B------:R-:W-:Y:S04]  /*2fd40*/  STL.64 [R1+0x280], R20 ;  /* 0x0002801401007387 */ /* 0x000fe80000100a00 */
[----:B------:R0:W-:Y:S04]  /*2fd50*/  STL.64 [R1+0x288], R22 ;  /* 0x0002881601007387 */ /* 0x0001e80000100a00 */
[----:B0-----:R-:W3:Y:S04]  /*2fd60*/  LDL.LU.64 R22, [R1+0x2190] ;  /* 0x0021900001167983 */ /* 0x001ee80000300a00 */
[----:B------:R-:W3:Y:S02]  /*2fd70*/  LDL.LU.64 R20, [R1+0x2188] ;  /* 0x0021880001147983 */ /* 0x000ee40000300a00 */
[----:B---3--:R-:W-:-:S15]  /*2fd80*/  HMMA.16816.F32 R20, R16, R24, R20 ;  /* 0x000000181014723c */ /* 0x008fde0000001814 */
[----:B------:R-:W-:-:S08]  /*2fd90*/  NOP ;  /* 0x0000000000007918 */ /* 0x000fd00000000000 */
[----:B------:R-:W-:Y:S04]  /*2fda0*/  STL.64 [R1+0x270], R20 ;  /* 0x0002701401007387 */ /* 0x000fe80000100a00 */
[----:B------:R0:W-:Y:S04]  /*2fdb0*/  STL.64 [R1+0x278], R22 ;  /* 0x0002781601007387 */ /* 0x0001e80000100a00 */
[----:B0-----:R-:W2:Y:S04]  /*2fdc0*/  LDL.LU.64 R22, [R1+0x2180] ;  /* 0x0021800001167983 */ /* 0x001ea80000300a00 */
[----:B------:R-:W3:Y:S04]  /*2fdd0*/  LDL.LU.64 R20, [R1+0x2178] ;  /* 0x0021780001147983 */ /* 0x000ee80000300a00 */
[----:B------:R0:W-:Y:S04]  /*2fde0*/  STL.64 [R1+0x20c0], R26 ;  /* 0x0020c01a01007387 */ /* 0x0001e80000100a00 */
[----:B0-----:R-:W4:Y:S04]  /*2fdf0*/  LDL.LU R26, [R1+0x824] ;  /* 0x00082400011a7983 */ /* 0x001f280000300800 */
[----:B------:R-:W4:Y:S04]  /*2fe00*/  LDL.LU R27, [R1+0x82c] ;  /* 0x00082c00011b7983 */ /* 0x000f280000300800 */
[----:B------:R0:W-:Y:S01]  /*2fe10*/  STL.64 [R1+0x20b8], R24 ;  /* 0x0020b81801007387 */ /* 0x0001e20000100a00 */
[----:B--2---:R-:W-:Y:S03]  /*2fe20*/  HMMA.16816.F32 R8, R16, R22, R8 ;  /* 0x000000161008723c */ /* 0x004fe60000001808 */
[----:B----4-:R1:W-:Y:S04]  /*2fe30*/  STL.64 [R1+0x2128], R26 ;  /* 0x0021281a01007387 */ /* 0x0103e80000100a00 */
[----:B0-----:R-:W2:Y:S04]  /*2fe40*/  LDL.LU.64 R24, [R1+0x220] ;  /* 0x0002200001187983 */ /* 0x001ea80000300a00 */
[----:B-1----:R-:W2:-:S12]  /*2fe50*/  LDL.LU.64 R26, [R1+0x228] ;  /* 0x00022800011a7983 */ /* 0x002e980000300a00 */
[----:B------:R-:W-:Y:S04]  /*2fe60*/  STL.64 [R1+0x260], R8 ;  /* 0x0002600801007387 */ /* 0x000fe80000100a00 */
[----:B------:R0:W-:Y:S04]  /*2fe70*/  STL.64 [R1+0x268], R10 ;  /* 0x0002680a01007387 */ /* 0x0001e80000100a00 */
[----:B0-----:R-:W4:Y:S04]  /*2fe80*/  LDL.LU.64 R10, [R1+0x2170] ;  /* 0x00217000010a7983 */ /* 0x001f280000300a00 */
[----:B------:R-:W4:Y:S02]  /*2fe90*/  LDL.LU.64 R8, [R1+0x2168] ;  /* 0x0021680001087983 */ /* 0x000f240000300a00 */
[----:B----4-:R-:W-:-:S15]  /*2fea0*/  HMMA.16816.F32 R8, R16, R2, R8 ;  /* 0x000000021008723c */ /* 0x010fde0000001808 */
        /* <DEDUP_REMOVED lines=10> */
[----:B0-----:R-:W3:Y:S04]  /*2ff50*/  LDL.LU.64 R6, [R1+0x2150] ;  /* 0x0021500001067983 */ /* 0x001ee80000300a00 */
[----:B------:R-:W4:Y:S04]  /*2ff60*/  LDL.LU.64 R4, [R1+0x2148] ;  /* 0x0021480001047983 */ /* 0x000f280000300a00 */
[----:B------:R-:W-:Y:S04]  /*2ff70*/  STL.64 [R1+0x230], R12 ;  /* 0x0002300c01007387 */ /* 0x000fe80000100a00 */
[----:B------:R0:W-:Y:S04]  /*2ff80*/  STL.64 [R1+0x238], R14 ;  /* 0x0002380e01007387 */ /* 0x0001e80000100a00 */
[----:B0-----:R-:W3:Y:S04]  /*2ff90*/  LDL.LU.64 R14, [R1+0x2140] ;  /* 0x00214000010e7983 */ /* 0x001ee80000300a00 */
[----:B------:R-:W2:Y:S04]  /*2ffa0*/  LDL.LU.64 R12, [R1+0x2138] ;  /* 0x00213800010c7983 */ /* 0x000ea80000300a00 */
[----:B------:R3:W-:Y:S01]  /*2ffb0*/  STL.64 [R1+0x2090], R10 ;  /* 0x0020900a01007387 */ /* 0x0007e20000100a00 */
[----:B--2---:R-:W-:Y:S01]  /*2ffc0*/  HMMA.16816.F32 R24, R16, R12, R24 ;  /* 0x0000000c1018723c */ /* 0x004fe20000001818 */
[----:B---3--:R-:W-:-:S02]  /*2ffd0*/  IMAD.MOV.U32 R10, RZ, RZ, R14 ;  /* 0x000000ffff0a7224 */ /* 0x008fc400078e000e */
[----:B------:R-:W-:Y:S01]  /*2ffe0*/  IMAD.MOV.U32 R11, RZ, RZ, R15 ;  /* 0x000000ffff0b7224 */ /* 0x000fe200078e000f */
[----:B------:R-:W2:Y:S04]  /*2fff0*/  LDL.LU R14, [R1+0x2134] ;  /* 0x00213400010e7983 */ /* 0x000ea80000300800 */
[----:B------:R-:W2:Y:S04]  /*30000*/  LDL.LU R15, [R1+0x2130] ;  /* 0x00213000010f7983 */ /* 0x000ea80000300800 */
[----:B------:R0:W-:Y:S04]  /*30010*/  STL.64 [R1+0x2088], R8 ;  /* 0x0020880801007387 */ /* 0x0001e80000100a00 */
[----:B0-----:R-:W4:Y:S04]  /*30020*/  LDL.LU R8, [R1+0x814] ;  /* 0x0008140001087983 */ /* 0x001f280000300800 */
[----:B------:R-:W3:Y:S04]  /*30030*/  LDL.LU R9, [R1+0x81c] ;  /* 0x00081c0001097983 */ /* 0x000ee80000300800 */
[----:B------:R-:W-:Y:S04]  /*30040*/  STL.64 [R1+0x220], R24 ;  /* 0x0002201801007387 */ /* 0x000fe80000100a00 */
[----:B------:R0:W-:Y:S04]  /*30050*/  STL.64 [R1+0x228], R26 ;  /* 0x0002281a01007387 */ /* 0x0001e80000100a00 */
[----:B0-----:R-:W2:Y:S02]  /*30060*/  LDL.LU.64 R26, [R1+0x2128] ;  /* 0x00212800011a7983 */ /* 0x001ea40000300a00 */
[----:B--2---:R-:W-:-:S02]  /*30070*/  IMAD R6, R6, 0x100, R26 ;  /* 0x0000010006067824 */ /* 0x004fc400078e021a */
[----:B------:R-:W2:Y:S01]  /*30080*/  LDL.LU R26, [R1+0x8] ;  /* 0x00000800011a7983 */ /* 0x000ea20000300800 */
[----:B------:R-:W-:Y:S02]  /*30090*/  IMAD R7, R7, 0x100, R27 ;  /* 0x0000010007077824 */ /* 0x000fe400078e021b */
[----:B------:R-:W-:Y:S02]  /*300a0*/  IMAD.MOV.U32 R27, RZ, RZ, R20 ;  /* 0x000000ffff1b7224 */ /* 0x000fe400078e0014 */
[----:B------:R-:W4:Y:S04]  /*300b0*/  LDL.LU R20, [R1+0x2124] ;  /* 0x0021240001147983 */ /* 0x000f280000300800 */
[----:B--2---:R0:W-:Y:S04]  /*300c0*/  STL.64 [R1+0x20d8], R26 ;  /* 0x0020d81a01007387 */ /* 0x0041e80000100a00 */
[----:B------:R-:W2:Y:S04]  /*300d0*/  LDL.LU.64 R24, [R1+0x3f0] ;  /* 0x0003f00001187983 */ /* 0x000ea80000300a00 */
[----:B0-----:R-:W2:Y:S02]  /*300e0*/  LDL.LU.64 R26, [R1+0x3f8] ;  /* 0x0003f800011a7983 */ /* 0x001ea40000300a00 */
[----:B--2---:R-:W-:-:S15]  /*300f0*/  HMMA.16816.F32 R24, R16, R14, R24 ;  /* 0x0000000e1018723c */ /* 0x004fde0000001818 */
[----:B------:R-:W-:-:S08]  /*30100*/  NOP ;  /* 0x0000000000007918 */ /* 0x000fd00000000000 */
[----:B------:R0:W-:Y:S04]  /*30110*/  STL.64 [R1+0x3f0], R24 ;  /* 0x0003f01801007387 */ /* 0x0001e80000100a00 */
[----:B------:R-:W-:Y:S01]  /*30120*/  STL.64 [R1+0x3f8], R26 ;  /* 0x0003f81a01007387 */ /* 0x000fe20000100a00 */
[----:B0-----:R-:W-:-:S03]  /*30130*/  IMAD.MOV.U32 R24, RZ, RZ, R21 ;  /* 0x000000ffff187224 */ /* 0x001fc600078e0015 */
[----:B------:R-:W4:Y:S04]  /*30140*/  LDL.LU R21, [R1+0x2120] ;  /* 0x0021200001157983 */ /* 0x000f280000300800 */
[----:B------:R-:W2:Y:S04]  /*30150*/  LDL.LU R25, [R1+0x14] ;  /* 0x0000140001197983 */ /* 0x000ea80000300800 */
[----:B--2---:R0:W-:Y:S04]  /*30160*/  STL.64 [R1+0x20f0], R24 ;  /* 0x0020f01801007387 */ /* 0x0041e80000100a00 */
[----:B0-----:R-:W4:Y:S04]  /*30170*/  LDL.LU.64 R24, [R1+0x3e0] ;  /* 0x0003e00001187983 */ /* 0x001f280000300a00 */
[----:B------:R-:W4:Y:S04]  /*30180*/  LDL.LU.64 R26, [R1+0x3e8] ;  /* 0x0003e800011a7983 */ /* 0x000f280000300a00 */
[----:B------:R-:W-:Y:S04]  /*30190*/  STL.64 [R1+0x2070], R14 ;  /* 0x0020700e01007387 */ /* 0x000fe80000100a00 */
[----:B------:R0:W-:Y:S04]  /*301a0*/  STL.64 [R1+0x2068], R12 ;  /* 0x0020680c01007387 */ /* 0x0001e80000100a00 */
[----:B0-----:R-:W2:Y:S04]  /*301b0*/  LDL.LU.64 R12, [R1+0x210] ;  /* 0x00021000010c7983 */ /* 0x001ea80000300a00 */
[----:B------:R-:W2:Y:S01]  /*301c0*/  LDL.LU.64 R14, [R1+0x218] ;  /* 0x00021800010e7983 */ /* 0x000ea20000300a00 */
[----:B----4-:R-:W-:-:S15]  /*301d0*/  HMMA.16816.F32 R24, R16, R20, R24 ;  /* 0x000000141018723c */ /* 0x010fde0000001818 */
[----:B------:R-:W-:-:S08]  /*301e0*/  NOP ;  /* 0x0000000000007918 */ /* 0x000fd00000000000 */
[----:B------:R-:W-:Y:S04]  /*301f0*/  STL.64 [R1+0x3e0], R24 ;  /* 0x0003e01801007387 */ /* 0x000fe80000100a00 */
[----:B------:R0:W-:Y:S04]  /*30200*/  STL.64 [R1+0x3e8], R26 ;  /* 0x0003e81a01007387 */ /* 0x0001e80000100a00 */
[----:B0-----:R-:W4:Y:S04]  /*30210*/  LDL.LU R26, [R1+0x18] ;  /* 0x00001800011a7983 */ /* 0x001f280000300800 */
[----:B------:R-:W4:Y:S01]  /*30220*/  LDL.LU R27, [R1+0x1c] ;  /* 0x00001c00011b7983 */ /* 0x000f220000300800 */
[----:B------:R-:W-:-:S02]  /*30230*/  IMAD R4, R4, 0x100, R8 ;  /* 0x0000010004047824 */ /* 0x000fc400078e0208 */
[----:B---3--:R-:W-:Y:S02]  /*30240*/  IMAD R5, R5, 0x100, R9 ;  /* 0x0000010005057824 */ /* 0x008fe400078e0209 */
[----:B--2---:R-:W-:Y:S01]  /*30250*/  HMMA.16816.F32 R8, R16, R10, R12 ;  /* 0x0000000a1008723c */ /* 0x004fe2000000180c */
[----:B----4-:R-:W-:Y:S04]  /*30260*/  STL.64 [R1+0x2108], R26 ;  /* 0x0021081a01007387 */ /* 0x010fe80000100a00 */
[----:B------:R-:W-:Y:S04]  /*30270*/  STL [R1+0x2040], R20 ;  /* 0x0020401401007387 */ /* 0x000fe80000100800 */
[----:B------:R-:W-:Y:S04]  /*30280*/  STL [R1+0x203c], R21 ;  /* 0x00203c1501007387 */ /* 0x000fe80000100800 */
[----:B------:R-:W2:Y:S10]  /*30290*/  LDL.LU R24, [R1+0x20] ;  /* 0x0000200001187983 */ /* 0x000eb40000300800 */
[----:B------:R-:W-:Y:S04]  /*302a0*/  STL.64 [R1+0x210], R8 ;  /* 0x0002100801007387 */ /* 0x000fe80000100a00 */
[----:B------:R-:W-:Y:S04]  /*302b0*/  STL.64 [R1+0x218], R10 ;  /* 0x0002180a01007387 */ /* 0x000fe80000100a00 */
[----:B------:R-:W2:Y:S04]  /*302c0*/  LDL.LU R25, [R1+0x24] ;  /* 0x0000240001197983 */ /* 0x000ea80000300800 */
[----:B------:R-:W3:Y:S04]  /*302d0*/  LDL.LU.64 R12, [R1+0x160] ;  /* 0x00016000010c7983 */ /* 0x000ee80000300a00 */
[----:B------:R-:W4:Y:S04]  /*302e0*/  LDL.LU.64 R14, [R1+0x168] ;  /* 0x00016800010e7983 */ /* 0x000f280000300a00 */
[----:B----4-:R-:W-:Y:S04]  /*302f0*/  STL.64 [R1+0x20d0], R14 ;  /* 0x0020d00e01007387 */ /* 0x010fe80000100a00 */
[----:B---3--:R0:W-:Y:S04]  /*30300*/  STL.64 [R1+0x20c8], R12 ;  /* 0x0020c80c01007387 */ /* 0x0081e80000100a00 */
[----:B0-----:R-:W3:Y:S04]  /*30310*/  LDL.LU.64 R12, [R1+0x1a0] ;  /* 0x0001a000010c7983 */ /* 0x001ee80000300a00 */
        /* <DEDUP_REMOVED lines=11> */
[----:B0-----:R-:W2:Y:S04]  /*303d0*/  LDL.LU.64 R12, [R1+0x1f0] ;  /* 0x0001f000010c7983 */ /* 0x001ea80000300a00 */
[----:B------:R-:W2:Y:S04]  /*303e0*/  LDL.LU.64 R14, [R1+0x1f8] ;  /* 0x0001f800010e7983 */ /* 0x000ea80000300a00 */
[----:B------:R-:W3:Y:S04]  /*303f0*/  LDL.LU.64 R8, [R1+0x140] ;  /* 0x0001400001087983 */ /* 0x000ee80000300a00 */
[----:B------:R-:W3:Y:S04]  /*30400*/  LDL.LU.64 R10, [R1+0x148] ;  /* 0x00014800010a7983 */ /* 0x000ee80000300a00 */
[----:B------:R-:W4:Y:S04]  /*30410*/  LDL.LU R20, [R1+0x834] ;  /* 0x0008340001147983 */ /* 0x000f280000300800 */
[----:B------:R-:W3:Y:S04]  /*30420*/  LDL.LU R16, [R1+0x830] ;  /* 0x0008300001107983 */ /* 0x000ee80000300800 */
[----:B------:R-:W4:Y:S04]  /*30430*/  LDL.LU R21, [R1+0x83c] ;  /* 0x00083c0001157983 */ /* 0x000f280000300800 */
[----:B------:R0:W-:Y:S04]  /*30440*/  STL.64 [R1+0x20b0], R22 ;  /* 0x0020b01601007387 */ /* 0x0001e80000100a00 */
[----:B0-----:R-:W3:Y:S01]  /*30450*/  LDL.LU R22, [R1] ;  /* 0x0000000001167983 */ /* 0x001ee20000300800 */
[----:B------:R-:W-:Y:S01]  /*30460*/  IMAD.MOV.U32 R23, RZ, RZ, R0 ;  /* 0x000000ffff177224 */ /* 0x000fe200078e0000 */
[----:B------:R-:W-:-:S02]  /*30470*/  F2FP.F16.E5M2.UNPACK_B R4, R4 ;  /* 0x00000004ff04723e */ /* 0x000fc400020004ff */
[----:B------:R-:W-:Y:S02]  /*30480*/  F2FP.F16.E5M2.UNPACK_B R5, R5 ;  /* 0x00000005ff05723e */ /* 0x000fe400020004ff */
[----:B------:R-:W-:Y:S02]  /*30490*/  F2FP.F16.E5M2.UNPACK_B R6, R6 ;  /* 0x00000006ff06723e */ /* 0x000fe400020004ff */
[----:B------:R-:W-:Y:S01]  /*304a0*/  F2FP.F16.E5M2.UNPACK_B R7, R7 ;  /* 0x00000007ff07723e */ /* 0x000fe200020004ff */
[----:B----4-:R-:W-:Y:S04]  /*304b0*/  STL.64 [R1+0x20a8], R20 ;  /* 0x0020a81401007387 */ /* 0x010fe80000100a00 */
[----:B------:R-:W3:Y:S04]  /*304c0*/  LDL.LU R17, [R1+0x838] ;  /* 0x0008380001117983 */ /* 0x000ee80000300800 */
[----:B------:R-:W4:Y:S04]  /*304d0*/  LDL.LU R0, [R1+0x844] ;  /* 0x0008440001007983 */ /* 0x000f280000300800 */
[----:B------:R-:W3:Y:S04]  /*304e0*/  LDL.LU R18, [R1+0x840] ;  /* 0x0008400001127983 */ /* 0x000ee80000300800 */
[----:B------:R-:W3:Y:S01]  /*304f0*/  LDL.LU R19, [R1+0x848] ;  /* 0x0008480001137983 */ /* 0x000ee20000300800 */
[C---:B--2---:R-:W-:Y:S03]  /*30500*/  HMMA.16816.F32 R24, R4.reuse, R24, R12 ;  /* 0x000000180418723c */ /* 0x044fe6000000180c */
[----:B---3--:R-:W-:Y:S04]  /*30510*/  STL.64 [R1+0x2050], R18 ;  /* 0x0020501201007387 */ /* 0x008fe80000100a00 */
[----:B------:R0:W-:Y:S04]  /*30520*/  STL.64 [R1+0x2048], R16 ;  /* 0x0020481001007387 */ /* 0x0001e80000100a00 */
[----:B0-----:R-:W2:Y:S04]  /*30530*/  LDL.LU.64 R16, [R1+0x180] ;  /* 0x0001800001107983 */ /* 0x001ea80000300a00 */
[----:B------:R-:W2:Y:S04]  /*30540*/  LDL.LU.64 R18, [R1+0x188] ;  /* 0x0001880001127983 */ /* 0x000ea80000300a00 */
[----:B------:R-:W3:Y:S04]  /*30550*/  LDL.LU.64 R14, [R1+0x2118] ;  /* 0x00211800010e7983 */ /* 0x000ee80000300a00 */
[----:B------:R-:W3:Y:S04]  /*30560*/  LDL.LU.64 R12, [R1+0x2110] ;  /* 0x00211000010c7983 */ /* 0x000ee80000300a00 */
[----:B------:R-:W-:Y:S04]  /*30570*/  STL.64 [R1+0x1f0], R24 ;  /* 0x0001f01801007387 */ /* 0x000fe80000100a00 */
[----:B------:R0:W-:Y:S04]  /*30580*/  STL.64 [R1+0x1f8], R26 ;  /* 0x0001f81a01007387 */ /* 0x0001e80000100a00 */
[----:B0-----:R-:W3:Y:S02]  /*30590*/  LDL.LU.64 R26, [R1+0x2108] ;  /* 0x00210800011a7983 */ /* 0x001ee40000300a00 */
[----:B---3--:R-:W-:Y:S02]  /*305a0*/  HMMA.16816.F32 R24, R4, R26, R12 ;  /* 0x0000001a0418723c */ /* 0x008fe4000000180c */
[----:B------:R-:W3:Y:S04]  /*305b0*/  LDL.LU.64 R14, [R1+0x2100] ;  /* 0x00210000010e7983 */ /* 0x000ee80000300a00 */
[----:B------:R-:W3:-:S15]  /*305c0*/  LDL.LU.64 R12, [R1+0x20f8] ;  /* 0x0020f800010c7983 */ /* 0x000ede0000300a00 */
[----:B------:R-:W-:-:S02]  /*305d0*/  NOP ;  /* 0x0000000000007918 */ /* 0x000fc40000000000 */
[----:B------:R0:W-:Y:S04]  /*305e0*/  STL.64 [R1+0x1e0], R24 ;  /* 0x0001e01801007387 */ /* 0x0001e80000100a00 */
[----:B------:R3:W-:Y:S04]  /*305f0*/  STL.64 [R1+0x1e8], R26 ;  /* 0x0001e81a01007387 */ /* 0x0007e80000100a00 */
[----:B0-----:R-:W3:Y:S02]  /*30600*/  LDL.LU.64 R24, [R1+0x20f0] ;  /* 0x0020f00001187983 */ /* 0x001ee40000300a00 */
[----:B---3--:R-:W-:Y:S02]  /*30610*/  HMMA.16816.F32 R24, R4, R24, R12 ;  /* 0x000000180418723c */ /* 0x008fe4000000180c */
[----:B------:R-:W3:Y:S04]  /*30620*/  LDL.LU.64 R14, [R1+0x20e8] ;  /* 0x0020e800010e7983 */ /* 0x000ee80000300a00 */
[----:B------:R-:W3:-:S15]  /*30630*/  LDL.LU.64 R12, [R1+0x20e0] ;  /* 0x0020e000010c7983 */ /* 0x000ede0000300a00 */
[----:B------:R-:W-:-:S02]  /*30640*/  NOP ;  /* 0x0000000000007918 */ /* 0x000fc40000000000 */
[----:B------:R-:W-:Y:S04]  /*30650*/  STL.64 [R1+0x1c0], R24 ;  /* 0x0001c01801007387 */ /* 0x000fe80000100a00 */
        /* <DEDUP_REMOVED lines=8> */
[----:B0-----:R-:W4:Y:S01]  /*306e0*/  LDL.LU.64 R26, [R1+0x20c0] ;  /* 0x0020c000011a7983 */ /* 0x001f220000300a00 */
[C---:B--2---:R-:W-:Y:S03]  /*306f0*/  HMMA.16816.F32 R16, R4.reuse, R22, R16 ;  /* 0x000000160410723c */ /* 0x044fe60000001810 */
[----:B------:R-:W2:Y:S03]  /*30700*/  LDL.LU.64 R24, [R1+0x20b8] ;  /* 0x0020b80001187983 */ /* 0x000ea60000300a00 */
[----:B---3--:R-:W-:Y:S01]  /*30710*/  HMMA.16816.F32 R12, R4, R28, R12 ;  /* 0x0000001c040c723c */ /* 0x008fe2000000180c */
[----:B------:R-:W3:-:S15]  /*30720*/  LDL.LU R28, [R1+0x460] ;  /* 0x00046000011c7983 */ /* 0x000ede0000300800 */
[----:B------:R-:W-:-:S01]  /*30730*/  NOP ;  /* 0x0000000000007918 */ /* 0x000fc20000000000 */
[----:B------:R-:W-:Y:S04]  /*30740*/  STL.64 [R1+0x180], R16 ;  /* 0x0001801001007387 */ /* 0x000fe80000100a00 */
[----:B------:R-:W-:Y:S04]  /*30750*/  STL.64 [R1+0x188], R18 ;  /* 0x0001881201007387 */ /* 0x000fe80000100a00 */
[----:B------:R-:W3:Y:S01]  /*30760*/  LDL.LU R29, [R1+0x464] ;  /* 0x00046400011d7983 */ /* 0x000ee20000300800 */
[C---:B----4-:R-:W-:Y:S03]  /*30770*/  HMMA.16816.F32 R8, R4.reuse, R26, R8 ;  /* 0x0000001a0408723c */ /* 0x050fe60000001808 */
[----:B------:R-:W-:Y:S04]  /*30780*/  STL.64 [R1+0x160], R12 ;  /* 0x0001600c01007387 */ /* 0x000fe80000100a00 */
[----:B------:R-:W-:Y:S04]  /*30790*/  STL.64 [R1+0x168], R14 ;  /* 0x0001680e01007387 */ /* 0x000fe80000100a00 */
[----:B------:R-:W2:Y:S04]  /*307a0*/  LDL.LU.64 R20, [R1+0x120] ;  /* 0x0001200001147983 */ /* 0x000ea80000300a00 */
[----:B------:R-:W2:Y:S08]  /*307b0*/  LDL.LU.64 R22, [R1+0x128] ;  /* 0x0001280001167983 */ /* 0x000eb00000300a00 */
[----:B------:R0:W-:Y:S04]  /*307c0*/  STL.64 [R1+0x140], R8 ;  /* 0x0001400801007387 */ /* 0x0001e80000100a00 */
[----:B------:R1:W-:Y:S04]  /*307d0*/  STL.64 [R1+0x148], R10 ;  /* 0x0001480a01007387 */ /* 0x0003e80000100a00 */
[----:B0-----:R-:W4:Y:S04]  /*307e0*/  LDL.LU.64 R8, [R1+0xe0] ;  /* 0x0000e00001087983 */ /* 0x001f280000300a00 */
[----:B-1----:R-:W3:Y:S04]  /*307f0*/  LDL.LU.64 R10, [R1+0xe8] ;  /* 0x0000e800010a7983 */ /* 0x002ee80000300a00 */
[----:B---3--:R-:W-:Y:S04]  /*30800*/  STL.64 [R1+0x20a0], R10 ;  /* 0x0020a00a01007387 */ /* 0x008fe80000100a00 */
[----:B----4-:R0:W-:Y:S04]  /*30810*/  STL.64 [R1+0x2098], R8 ;  /* 0x0020980801007387 */ /* 0x0101e80000100a00 */
[----:B0-----:R-:W3:Y:S04]  /*30820*/  LDL.LU.64 R8, [R1+0x100] ;  /* 0x0001000001087983 */ /* 0x001ee80000300a00 */
[----:B------:R-:W3:Y:S04]  /*30830*/  LDL.LU.64 R10, [R1+0x108] ;  /* 0x00010800010a7983 */ /* 0x000ee80000300a00 */
[----:B------:R-:W4:Y:S04]  /*30840*/  LDL.LU.64 R12, [R1+0xa0] ;  /* 0x0000a000010c7983 */ /* 0x000f280000300a00 */
[----:B------:R-:W2:Y:S04]  /*30850*/  LDL.LU.64 R14, [R1+0xa8] ;  /* 0x0000a800010e7983 */ /* 0x000ea80000300a00 */
[----:B--2---:R-:W-:Y:S04]  /*30860*/  STL.64 [R1+0x2080], R14 ;  /* 0x0020800e01007387 */ /* 0x004fe80000100a00 */
[----:B----4-:R0:W-:Y:S04]  /*30870*/  STL.64 [R1+0x2078], R12 ;  /* 0x0020780c01007387 */ /* 0x0101e80000100a00 */
[----:B0-----:R-:W2:Y:S04]  /*30880*/  LDL.LU.64 R12, [R1+0xc0] ;  /* 0x0000c000010c7983 */ /* 0x001ea80000300a00 */
[----:B------:R-:W2:Y:S04]  /*30890*/  LDL.LU.64 R14, [R1+0xc8] ;  /* 0x0000c800010e7983 */ /* 0x000ea80000300a00 */
[----:B------:R-:W4:Y:S04]  /*308a0*/  LDL.LU.64 R16, [R1+0x560] ;  /* 0x0005600001107983 */ /* 0x000f280000300a00 */
[----:B------:R-:W3:Y:S01]  /*308b0*/  LDL.LU.64 R18, [R1+0x568] ;  /* 0x0005680001127983 */ /* 0x000ee20000300a00 */
[C---:B------:R-:W-:Y:S03]  /*308c0*/  HMMA.16816.F32 R24, R4.reuse, R24, R20 ;  /* 0x000000180418723c */ /* 0x040fe60000001814 */
[----:B---3--:R-:W-:Y:S04]  /*308d0*/  STL.64 [R1+0x2060], R18 ;  /* 0x0020601201007387 */ /* 0x008fe80000100a00 */
[----:B----4-:R0:W-:Y:S04]  /*308e0*/  STL.64 [R1+0x2058], R16 ;  /* 0x0020581001007387 */ /* 0x0101e80000100a00 */
[----:B0-----:R-:W3:Y:S04]  /*308f0*/  LDL.LU.64 R16, [R1+0x570] ;  /* 0x0005700001107983 */ /* 0x001ee80000300a00 */
[----:B------:R-:W3:Y:S04]  /*30900*/  LDL.LU.64 R18, [R1+0x578] ;  /* 0x0005780001127983 */ /* 0x000ee80000300a00 */
[----:B------:R-:W4:Y:S04]  /*30910*/  LDL.LU.64 R22, [R1+0x20b0] ;  /* 0x0020b00001167983 */ /* 0x000f280000300a00 */
[----:B------:R-:W3:Y:S04]  /*30920*/  LDL.LU.64 R20, [R1+0x20a8] ;  /* 0x0020a80001147983 */ /* 0x000ee80000300a00 */
[----:B------:R0:W-:Y:S04]  /*30930*/  STL.64 [R1+0x120], R24 ;  /* 0x0001201801007387 */ /* 0x0001e80000100a00 */
[----:B------:R1:W-:Y:S04]  /*30940*/  STL.64 [R1+0x128], R26 ;  /* 0x0001281a01007387 */ /* 0x0003e80000100a00 */
[----:B0-----:R-:W3:Y:S04]  /*30950*/  LDL.LU R24, [R1+0x60] ;  /* 0x0000600001187983 */ /* 0x001ee80000300800 */
[----:B------:R-:W3:Y:S04]  /*30960*/  LDL.LU R25, [R1+0x64] ;  /* 0x0000640001197983 */ /* 0x000ee80000300800 */
[----:B-1----:R-:W3:Y:S04]  /*30970*/  LDL.LU R26, [R1+0x68] ;  /* 0x00006800011a7983 */ /* 0x002ee80000300800 */
[----:B------:R-:W3:Y:S01]  /*30980*/  LDL.LU R27, [R1+0x6c] ;  /* 0x00006c00011b7983 */ /* 0x000ee20000300800 */
[----:B----4-:R-:W-:-:S15]  /*30990*/  HMMA.16816.F32 R8, R4, R22, R8 ;  /* 0x000000160408723c */ /* 0x010fde0000001808 */
[----:B------:R-:W-:-:S08]  /*309a0*/  NOP ;  /* 0x0000000000007918 */ /* 0x000fd00000000000 */
[----:B------:R-:W-:Y:S04]  /*309b0*/  STL.64 [R1+0x100], R8 ;  /* 0x0001000801007387 */ /* 0x000fe80000100a00 */
[----:B------:R0:W-:Y:S04]  /*309c0*/  STL.64 [R1+0x108], R10 ;  /* 0x0001080a01007387 */ /* 0x0001e80000100a00 */
[----:B0-----:R-:W4:Y:S04]  /*309d0*/  LDL.LU.64 R10, [R1+0x20a0] ;  /* 0x0020a000010a7983 */ /* 0x001f280000300a00 */
[----:B------:R-:W4:Y:S04]  /*309e0*/  LDL.LU.64 R8, [R1+0x2098] ;  /* 0x0020980001087983 */ /* 0x000f280000300a00 */
[----:B------:R-:W3:Y:S04]  /*309f0*/  LDL.LU R22, [R1+0x28] ;  /* 0x0000280001167983 */ /* 0x000ee80000300800 */
[----:B------:R-:W3:Y:S01]  /*30a00*/  LDL.LU R23, [R1+0x2c] ;  /* 0x00002c0001177983 */ /* 0x000ee20000300800 */
[----:B----4-:R-:W-:-:S15]  /*30a10*/  HMMA.16816.F32 R8, R4, R2, R8 ;  /* 0x000000020408723c */ /* 0x010fde0000001808 */
[----:B------:R-:W-:-:S08]  /*30a20*/  NOP ;  /* 0x0000000000007918 */ /* 0x000fd00000000000 */
[----:B------:R-:W-:Y:S04]  /*30a30*/  STL.64 [R1+0xe0], R8 ;  /* 0x0000e00801007387 */ /* 0x000fe80000100a00 */
[----:B------:R0:W-:Y:S04]  /*30a40*/  STL.64 [R1+0xe8], R10 ;  /* 0x0000e80a01007387 */ /* 0x0001e80000100a00 */
[----:B0-----:R-:W4:Y:S04]  /*30a50*/  LDL.LU.64 R10, [R1+0x2090] ;  /* 0x00209000010a7983 */ /* 0x001f280000300a00 */
[----:B------:R-:W2:Y:S04]  /*30a60*/  LDL.LU.64 R8, [R1+0x2088] ;  /* 0x0020880001087983 */ /* 0x000ea80000300a00 */
[----:B------:R-:W3:Y:S04]  /*30a70*/  LDL.LU R2, [R1+0x84c] ;  /* 0x00084c0001027983 */ /* 0x000ee80000300800 */
[----:B------:R-:W3:Y:S01]  /*30a80*/  LDL.LU R3, [R1+0x450] ;  /* 0x0004500001037983 */ /* 0x000ee20000300800 */
[----:B--2---:R-:W-:-:S15]  /*30a90*/  HMMA.16816.F32 R12, R4, R8, R12 ;  /* 0x00000008040c723c */ /* 0x004fde000000180c */
[----:B------:R-:W-:-:S08]  /*30aa0*/  NOP ;  /* 0x0000000000007918 */ /* 0x000fd00000000000 */
[----:B------:R-:W-:Y:S04]  /*30ab0*/  STL.64 [R1+0xc0], R12 ;  /* 0x0000c00c01007387 */ /* 0x000fe80000100a00 */
[----:B------:R0:W-:Y:S04]  /*30ac0*/  STL.64 [R1+0xc8], R14 ;  /* 0x0000c80e01007387 */ /* 0x0001e80000100a00 */
[----:B0-----:R-:W4:Y:S04]  /*30ad0*/  LDL.LU.64 R14, [R1+0x2080] ;  /* 0x00208000010e7983 */ /* 0x001f280000300a00 */
[----:B------:R-:W4:Y:S02]  /*30ae0*/  LDL.LU.64 R12, [R1+0x2078] ;  /* 0x00207800010c7983 */ /* 0x000f240000300a00 */
[----:B----4-:R-:W-:Y:S02]  /*30af0*/  HMMA.16816.F32 R8, R4, R10, R12 ;  /* 0x0000000a0408723c */ /* 0x010fe4000000180c */
[----:B------:R-:W2:Y:S04]  /*30b00*/  LDL.LU.64 R14, [R1+0x2070] ;  /* 0x00207000010e7983 */ /* 0x000ea80000300a00 */
[----:B------:R-:W3:-:S15]  /*30b10*/  LDL.LU.64 R12, [R1+0x2068] ;  /* 0x00206800010c7983 */ /* 0x000ede0000300a00 */
[----:B------:R-:W-:-:S02]  /*30b20*/  NOP ;  /* 0x0000000000007918 */ /* 0x000fc40000000000 */
[----:B------:R0:W-:Y:S04]  /*30b30*/  STL.64 [R1+0xa0], R8 ;  /* 0x0000a00801007387 */ /* 0x0001e80000100a00 */
[----:B------:R1:W-:Y:S04]  /*30b40*/  STL.64 [R1+0xa8], R10 ;  /* 0x0000a80a01007387 */ /* 0x0003e80000100a00 */
[----:B0-----:R-:W4:Y:S04]  /*30b50*/  LDL.LU.64 R8, [R1+0x550] ;  /* 0x0005500001087983 */ /* 0x001f280000300a00 */
[----:B-1----:R-:W4:Y:S01]  /*30b60*/  LDL.LU.64 R10, [R1+0x558] ;  /* 0x00055800010a7983 */ /* 0x002f220000300a00 */
[----:B---3--:R-:W-:-:S15]  /*30b70*/  HMMA.16816.F32 R16, R4, R12, R16 ;  /* 0x0000000c0410723c */ /* 0x008fde0000001810 */
[----:B------:R-:W-:-:S08]  /*30b80*/  NOP ;  /* 0x0000000000007918 */ /* 0x000fd00000000000 */
[----:B------:R-:W-:Y:S04]  /*30b90*/  STL.64 [R1+0x80], R16 ;  /* 0x0000801001007387 */ /* 0x000fe80000100a00 */
[----:B------:R0:W-:Y:S04]  /*30ba0*/  STL.64 [R1+0x88], R18 ;  /* 0x0000881201007387 */ /* 0x0001e80000100a00 */
[----:B0-----:R-:W2:Y:S04]  /*30bb0*/  LDL.LU.64 R18, [R1+0x2060] ;  /* 0x0020600001127983 */ /* 0x001ea80000300a00 */
[----:B------:R-:W2:Y:S02]  /*30bc0*/  LDL.LU.64 R16, [R1+0x2058] ;  /* 0x0020580001107983 */ /* 0x000ea40000300a00 */
[----:B--2---:R-:W-:Y:S02]  /*30bd0*/  HMMA.16816.F32 R12, R4, R14, R16 ;  /* 0x0000000e040c723c */ /* 0x004fe40000001810 */
[----:B------:R-:W2:Y:S04]  /*30be0*/  LDL.LU.64 R18, [R1+0x2050] ;  /* 0x0020500001127983 */ /* 0x000ea80000300a00 */
[----:B------:R-:W3:-:S15]  /*30bf0*/  LDL.LU.64 R16, [R1+0x2048] ;  /* 0x0020480001107983 */ /* 0x000ede0000300a00 */
[----:B------:R-:W-:-:S02]  /*30c00*/  NOP ;  /* 0x0000000000007918 */ /* 0x000fc40000000000 */
[----:B------:R0:W-:Y:S04]  /*30c10*/  STL.64 [R1+0x50], R12 ;  /* 0x0000500c01007387 */ /* 0x0001e80000100a00 */
[----:B------:R1:W-:Y:S04]  /*30c20*/  STL.64 [R1+0x58], R14 ;  /* 0x0000580e01007387 */ /* 0x0003e80000100a00 */
[----:B0-----:R-:W4:Y:S04]  /*30c30*/  LDL.LU.64 R12, [R1+0x70] ;  /* 0x00007000010c7983 */ /* 0x001f280000300a00 */
[----:B-1----:R-:W4:Y:S01]  /*30c40*/  LDL.LU.64 R14, [R1+0x78] ;  /* 0x00007800010e7983 */ /* 0x002f220000300a00 */
[----:B---3--:R-:W-:-:S02]  /*30c50*/  IMAD R16, R16, 0x100, R20 ;  /* 0x0000010010107824 */ /* 0x008fc400078e0214 */
[----:B------:R-:W-:Y:S01]  /*30c60*/  IMAD R17, R17, 0x100, R21 ;  /* 0x0000010011117824 */ /* 0x000fe200078e0215 */
[----:B------:R-:W4:Y:S04]  /*30c70*/  LDL.LU R20, [R1+0x2040] ;  /* 0x0020400001147983 */ /* 0x000f280000300800 */
[----:B------:R-:W4:Y:S01]  /*30c80*/  LDL.LU R21, [R1+0x203c] ;  /* 0x00203c0001157983 */ /* 0x000f220000300800 */
[----:B--2---:R-:W-:-:S03]  /*30c90*/  IMAD R18, R18, 0x100, R0 ;  /* 0x0000010012127824 */ /* 0x004fc600078e0200 */
[----:B------:R-:W2:Y:S01]  /*30ca0*/  LDL.LU R0, [R1+0x2038] ;  /* 0x0020380001007983 */ /* 0x000ea20000300800 */
[----:B------:R-:W-:Y:S01]  /*30cb0*/  IMAD R19, R19, 0x100, R2 ;  /* 0x0000010013137824 */ /* 0x000fe200078e0202 */
[----:B------:R-:W-:Y:S02]  /*30cc0*/  F2FP.F16.E5M2.UNPACK_B R16, R16 ;  /* 0x00000010ff10723e */ /* 0x000fe400020004ff */
[----:B------:R-:W-:Y:S02]  /*30cd0*/  F2FP.F16.E5M2.UNPACK_B R17, R17 ;  /* 0x00000011ff11723e */ /* 0x000fe400020004ff */
[----:B------:R-:W-:Y:S02]  /*30ce0*/  F2FP.F16.E5M2.UNPACK_B R18, R18 ;  /* 0x00000012ff12723e */ /* 0x000fe400020004ff */
[----:B------:R-:W-:Y:S02]  /*30cf0*/  F2FP.F16.E5M2.UNPACK_B R19, R19 ;  /* 0x00000013ff13723e */ /* 0x000fe400020004ff */
[----:B------:R-:W-:Y:S01]  /*30d00*/  F2FP.F16.E5M2.UNPACK_B R2, R29.H1 ;  /* 0x0000001dff02723e */ /* 0x000fe200030004ff */
[C---:B----4-:R-:W-:Y:S06]  /*30d10*/  HMMA.16816.F32 R8, R4.reuse, R20, R8 ;  /* 0x000000140408723c */ /* 0x050fec0000001808 */
[----:B------:R-:W-:-:S15]  /*30d20*/  HMMA.16816.F32 R4, R4, R22, R12 ;  /* 0x000000160404723c */ /* 0x000fde000000180c */
[----:B------:R-:W-:-:S02]  /*30d30*/  NOP ;  /* 0x0000000000007918 */ /* 0x000fc40000000000 */
[----:B------:R0:W-:Y:S04]  /*30d40*/  STL.64 [R1+0x40], R8 ;  /* 0x0000400801007387 */ /* 0x0001e80000100a00 */
[----:B------:R-:W-:Y:S04]  /*30d50*/  STL.64 [R1+0x48], R10 ;  /* 0x0000480a01007387 */ /* 0x000fe80000100a00 */
[----:B------:R1:W-:Y:S04]  /*30d60*/  STL.64 [R1+0x70], R4 ;  /* 0x0000700401007387 */ /* 0x0003e80000100a00 */
[----:B------:R-:W-:Y:S01]  /*30d70*/  STL [R1+0x78], R6 ;  /* 0x0000780601007387 */ /* 0x000fe20000100800 */
[----:B0-----:R-:W-:-:S02]  /*30d80*/  F2FP.F16.E5M2.UNPACK_B R8, R3.H1 ;  /* 0x00000003ff08723e */ /* 0x001fc400030004ff */
[----:B--2---:R-:W-:Y:S01]  /*30d90*/  F2FP.F16.E5M2.UNPACK_B R9, R0.H1 ;  /* 0x00000000ff09723e */ /* 0x004fe200030004ff */
[----:B------:R-:W-:Y:S02]  /*30da0*/  IMAD.MOV.U32 R0, RZ, RZ, R7 ;  /* 0x000000ffff007224 */ /* 0x000fe400078e0007 */
[----:B------:R-:W-:Y:S04]  /*30db0*/  STL [R1+0x30], R8 ;  /* 0x0000300801007387 */ /* 0x000fe80000100800 */
[----:B------:R-:W-:Y:S04]  /*30dc0*/  STL [R1+0x1ce8], R0 ;  /* 0x001ce80001007387 */ /* 0x000fe80000100800 */
[----:B------:R0:W-:Y:S01]  /*30dd0*/  STL [R1+0x34], R9 ;  /* 0x0000340901007387 */ /* 0x0001e20000100800 */
[----:B------:R-:W-:-:S03]  /*30de0*/  F2FP.F16.E5M2.UNPACK_B R3, R28.H1 ;  /* 0x0000001cff03723e */ /* 0x000fc600030004ff */
[----:B-1----:R-:W2:Y:S01]  /*30df0*/  LDL.LU R4, [R1+0x170] ;  /* 0x0001700001047983 */ /* 0x002ea20000300800 */
[----:B0-----:R-:W-:-:S15]  /*30e00*/  HMMA.16816.F32 R8, R16, R8, R24 ;  /* 0x000000081008723c */ /* 0x001fde0000001818 */
[----:B------:R-:W-:-:S08]  /*30e10*/  NOP ;  /* 0x0000000000007918 */ /* 0x000fd00000000000 */
[----:B------:R-:W-:Y:S04]  /*30e20*/  STL.64 [R1+0x60], R8 ;  /* 0x0000600801007387 */ /* 0x000fe80000100a00 */
[----:B------:R-:W-:Y:S04]  /*30e30*/  STL.64 [R1+0x68], R10 ;  /* 0x0000680a01007387 */ /* 0x000fe80000100a00 */
[----:B------:R-:W-:Y:S04]  /*30e40*/  STL [R1+0x18], R3 ;  /* 0x0000180301007387 */ /* 0x000fe80000100800 */
[----:B------:R-:W2:Y:S04]  /*30e50*/  LDL.LU R5, [R1+0x174] ;  /* 0x0001740001057983 */ /* 0x000ea80000300800 */
[----:B------:R-:W-:Y:S04]  /*30e60*/  STL [R1+0x1c], R2 ;  /* 0x00001c0201007387 */ /* 0x000fe80000100800 */
[----:B------:R-:W3:Y:S04]  /*30e70*/  LDL.LU R6, [R1+0x178] ;  /* 0x0001780001067983 */ /* 0x000ee80000300800 */
[----:B------:R-:W3:Y:S04]  /*30e80*/  LDL.LU R7, [R1+0x17c] ;  /* 0x00017c0001077983 */ /* 0x000ee80000300800 */
[----:B------:R-:W4:Y:S04]  /*30e90*/  LDL.LU R22, [R1+0x4d0] ;  /* 0x0004d00001167983 */ /* 0x000f280000300800 */
[----:B------:R-:W4:Y:S04]  /*30ea0*/  LDL.LU R23, [R1+0x4d4] ;  /* 0x0004d40001177983 */ /* 0x000f280000300800 */
[----:B----4-:R0:W-:Y:S04]  /*30eb0*/  STL.64 [R1+0x1fc0], R22 ;  /* 0x001fc01601007387 */ /* 0x0101e80000100a00 */
[----:B------:R-:W4:Y:S04]  /*30ec0*/  LDL.LU R20, [R1+0x130] ;  /* 0x0001300001147983 */ /* 0x000f280000300800 */
[----:B------:R-:W4:Y:S04]  /*30ed0*/  LDL.LU R21, [R1+0x134] ;  /* 0x0001340001157983 */ /* 0x000f280000300800 */
[----:B0-----:R-:W2:Y:S04]  /*30ee0*/  LDL.LU R22, [R1+0x138] ;  /* 0x0001380001167983 */ /* 0x001ea80000300800 */
[----:B------:R-:W2:Y:S04]  /*30ef0*/  LDL.LU R23, [R1+0x13c] ;  /* 0x00013c0001177983 */ /* 0x000ea80000300800 */
[----:B------:R-:W3:Y:S04]  /*30f00*/  LDL.LU R26, [R1+0x4b0] ;  /* 0x0004b000011a7983 */ /* 0x000ee80000300800 */
[----:B------:R-:W3:Y:S04]  /*30f10*/  LDL.LU R27, [R1+0x4b4] ;  /* 0x0004b400011b7983 */ /* 0x000ee80000300800 */
[----:B--2---:R-:W-:Y:S04]  /*30f20*/  STL.64 [R1+0x1fd0], R22 ;  /* 0x001fd01601007387 */ /* 0x004fe80000100a00 */
[----:B----4-:R0:W-:Y:S04]  /*30f30*/  STL.64 [R1+0x1fc8], R20 ;  /* 0x001fc81401007387 */ /* 0x0101e80000100a00 */
[----:B0-----:R-:W2:Y:S04]  /*30f40*/  LDL.LU R20, [R1+0x110] ;  /* 0x0001100001147983 */ /* 0x001ea80000300800 */
[----:B------:R-:W2:Y:S04]  /*30f50*/  LDL.LU R21, [R1+0x114] ;  /* 0x0001140001157983 */ /* 0x000ea80000300800 */
[----:B------:R-:W4:Y:S04]  /*30f60*/  LDL.LU R22, [R1+0x118] ;  /* 0x0001180001167983 */ /* 0x000f280000300800 */
[----:B------:R-:W4:Y:S04]  /*30f70*/  LDL.LU R23, [R1+0x11c] ;  /* 0x00011c0001177983 */ /* 0x000f280000300800 */
[----:B------:R-:W3:Y:S04]  /*30f80*/  LDL.LU R28, [R1+0x4a0] ;  /* 0x0004a000011c7983 */ /* 0x000ee80000300800 */
[----:B------:R-:W3:Y:S04]  /*30f90*/  LDL.LU R29, [R1+0x4a4] ;  /* 0x0004a400011d7983 */ /* 0x000ee80000300800 */
[----:B----4-:R-:W-:Y:S04]  /*30fa0*/  STL.64 [R1+0x1fe0], R22 ;  /* 0x001fe01601007387 */ /* 0x010fe80000100a00 */
[----:B--2---:R0:W-:Y:S04]  /*30fb0*/  STL.64 [R1+0x1fd8], R20 ;  /* 0x001fd81401007387 */ /* 0x0041e80000100a00 */
[----:B0-----:R-:W2:Y:S04]  /*30fc0*/  LDL.LU R20, [R1+0xf0] ;  /* 0x0000f00001147983 */ /* 0x001ea80000300800 */
[----:B------:R-:W2:Y:S04]  /*30fd0*/  LDL.LU R21, [R1+0xf4] ;  /* 0x0000f40001157983 */ /* 0x000ea80000300800 */
[----:B------:R-:W4:Y:S04]  /*30fe0*/  LDL.LU R22, [R1+0xf8] ;  /* 0x0000f80001167983 */ /* 0x000f280000300800 */
[----:B------:R-:W4:Y:S04]  /*30ff0*/  LDL.LU R23, [R1+0xfc] ;  /* 0x0000fc0001177983 */ /* 0x000f280000300800 */
[----:B------:R-:W3:Y:S04]  /*31000*/  LDL.LU R0, [R1+0x484] ;  /* 0x0004840001007983 */ /* 0x000ee80000300800 */
[----:B------:R-:W3:Y:S04]  /*31010*/  LDL.LU R10, [R1+0x490] ;  /* 0x00049000010a7983 */ /* 0x000ee80000300800 */
[----:B------:R-:W3:Y:S04]  /*31020*/  LDL.LU R11, [R1+0x494] ;  /* 0x00049400010b7983 */ /* 0x000ee80000300800 */
[----:B----4-:R-:W-:Y:S04]  /*31030*/  STL.64 [R1+0x1ff0], R22 ;  /* 0x001ff01601007387 */ /* 0x010fe80000100a00 */
[----:B--2---:R0:W-:Y:S04]  /*31040*/  STL.64 [R1+0x1fe8], R20 ;  /* 0x001fe81401007387 */ /* 0x0041e80000100a00 */
[----:B0-----:R-:W2:Y:S04]  /*31050*/  LDL.LU R21, [R1+0x480] ;  /* 0x0004800001157983 */ /* 0x001ea80000300800 */
[----:B------:R-:W4:Y:S04]  /*31060*/  LDL.LU R24, [R1+0x4c0] ;  /* 0x0004c00001187983 */ /* 0x000f280000300800 */
[----:B------:R-:W4:Y:S04]  /*31070*/  LDL.LU R25, [R1+0x4c4] ;  /* 0x0004c40001197983 */ /* 0x000f280000300800 */
[----:B---3--:R-:W-:Y:S04]  /*31080*/  STL.64 [R1+0x2000], R26 ;  /* 0x0020001a01007387 */ /* 0x008fe80000100a00 */
[----:B----4-:R0:W-:Y:S04]  /*31090*/  STL.64 [R1+0x1ff8], R24 ;  /* 0x001ff81801007387 */ /* 0x0101e80000100a00 */
[----:B0-----:R-:W3:Y:S04]  /*310a0*/  LDL.LU R24, [R1+0xd0] ;  /* 0x0000d00001187983 */ /* 0x001ee80000300800 */
[----:B------:R-:W3:Y:S04]  /*310b0*/  LDL.LU R25, [R1+0xd4] ;  /* 0x0000d40001197983 */ /* 0x000ee80000300800 */
[----:B------:R-:W4:Y:S04]  /*310c0*/  LDL.LU R26, [R1+0xd8] ;  /* 0x0000d800011a7983 */ /* 0x000f280000300800 */
[----:B------:R-:W4:Y:S04]  /*310d0*/  LDL.LU R27, [R1+0xdc] ;  /* 0x0000dc00011b7983 */ /* 0x000f280000300800 */
[----:B------:R-:W2:Y:S04]  /*310e0*/  LDL.LU R22, [R1+0x470] ;  /* 0x0004700001167983 */ /* 0x000ea80000300800 */
[----:B------:R-:W2:Y:S04]  /*310f0*/  LDL.LU R23, [R1+0x474] ;  /* 0x0004740001177983 */ /* 0x000ea80000300800 */
[----:B----4-:R-:W-:Y:S04]  /*31100*/  STL.64 [R1+0x2010], R26 ;  /* 0x0020101a01007387 */ /* 0x010fe80000100a00 */
[----:B---3--:R0:W-:Y:S04]  /*31110*/  STL.64 [R1+0x2008], R24 ;  /* 0x0020081801007387 */ /* 0x0081e80000100a00 */
[----:B0-----:R-:W3:Y:S04]  /*31120*/  LDL.LU R24, [R1+0xb0] ;  /* 0x0000b00001187983 */ /* 0x001ee80000300800 */
[----:B------:R-:W3:Y:S04]  /*31130*/  LDL.LU R25, [R1+0xb4] ;  /* 0x0000b40001197983 */ /* 0x000ee80000300800 */
[----:B------:R-:W4:Y:S04]  /*31140*/  LDL.LU R26, [R1+0xb8] ;  /* 0x0000b800011a7983 */ /* 0x000f280000300800 */
[----:B------:R-:W4:Y:S04]  /*31150*/  LDL.LU R27, [R1+0xbc] ;  /* 0x0000bc00011b7983 */ /* 0x000f280000300800 */
[----:B----4-:R-:W-:Y:S04]  /*31160*/  STL.64 [R1+0x2020], R26 ;  /* 0x0020201a01007387 */ /* 0x010fe80000100a00 */
[----:B---3--:R-:W-:Y:S04]  /*31170*/  STL.64 [R1+0x2018], R24 ;  /* 0x0020181801007387 */ /* 0x008fe80000100a00 */
[----:B------:R-:W-:Y:S04]  /*31180*/  STL.64 [R1+0x1fb8], R6 ;  /* 0x001fb80601007387 */ /* 0x000fe80000100a00 */
[----:B------:R0:W-:Y:S04]  /*31190*/  STL.64 [R1+0x1fb0], R4 ;  /* 0x001fb00401007387 */ /* 0x0001e80000100a00 */
[----:B0-----:R-:W3:Y:S04]  /*311a0*/  LDL.LU R4, [R1+0x150] ;  /* 0x0001500001047983 */ /* 0x001ee80000300800 */
[----:B------:R-:W3:Y:S04]  /*311b0*/  LDL.LU R5, [R1+0x154] ;  /* 0x0001540001057983 */ /* 0x000ee80000300800 */
[----:B------:R-:W4:Y:S04]  /*311c0*/  LDL.LU R6, [R1+0x158] ;  /* 0x0001580001067983 */ /* 0x000f280000300800 */
[----:B------:R-:W4:Y:S01]  /*311d0*/  LDL.LU R7, [R1+0x15c] ;  /* 0x00015c0001077983 */ /* 0x000f220000300800 */
[----:B------:R-:W-:-:S02]  /*311e0*/  IMAD.MOV.U32 R26, RZ, RZ, R3 ;  /* 0x000000ffff1a7224 */ /* 0x000fc400078e0003 */
[----:B------:R-:W-:Y:S01]  /*311f0*/  IMAD.MOV.U32 R27, RZ, RZ, R2 ;  /* 0x000000ffff1b7224 */ /* 0x000fe200078e0002 */
[----:B----4-:R-:W-:Y:S04]  /*31200*/  STL.64 [R1+0x2030], R6 ;  /* 0x0020300601007387 */ /* 0x010fe80000100a00 */
[----:B---3--:R0:W-:Y:S04]  /*31210*/  STL.64 [R1+0x2028], R4 ;  /* 0x0020280401007387 */ /* 0x0081e80000100a00 */
[----:B0-----:R-:W3:Y:S04]  /*31220*/  LDL.LU R4, [R1+0x90] ;  /* 0x0000900001047983 */ /* 0x001ee80000300800 */
[----:B------:R-:W3:Y:S04]  /*31230*/  LDL.LU R5, [R1+0x94] ;  /* 0x0000940001057983 */ /* 0x000ee80000300800 */
[----:B------:R-:W3:Y:S04]  /*31240*/  LDL.LU R6, [R1+0x98] ;  /* 0x0000980001067983 */ /* 0x000ee80000300800 */
        /* <DEDUP_REMOVED lines=9> */
[----:B---3--:R-:W-:Y:S03]  /*312e0*/  HMMA.16816.F32 R24, R16, R26, R4 ;  /* 0x0000001a1018723c */ /* 0x008fe60000001804 */
[----:B------:R-:W3:Y:S04]  /*312f0*/  LDL.LU.64 R6, [R1+0x2030] ;  /* 0x0020300001067983 */ /* 0x000ee80000300a00 */
[----:B------:R-:W3:-:S15]  /*31300*/  LDL.LU.64 R4, [R1+0x2028] ;  /* 0x0020280001047983 */ /* 0x000ede0000300a00 */
[----:B------:R-:W-:-:S01]  /*31310*/  NOP ;  /* 0x0000000000007918 */ /* 0x000fc20000000000 */
[----:B------:R-:W-:Y:S04]  /*31320*/  STL.64 [R1+0x90], R24 ;  /* 0x0000901801007387 */ /* 0x000fe80000100a00 */
[----:B------:R0:W-:Y:S04]  /*31330*/  STL.64 [R1+0x98], R26 ;  /* 0x0000981a01007387 */ /* 0x0001e80000100a00 */
[----:B0-----:R-:W4:Y:S04]  /*31340*/  LDL.LU.64 R26, [R1+0x2020] ;  /* 0x00202000011a7983 */ /* 0x001f280000300a00 */
[----:B------:R-:W4:Y:S01]  /*31350*/  LDL.LU.64 R24, [R1+0x2018] ;  /* 0x0020180001187983 */ /* 0x000f220000300a00 */
[----:B--2---:R-:W-:-:S02]  /*31360*/  F2FP.F16.E5M2.UNPACK_B R22, R22.H1 ;  /* 0x00000016ff16723e */ /* 0x004fc400030004ff */
[----:B------:R-:W-:-:S03]  /*31370*/  F2FP.F16.E5M2.UNPACK_B R23, R23.H1 ;  /* 0x00000017ff17723e */ /* 0x000fc600030004ff */
[----:B------:R-:W-:Y:S04]  /*31380*/  STL [R1+0x10], R22 ;  /* 0x0000101601007387 */ /* 0x000fe80000100800 */
[----:B------:R-:W-:Y:S01]  /*31390*/  STL [R1+0x14], R23 ;  /* 0x0000141701007387 */ /* 0x000fe20000100800 */
[----:B----4-:R-:W-:-:S15]  /*313a0*/  HMMA.16816.F32 R24, R16, R22, R24 ;  /* 0x000000161018723c */ /* 0x010fde0000001818 */
[----:B------:R-:W-:-:S08]  /*313b0*/  NOP ;  /* 0x0000000000007918 */ /* 0x000fd00000000000 */
[----:B------:R-:W-:Y:S04]  /*313c0*/  STL.64 [R1+0xb0], R24 ;  /* 0x0000b01801007387 */ /* 0x000fe80000100a00 */
[----:B------:R0:W-:Y:S04]  /*313d0*/  STL.64 [R1+0xb8], R26 ;  /* 0x0000b81a01007387 */ /* 0x0001e80000100a00 */
[----:B0-----:R-:W2:Y:S04]  /*313e0*/  LDL.LU.64 R26, [R1+0x2010] ;  /* 0x00201000011a7983 */ /* 0x001ea80000300a00 */
[----:B------:R-:W2:Y:S01]  /*313f0*/  LDL.LU.64 R24, [R1+0x2008] ;  /* 0x0020080001187983 */ /* 0x000ea20000300a00 */
[----:B------:R-:W-:-:S02]  /*31400*/  F2FP.F16.E5M2.UNPACK_B R20, R21.H1 ;  /* 0x00000015ff14723e */ /* 0x000fc400030004ff */
[----:B------:R-:W-:-:S03]  /*31410*/  F2FP.F16.E5M2.UNPACK_B R21, R0.H1 ;  /* 0x00000000ff15723e */ /* 0x000fc600030004ff */
[----:B------:R-:W-:Y:S04]  /*31420*/  STL [R1+0x8], R20 ;  /* 0x0000081401007387 */ /* 0x000fe80000100800 */
[----:B------:R2:W-:Y:S02]  /*31430*/  STL [R1+0xc], R21 ;  /* 0x00000c1501007387 */ /* 0x0005e40000100800 */
[----:B--2---:R-:W-:Y:S02]  /*31440*/  HMMA.16816.F32 R20, R16, R20, R24 ;  /* 0x000000141014723c */ /* 0x004fe40000001818 */
[----:B------:R-:W2:Y:S04]  /*31450*/  LDL.LU.64 R26, [R1+0x2000] ;  /* 0x00200000011a7983 */ /* 0x000ea80000300a00 */
[----:B------:R-:W4:-:S15]  /*31460*/  LDL.LU.64 R24, [R1+0x1ff8] ;  /* 0x001ff80001187983 */ /* 0x000f1e0000300a00 */
[----:B------:R-:W-:-:S02]  /*31470*/  NOP ;  /* 0x0000000000007918 */ /* 0x000fc40000000000 */
[----:B------:R-:W-:Y:S04]  /*31480*/  STL.64 [R1+0xd0], R20 ;  /* 0x0000d01401007387 */ /* 0x000fe80000100a00 */
[----:B------:R0:W-:Y:S04]  /*31490*/  STL.64 [R1+0xd8], R22 ;  /* 0x0000d81601007387 */ /* 0x0001e80000100a00 */
[----:B0-----:R-:W3:Y:S04]  /*314a0*/  LDL.LU.64 R22, [R1+0x1ff0] ;  /* 0x001ff00001167983 */ /* 0x001ee80000300a00 */
[----:B------:R-:W3:Y:S01]  /*314b0*/  LDL.LU.64 R20, [R1+0x1fe8] ;  /* 0x001fe80001147983 */ /* 0x000ee20000300a00 */
[----:B------:R-:W-:-:S02]  /*314c0*/  F2FP.F16.E5M2.UNPACK_B R10, R10.H1 ;  /* 0x0000000aff0a723e */ /* 0x000fc400030004ff */
[----:B------:R-:W-:-:S03]  /*314d0*/  F2FP.F16.E5M2.UNPACK_B R11, R11.H1 ;  /* 0x0000000bff0b723e */ /* 0x000fc600030004ff */
[----:B------:R-:W-:Y:S04]  /*314e0*/  STL [R1], R10 ;  /* 0x0000000a01007387 */ /* 0x000fe80000100800 */
[----:B------:R-:W-:Y:S01]  /*314f0*/  STL [R1+0x4], R11 ;  /* 0x0000040b01007387 */ /* 0x000fe20000100800 */
[----:B---3--:R-:W-:-:S15]  /*31500*/  HMMA.16816.F32 R20, R16, R10, R20 ;  /* 0x0000000a1014723c */ /* 0x008fde0000001814 */
[----:B------:R-:W-:-:S08]  /*31510*/  NOP ;  /* 0x0000000000007918 */ /* 0x000fd00000000000 */
[----:B------:R-:W-:Y:S04]  /*31520*/  STL.64 [R1+0xf0], R20 ;  /* 0x0000f01401007387 */ /* 0x000fe80000100a00 */
[----:B------:R0:W-:Y:S04]  /*31530*/  STL.64 [R1+0xf8], R22 ;  /* 0x0000f81601007387 */ /* 0x0001e80000100a00 */
[----:B0-----:R-:W3:Y:S04]  /*31540*/  LDL.LU.64 R22, [R1+0x1fe0] ;  /* 0x001fe00001167983 */ /* 0x001ee80000300a00 */
[----:B------:R-:W3:Y:S01]  /*31550*/  LDL.LU.64 R20, [R1+0x1fd8] ;  /* 0x001fd80001147983 */ /* 0x000ee20000300a00 */
[----:B------:R-:W-:-:S02]  /*31560*/  F2FP.F16.E5M2.UNPACK_B R28, R28.H1 ;  /* 0x0000001cff1c723e */ /* 0x000fc400030004ff */
[----:B------:R-:W-:-:S07]  /*31570*/  F2FP.F16.E5M2.UNPACK_B R29, R29.H1 ;  /* 0x0000001dff1d723e */ /* 0x000fce00030004ff */
[----:B---3--:R-:W-:-:S15]  /*31580*/  HMMA.16816.F32 R20, R16, R28, R20 ;  /* 0x0000001c1014723c */ /* 0x008fde0000001814 */
[----:B------:R-:W-:-:S08]  /*31590*/  NOP ;  /* 0x0000000000007918 */ /* 0x000fd00000000000 */
[----:B------:R-:W-:Y:S04]  /*315a0*/  STL.64 [R1+0x110], R20 ;  /* 0x0001101401007387 */ /* 0x000fe80000100a00 */
[----:B------:R0:W-:Y:S04]  /*315b0*/  STL.64 [R1+0x118], R22 ;  /* 0x0001181601007387 */ /* 0x0001e80000100a00 */
[----:B0-----:R-:W3:Y:S04]  /*315c0*/  LDL.LU.64 R22, [R1+0x1fd0] ;  /* 0x001fd00001167983 */ /* 0x001ee80000300a00 */
[----:B------:R-:W3:Y:S01]  /*315d0*/  LDL.LU.64 R20, [R1+0x1fc8] ;  /* 0x001fc80001147983 */ /* 0x000ee20000300a00 */
[----:B--2---:R-:W-:-:S02]  /*315e0*/  F2FP.F16.E5M2.UNPACK_B R26, R26.H1 ;  /* 0x0000001aff1a723e */ /* 0x004fc400030004ff */
[----:B------:R-:W-:Y:S02]  /*315f0*/  F2FP.F16.E5M2.UNPACK_B R27, R27.H1 ;  /* 0x0000001bff1b723e */ /* 0x000fe400030004ff */
[----:B----4-:R-:W-:Y:S02]  /*31600*/  F2FP.F16.E5M2.UNPACK_B R24, R24.H1 ;  /* 0x00000018ff18723e */ /* 0x010fe400030004ff */
[----:B------:R-:W-:-:S07]  /*31610*/  F2FP.F16.E5M2.UNPACK_B R25, R25.H1 ;  /* 0x00000019ff19723e */ /* 0x000fce00030004ff */
[C---:B------:R-:W-:Y:S01]  /*31620*/  HMMA.16816.F32 R4, R16.reuse, R24, R4 ;  /* 0x000000181004723c */ /* 0x040fe20000001804 */
[----:B------:R-:W-:Y:S05]  /*31630*/  STL.64 [R1+0x1f08], R28 ;  /* 0x001f081c01007387 */ /* 0x000fea0000100a00 */
[----:B---3--:R-:W-:-:S15]  /*31640*/  HMMA.16816.F32 R20, R16, R26, R20 ;  /* 0x0000001a1014723c */ /* 0x008fde0000001814 */
[----:B------:R-:W-:-:S08]  /*31650*/  NOP ;  /* 0x0000000000007918 */ /* 0x000fd00000000000 */
[----:B------:R-:W-:Y:S04]  /*31660*/  STL.64 [R1+0x130], R20 ;  /* 0x0001301401007387 */ /* 0x000fe80000100a00 */
[----:B------:R0:W-:Y:S04]  /*31670*/  STL.64 [R1+0x138], R22 ;  /* 0x0001381601007387 */ /* 0x0001e80000100a00 */
[----:B0-----:R-:W2:Y:S04]  /*31680*/  LDL.LU.64 R22, [R1+0x1fc0] ;  /* 0x001fc00001167983 */ /* 0x001ea80000300a00 */
[----:B------:R-:W-:Y:S04]  /*31690*/  STL.64 [R1+0x150], R4 ;  /* 0x0001500401007387 */ /* 0x000fe80000100a00 */
[----:B------:R0:W-:Y:S04]  /*316a0*/  STL.64 [R1+0x158], R6 ;  /* 0x0001580601007387 */ /* 0x0001e80000100a00 */
[----:B0-----:R-:W3:Y:S04]  /*316b0*/  LDL.LU.64 R6, [R1+0x1fb8] ;  /* 0x001fb80001067983 */ /* 0x001ee80000300a00 */
[----:B------:R-:W3:Y:S01]  /*316c0*/  LDL.LU.64 R4, [R1+0x1fb0] ;  /* 0x001fb00001047983 */ /* 0x000ee20000300a00 */
[----:B------:R-:W-:-:S02]  /*316d0*/  F2FP.F16.E5M2.UNPACK_B R2, R2.H1 ;  /* 0x00000002ff02723e */ /* 0x000fc400030004ff */
[----:B------:R-:W-:Y:S01]  /*316e0*/  F2FP.F16.E5M2.UNPACK_B R3, R3.H1 ;  /* 0x00000003ff03723e */ /* 0x000fe200030004ff */
[----:B------:R-:W-:Y:S04]  /*316f0*/  STL.64 [R1+0x1f00], R26 ;  /* 0x001f001a01007387 */ /* 0x000fe80000100a00 */
[----:B------:R-:W-:Y:S01]  /*31700*/  STL.64 [R1+0x1ef8], R24 ;  /* 0x001ef81801007387 */ /* 0x000fe20000100a00 */
[----:B--2---:R-:W-:Y:S02]  /*31710*/  F2FP.F16.E5M2.UNPACK_B R22, R22.H1 ;  /* 0x00000016ff16723e */ /* 0x004fe400030004ff */
[----:B------:R-:W-:-:S07]  /*31720*/  F2FP.F16.E5M2.UNPACK_B R23, R23.H1 ;  /* 0x00000017ff17723e */ /* 0x000fce00030004ff */
[----:B---3--:R-:W-:Y:S06]  /*31730*/  HMMA.16816.F32 R4, R16, R22, R4 ;  /* 0x000000161004723c */ /* 0x008fec0000001804 */
[----:B------:R-:W-:-:S15]  /*31740*/  STL.64 [R1+0x1f20], R22 ;  /* 0x001f201601007387 */ /* 0x000fde0000100a00 */
[----:B------:R-:W-:-:S02]  /*31750*/  NOP ;  /* 0x0000000000007918 */ /* 0x000fc40000000000 */
[----:B------:R-:W-:Y:S04]  /*31760*/  STL.64 [R1+0x170], R4 ;  /* 0x0001700401007387 */ /* 0x000fe80000100a00 */
[----:B------:R0:W-:Y:S02]  /*31770*/  STL.64 [R1+0x178], R6 ;  /* 0x0001780601007387 */ /* 0x0001e40000100a00 */
[----:B0-----:R-:W-:Y:S06]  /*31780*/  HMMA.16816.F32 R4, R16, R2, R12 ;  /* 0x000000021004723c */ /* 0x001fec000000180c */
[----:B------:R-:W-:Y:S04]  /*31790*/  STL [R1+0x1f94], R2 ;  /* 0x001f940201007387 */ /* 0x000fe80000100800 */
[----:B------:R-:W-:-:S13]  /*317a0*/  STL [R1+0x1f90], R3 ;  /* 0x001f900301007387 */ /* 0x000fda0000100800 */
[----:B------:R0:W-:Y:S04]  /*317b0*/  STL.64 [R1+0x190], R4 ;  /* 0x0001900401007387 */ /* 0x0001e80000100a00 */
[----:B------:R-:W-:Y:S04]  /*317c0*/  STL.64 [R1+0x198], R6 ;  /* 0x0001980601007387 */ /* 0x000fe80000100a00 */
[----:B------:R-:W2:Y:S04]  /*317d0*/  LDL.LU R24, [R1+0x3d0] ;  /* 0x0003d00001187983 */ /* 0x000ea80000300800 */
[----:B------:R-:W2:Y:S04]  /*317e0*/  LDL.LU R25, [R1+0x3d4] ;  /* 0x0003d40001197983 */ /* 0x000ea80000300800 */
[----:B------:R-:W3:Y:S04]  /*317f0*/  LDL.LU R26, [R1+0x3d8] ;  /* 0x0003d800011a7983 */ /* 0x000ee80000300800 */
[----:B------:R-:W3:Y:S04]  /*31800*/  LDL.LU R27, [R1+0x3dc] ;  /* 0x0003dc00011b7983 */ /* 0x000ee80000300800 */
[----:B------:R-:W4:Y:S04]  /*31810*/  LDL.LU R10, [R1+0x500] ;  /* 0x00050000010a7983 */ /* 0x000f280000300800 */
[----:B------:R-:W4:Y:S04]  /*31820*/  LDL.LU R11, [R1+0x504] ;  /* 0x00050400010b7983 */ /* 0x000f280000300800 */
[----:B0-----:R-:W2:Y:S04]  /*31830*/  LDL.LU R4, [R1+0x850] ;  /* 0x0008500001047983 */ /* 0x001ea80000300800 */
[----:B------:R-:W3:Y:S04]  /*31840*/  LDL.LU R2, [R1+0x85c] ;  /* 0x00085c0001027983 */ /* 0x000ee80000300800 */
[----:B---3--:R0:W-:Y:S04]  /*31850*/  STL [R1+0x1f98], R2 ;  /* 0x001f980201007387 */ /* 0x0081e80000100800 */
[----:B0-----:R-:W3:Y:S04]  /*31860*/  LDL.LU R2, [R1+0x854] ;  /* 0x0008540001027983 */ /* 0x001ee80000300800 */
[----:B------:R-:W2:Y:S04]  /*31870*/  LDL.LU R5, [R1+0x858] ;  /* 0x0008580001057983 */ /* 0x000ea80000300800 */
[----:B------:R-:W3:Y:S04]  /*31880*/  LDL.LU R3, [R1+0x864] ;  /* 0x0008640001037983 */ /* 0x000ee80000300800 */
[----:B------:R-:W4:Y:S04]  /*31890*/  LDL.LU R6, [R1+0x860] ;  /* 0x0008600001067983 */ /* 0x000f280000300800 */
[----:B------:R-:W3:Y:S04]  /*318a0*/  LDL.LU R12, [R1+0x510] ;  /* 0x00051000010c7983 */ /* 0x000ee80000300800 */
[----:B------:R-:W3:Y:S04]  /*318b0*/  LDL.LU R13, [R1+0x514] ;  /* 0x00051400010d7983 */ /* 0x000ee80000300800 */
[----:B------:R-:W3:Y:S04]  /*318c0*/  LDL.LU R28, [R1+0x86c] ;  /* 0x00086c00011c7983 */ /* 0x000ee80000300800 */
[----:B------:R-:W4:Y:S04]  /*318d0*/  LDL.LU R7, [R1+0x868] ;  /* 0x0008680001077983 */ /* 0x000f280000300800 */
[----:B----4-:R-:W-:Y:S04]  /*318e0*/  STL.64 [R1+0x1fa8], R6 ;  /* 0x001fa80601007387 */ /* 0x010fe80000100a00 */
[----:B--2---:R0:W-:Y:S04]  /*318f0*/  STL.64 [R1+0x1fa0], R4 ;  /* 0x001fa00401007387 */ /* 0x0041e80000100a00 */
[----:B0-----:R-:W2:Y:S04]  /*31900*/  LDL.LU R4, [R1+0x1b0] ;  /* 0x0001b00001047983 */ /* 0x001ea80000300800 */
[----:B------:R-:W2:Y:S04]  /*31910*/  LDL.LU R5, [R1+0x1b4] ;  /* 0x0001b40001057983 */ /* 0x000ea80000300800 */
[----:B------:R-:W2:Y:S04]  /*31920*/  LDL.LU R6, [R1+0x1b8] ;  /* 0x0001b80001067983 */ /* 0x000ea80000300800 */
[----:B------:R-:W2:Y:S04]  /*31930*/  LDL.LU R7, [R1+0x1bc] ;  /* 0x0001bc0001077983 */ /* 0x000ea80000300800 */
[----:B------:R-:W4:Y:S04]  /*31940*/  LDL.LU R14, [R1+0x520] ;  /* 0x00052000010e7983 */ /* 0x000f280000300800 */
[----:B------:R-:W4:Y:S04]  /*31950*/  LDL.LU R15, [R1+0x524] ;  /* 0x00052400010f7983 */ /* 0x000f280000300800 */
[----:B------:R-:W3:Y:S04]  /*31960*/  LDL.LU R20, [R1+0x530] ;  /* 0x0005300001147983 */ /* 0x000ee80000300800 */
[----:B------:R-:W3:Y:S01]  /*31970*/  LDL.LU R21, [R1+0x534] ;  /* 0x0005340001157983 */ /* 0x000ee20000300800 */
[----:B------:R-:W-:-:S02]  /*31980*/  F2FP.F16.E5M2.UNPACK_B R8, R8.H1 ;  /* 0x00000008ff08723e */ /* 0x000fc400030004ff */
[----:B------:R-:W-:Y:S01]  /*31990*/  F2FP.F16.E5M2.UNPACK_B R9, R9.H1 ;  /* 0x00000009ff09723e */ /* 0x000fe200030004ff */
[----:B---3--:R0:W-:Y:S04]  /*319a0*/  STL.64 [R1+0x1f88], R20 ;  /* 0x001f881401007387 */ /* 0x0081e80000100a00 */
[----:B0-----:R-:W3:Y:S04]  /*319b0*/  LDL.LU R20, [R1+0x1d0] ;  /* 0x0001d00001147983 */ /* 0x001ee80000300800 */
[----:B------:R-:W3:Y:S04]  /*319c0*/  LDL.LU R21, [R1+0x1d4] ;  /* 0x0001d40001157983 */ /* 0x000ee80000300800 */
[----:B------:R-:W3:Y:S04]  /*319d0*/  LDL.LU R22, [R1+0x1d8] ;  /* 0x0001d80001167983 */ /* 0x000ee80000300800 */
[----:B------:R-:W3:Y:S04]  /*319e0*/  LDL.LU R23, [R1+0x1dc] ;  /* 0x0001dc0001177983 */ /* 0x000ee80000300800 */
[----:B------:R-:W4:Y:S04]  /*319f0*/  LDL.LU R29, [R1+0x540] ;  /* 0x00054000011d7983 */ /* 0x000f280000300800 */
[----:B------:R-:W4:Y:S04]  /*31a00*/  LDL.LU R0, [R1+0x544] ;  /* 0x0005440001007983 */ /* 0x000f280000300800 */
[----:B------:R-:W-:Y:S04]  /*31a10*/  STL.64 [R1+0x1f70], R26 ;  /* 0x001f701a01007387 */ /* 0x000fe80000100a00 */
[----:B------:R0:W-:Y:S04]  /*31a20*/  STL.64 [R1+0x1f68], R24 ;  /* 0x001f681801007387 */ /* 0x0001e80000100a00 */
[----:B0-----:R-:W3:Y:S04]  /*31a30*/  LDL.LU R24, [R1+0x420] ;  /* 0x0004200001187983 */ /* 0x001ee80000300800 */
[----:B------:R-:W3:Y:S04]  /*31a40*/  LDL.LU R25, [R1+0x424] ;  /* 0x0004240001197983 */ /* 0x000ee80000300800 */
[----:B------:R-:W4:Y:S04]  /*31a50*/  LDL.LU R26, [R1+0x428] ;  /* 0x00042800011a7983 */ /* 0x000f280000300800 */
[----:B------:R-:W4:Y:S01]  /*31a60*/  LDL.LU R27, [R1+0x42c] ;  /* 0x00042c00011b7983 */ /* 0x000f220000300800 */
[----:B--2---:R-:W-:Y:S03]  /*31a70*/  HMMA.16816.F32 R4, R16, R8, R4 ;  /* 0x000000081004723c */ /* 0x004fe60000001804 */
[----:B----4-:R-:W-:Y:S04]  /*31a80*/  STL.64 [R1+0x1f80], R26 ;  /* 0x001f801a01007387 */ /* 0x010fe80000100a00 */
[----:B---3--:R0:W-:Y:S04]  /*31a90*/  STL.64 [R1+0x1f78], R24 ;  /* 0x001f781801007387 */ /* 0x0081e80000100a00 */
[----:B0-----:R-:W2:Y:S04]  /*31aa0*/  LDL.LU R24, [R1+0x430] ;  /* 0x0004300001187983 */ /* 0x001ea80000300800 */
[----:B------:R-:W2:Y:S04]  /*31ab0*/  LDL.LU R25, [R1+0x434] ;  /* 0x0004340001197983 */ /* 0x000ea80000300800 */
[----:B------:R-:W2:Y:S04]  /*31ac0*/  LDL.LU R26, [R1+0x438] ;  /* 0x00043800011a7983 */ /* 0x000ea80000300800 */
[----:B------:R-:W2:Y:S04]  /*31ad0*/  LDL.LU R27, [R1+0x43c] ;  /* 0x00043c00011b7983 */ /* 0x000ea80000300800 */
[----:B------:R-:W-:Y:S04]  /*31ae0*/  STL.64 [R1+0x1b0], R4 ;  /* 0x0001b00401007387 */ /* 0x000fe80000100a00 */
[----:B------:R0:W-:Y:S04]  /*31af0*/  STL.64 [R1+0x1b8], R6 ;  /* 0x0001b80601007387 */ /* 0x0001e80000100a00 */
[----:B0-----:R-:W3:Y:S04]  /*31b00*/  LDL.LU.64 R6, [R1+0x1fa8] ;  /* 0x001fa80001067983 */ /* 0x001ee80000300a00 */
[----:B------:R-:W4:Y:S01]  /*31b10*/  LDL.LU.64 R4, [R1+0x1fa0] ;  /* 0x001fa00001047983 */ /* 0x000f220000300a00 */
[----:B------:R-:W-:-:S02]  /*31b20*/  F2FP.F16.E5M2.UNPACK_B R10, R10.H1 ;  /* 0x0000000aff0a723e */ /* 0x000fc400030004ff */
[----:B------:R-:W-:-:S07]  /*31b30*/  F2FP.F16.E5M2.UNPACK_B R11, R11.H1 ;  /* 0x0000000bff0b723e */ /* 0x000fce00030004ff */
[----:B------:R-:W-:Y:S01]  /*31b40*/  HMMA.16816.F32 R20, R16, R10, R20 ;  /* 0x0000000a1014723c */ /* 0x000fe20000001814 */
[----:B----4-:R-:W-:Y:S02]  /*31b50*/  IMAD R4, R4, 0x100, R2 ;  /* 0x0000010004047824 */ /* 0x010fe400078e0202 */
[----:B------:R-:W4:Y:S01]  /*31b60*/  LDL.LU R2, [R1+0x1f98] ;  /* 0x001f980001027983 */ /* 0x000f220000300800 */
[----:B---3--:R-:W-:Y:S02]  /*31b70*/  IMAD R6, R6, 0x100, R3 ;  /* 0x0000010006067824 */ /* 0x008fe400078e0203 */
[----:B----4-:R-:W-:Y:S02]  /*31b80*/  IMAD R5, R5, 0x100, R2 ;  /* 0x0000010005057824 */ /* 0x010fe400078e0202 */
[----:B------:R-:W3:Y:S04]  /*31b90*/  LDL.LU R2, [R1+0x1f94] ;  /* 0x001f940001027983 */ /* 0x000ee80000300800 */
[----:B------:R-:W3:Y:S11]  /*31ba0*/  LDL.LU R3, [R1+0x1f90] ;  /* 0x001f900001037983 */ /* 0x000ef60000300800 */
[----:B------:R0:W-:Y:S04]  /*31bb0*/  STL.64 [R1+0x1d0], R20 ;  /* 0x0001d01401007387 */ /* 0x0001e80000100a00 */
[----:B------:R-:W-:Y:S04]  /*31bc0*/  STL.64 [R1+0x1d8], R22 ;  /* 0x0001d81601007387 */ /* 0x000fe80000100a00 */
[----:B0-----:R-:W4:Y:S04]  /*31bd0*/  LDL.LU.64 R20, [R1+0x1f88] ;  /* 0x001f880001147983 */ /* 0x001f280000300a00 */
[----:B------:R-:W-:Y:S04]  /*31be0*/  STL.64 [R1+0x1ec0], R10 ;  /* 0x001ec00a01007387 */ /* 0x000fe80000100a00 */
[----:B------:R0:W-:Y:S04]  /*31bf0*/  STL.64 [R1+0x1eb8], R8 ;  /* 0x001eb80801007387 */ /* 0x0001e80000100a00 */
[----:B0-----:R-:W3:Y:S04]  /*31c00*/  LDL.LU R8, [R1+0x200] ;  /* 0x0002000001087983 */ /* 0x001ee80000300800 */
[----:B------:R-:W3:Y:S04]  /*31c10*/  LDL.LU R9, [R1+0x204] ;  /* 0x0002040001097983 */ /* 0x000ee80000300800 */
[----:B------:R-:W3:Y:S04]  /*31c20*/  LDL.LU R10, [R1+0x208] ;  /* 0x00020800010a7983 */ /* 0x000ee80000300800 */
[----:B------:R-:W3:Y:S01]  /*31c30*/  LDL.LU R11, [R1+0x20c] ;  /* 0x00020c00010b7983 */ /* 0x000ee20000300800 */
[----:B------:R-:W-:-:S02]  /*31c40*/  F2FP.F16.E5M2.UNPACK_B R12, R12.H1 ;  /* 0x0000000cff0c723e */ /* 0x000fc400030004ff */
[----:B------:R-:W-:Y:S02]  /*31c50*/  F2FP.F16.E5M2.UNPACK_B R13, R13.H1 ;  /* 0x0000000dff0d723e */ /* 0x000fe400030004ff */
[----:B------:R-:W-:Y:S02]  /*31c60*/  F2FP.F16.E5M2.UNPACK_B R14, R14.H1 ;  /* 0x0000000eff0e723e */ /* 0x000fe400030004ff */
[----:B------:R-:W-:-:S07]  /*31c70*/  F2FP.F16.E5M2.UNPACK_B R15, R15.H1 ;  /* 0x0000000fff0f723e */ /* 0x000fce00030004ff */
[C---:B--2---:R-:W-:Y:S06]  /*31c80*/  HMMA.16816.F32 R24, R16.reuse, R14, R24 ;  /* 0x0000000e1018723c */ /* 0x044fec0000001818 */
[----:B---3--:R-:W-:-:S15]  /*31c90*/  HMMA.16816.F32 R8, R16, R12, R8 ;  /* 0x0000000c1008723c */ /* 0x008fde0000001808 */
[----:B------:R-:W-:-:S08]  /*31ca0*/  NOP ;  /* 0x0000000000007918 */ /* 0x000fd00000000000 */
[----:B------:R-:W-:Y:S04]  /*31cb0*/  STL.64 [R1+0x200], R8 ;  /* 0x0002000801007387 */ /* 0x000fe80000100a00 */
[----:B------:R-:W-:Y:S04]  /*31cc0*/  STL.64 [R1+0x208], R10 ;  /* 0x0002080a01007387 */ /* 0x000fe80000100a00 */
[----:B------:R-:W-:Y:S04]  /*31cd0*/  STL.64 [R1+0x430], R24 ;  /* 0x0004301801007387 */ /* 0x000fe80000100a00 */
[----:B------:R0:W-:Y:S04]  /*31ce0*/  STL.64 [R1+0x438], R26 ;  /* 0x0004381a01007387 */ /* 0x0001e80000100a00 */
[----:B0-----:R-:W2:Y:S04]  /*31cf0*/  LDL.LU.64 R26, [R1+0x1f80] ;  /* 0x001f8000011a7983 */ /* 0x001ea80000300a00 */
[----:B------:R-:W2:Y:S01]  /*31d00*/  LDL.LU.64 R24, [R1+0x1f78] ;  /* 0x001f780001187983 */ /* 0x000ea20000300a00 */
[----:B----4-:R-:W-:-:S02]  /*31d10*/  F2FP.F16.E5M2.UNPACK_B R20, R20.H1 ;  /* 0x00000014ff14723e */ /* 0x010fc400030004ff */
[----:B------:R-:W-:Y:S02]  /*31d20*/  F2FP.F16.E5M2.UNPACK_B R21, R21.H1 ;  /* 0x00000015ff15723e */ /* 0x000fe400030004ff */
[----:B------:R-:W-:Y:S02]  /*31d30*/  F2FP.F16.E5M2.UNPACK_B R8, R29.H1 ;  /* 0x0000001dff08723e */ /* 0x000fe400030004ff */
[----:B------:R-:W-:Y:S01]  /*31d40*/  F2FP.F16.E5M2.UNPACK_B R9, R0.H1 ;  /* 0x00000000ff09723e */ /* 0x000fe200030004ff */
[----:B------:R-:W-:Y:S04]  /*31d50*/  STL [R1+0x1e80], R14 ;  /* 0x001e800e01007387 */ /* 0x000fe80000100800 */
[----:B------:R-:W-:Y:S04]  /*31d60*/  STL [R1+0x20], R8 ;  /* 0x0000200801007387 */ /* 0x000fe80000100800 */
[----:B------:R-:W-:Y:S04]  /*31d70*/  STL [R1+0x1e7c], R15 ;  /* 0x001e7c0f01007387 */ /* 0x000fe80000100800 */
[----:B------:R-:W-:Y:S01]  /*31d80*/  STL [R1+0x24], R9 ;  /* 0x0000240901007387 */ /* 0x000fe20000100800 */
[----:B--2---:R-:W-:-:S15]  /*31d90*/  HMMA.16816.F32 R24, R16, R20, R24 ;  /* 0x000000141018723c */ /* 0x004fde0000001818 */
[----:B------:R-:W-:-:S08]  /*31da0*/  NOP ;  /* 0x0000000000007918 */ /* 0x000fd00000000000 */
[----:B------:R-:W-:Y:S04]  /*31db0*/  STL.64 [R1+0x420], R24 ;  /* 0x0004201801007387 */ /* 0x000fe80000100a00 */
[----:B------:R0:W-:Y:S04]  /*31dc0*/  STL.64 [R1+0x428], R26 ;  /* 0x0004281a01007387 */ /* 0x0001e80000100a00 */
[----:B0-----:R-:W2:Y:S04]  /*31dd0*/  LDL.LU.64 R26, [R1+0x1f70] ;  /* 0x001f7000011a7983 */ /* 0x001ea80000300a00 */
[----:B------:R-:W2:Y:S04]  /*31de0*/  LDL.LU.64 R24, [R1+0x1f68] ;  /* 0x001f680001187983 */ /* 0x000ea80000300a00 */
[----:B------:R-:W-:Y:S04]  /*31df0*/  STL [R1+0x1e84], R20 ;  /* 0x001e841401007387 */ /* 0x000fe80000100800 */
[----:B------:R-:W-:Y:S01]  /*31e00*/  STL [R1+0x1e78], R21 ;  /* 0x001e781501007387 */ /* 0x000fe20000100800 */
[----:B--2---:R-:W-:-:S15]  /*31e10*/  HMMA.16816.F32 R16, R16, R8, R24 ;  /* 0x000000081010723c */ /* 0x004fde0000001818 */
[----:B------:R-:W-:-:S08]  /*31e20*/  NOP ;  /* 0x0000000000007918 */ /* 0x000fd00000000000 */
[----:B------:R0:W-:Y:S04]  /*31e30*/  STL.64 [R1+0x3d0], R16 ;  /* 0x0003d01001007387 */ /* 0x0001e80000100a00 */
[----:B------:R1:W-:Y:S04]  /*31e40*/  STL.64 [R1+0x3d8], R18 ;  /* 0x0003d81201007387 */ /* 0x0003e80000100a00 */
[----:B0-----:R-:W2:Y:S04]  /*31e50*/  LDL.LU R16, [R1+0x878] ;  /* 0x0008780001107983 */ /* 0x001ea80000300800 */
[----:B------:R-:W2:Y:S04]  /*31e60*/  LDL.LU R17, [R1+0x880] ;  /* 0x0008800001117983 */ /* 0x000ea80000300800 */
[----:B-1----:R-:W3:Y:S04]  /*31e70*/  LDL.LU R18, [R1+0x888] ;  /* 0x0008880001127983 */ /* 0x002ee80000300800 */
[----:B------:R-:W3:Y:S01]  /*31e80*/  LDL.LU R19, [R1+0x890] ;  /* 0x0008900001137983 */ /* 0x000ee20000300800 */
[----:B------:R-:W-:-:S02]  /*31e90*/  IMAD.MOV.U32 R14, RZ, RZ, R8 ;  /* 0x000000ffff0e7224 */ /* 0x000fc400078e0008 */
[----:B------:R-:W-:Y:S01]  /*31ea0*/  IMAD.MOV.U32 R15, RZ, RZ, R9 ;  /* 0x000000ffff0f7224 */ /* 0x000fe200078e0009 */
[----:B---3--:R-:W-:Y:S04]  /*31eb0*/  STL.64 [R1+0x1ea0], R18 ;  /* 0x001ea01201007387 */ /* 0x008fe80000100a00 */
[----:B--2---:R0:W-:Y:S04]  /*31ec0*/  STL.64 [R1+0x1e98], R16 ;  /* 0x001e981001007387 */ /* 0x0041e80000100a00 */
[----:B0-----:R-:W2:Y:S04]  /*31ed0*/  LDL.LU R16, [R1+0x310] ;  /* 0x0003100001107983 */ /* 0x001ea80000300800 */
[----:B------:R-:W2:Y:S04]  /*31ee0*/  LDL.LU R17, [R1+0x314] ;  /* 0x0003140001117983 */ /* 0x000ea80000300800 */
[----:B------:R-:W3:Y:S04]  /*31ef0*/  LDL.LU R18, [R1+0x318] ;  /* 0x0003180001127983 */ /* 0x000ee80000300800 */
[----:B------:R-:W3:Y:S04]  /*31f00*/  LDL.LU R19, [R1+0x31c] ;  /* 0x00031c0001137983 */ /* 0x000ee80000300800 */
[----:B------:R-:W4:Y:S04]  /*31f10*/  LDL.LU R8, [R1+0x330] ;  /* 0x0003300001087983 */ /* 0x000f280000300800 */
[----:B------:R-:W4:Y:S04]  /*31f20*/  LDL.LU R9, [R1+0x334] ;  /* 0x0003340001097983 */ /* 0x000f280000300800 */
[----:B------:R-:W2:Y:S04]  /*31f30*/  LDL.LU R10, [R1+0x338] ;  /* 0x00033800010a7983 */ /* 0x000ea80000300800 */
[----:B------:R-:W2:Y:S04]  /*31f40*/  LDL.LU R11, [R1+0x33c] ;  /* 0x00033c00010b7983 */ /* 0x000ea80000300800 */
        /* <DEDUP_REMOVED lines=8> */
[----:B------:R-:W2:Y:S04]  /*31fd0*/  LDL.LU R26, [R1+0x378] ;  /* 0x00037800011a7983 */ /* 0x000ea80000300800 */
[----:B------:R-:W2:Y:S04]  /*31fe0*/  LDL.LU R27, [R1+0x37c] ;  /* 0x00037c00011b7983 */ /* 0x000ea80000300800 */
[----:B------:R-:W4:Y:S04]  /*31ff0*/  LDL.64 R22, [R1+0x8] ;  /* 0x0000080001167983 */ /* 0x000f280000100a00 */
[----:B--2---:R-:W-:Y:S04]  /*32000*/  STL.64 [R1+0x1f18], R26 ;  /* 0x001f181a01007387 */ /* 0x004fe80000100a00 */
[----:B---3--:R0:W-:Y:S04]  /*32010*/  STL.64 [R1+0x1f10], R24 ;  /* 0x001f101801007387 */ /* 0x0081e80000100a00 */
[----:B0-----:R-:W2:Y:S04]  /*32020*/  LDL.LU R24, [R1+0x380] ;  /* 0x0003800001187983 */ /* 0x001ea80000300800 */
[----:B------:R-:W2:Y:S04]  /*32030*/  LDL.LU R25, [R1+0x384] ;  /* 0x0003840001197983 */ /* 0x000ea80000300800 */
[----:B------:R-:W3:Y:S04]  /*32040*/  LDL.LU R26, [R1+0x388] ;  /* 0x00038800011a7983 */ /* 0x000ee80000300800 */
[----:B------:R-:W3:Y:S04]  /*32050*/  LDL.LU R27, [R1+0x38c] ;  /* 0x00038c00011b7983 */ /* 0x000ee80000300800 */
[----:B---3--:R-:W-:Y:S04]  /*32060*/  STL.64 [R1+0x1f30], R26 ;  /* 0x001f301a01007387 */ /* 0x008fe80000100a00 */
[----:B--2---:R0:W-:Y:S04]  /*32070*/  STL.64 [R1+0x1f28], R24 ;  /* 0x001f281801007387 */ /* 0x0041e80000100a00 */
[----:B0-----:R-:W2:Y:S04]  /*32080*/  LDL.LU R24, [R1+0x390] ;  /* 0x0003900001187983 */ /* 0x001ea80000300800 */
[----:B------:R-:W2:Y:S04]  /*32090*/  LDL.LU R25, [R1+0x394] ;  /* 0x0003940001197983 */ /* 0x000ea80000300800 */
[----:B------:R-:W3:Y:S04]  /*320a0*/  LDL.LU R26, [R1+0x398] ;  /* 0x00039800011a7983 */ /* 0x000ee80000300800 */
[----:B------:R-:W3:Y:S04]  /*320b0*/  LDL.LU R27, [R1+0x39c] ;  /* 0x00039c00011b7983 */ /* 0x000ee80000300800 */
[----:B------:R-:W4:Y:S04]  /*320c0*/  LDL.64 R20, [R1+0x30] ;  /* 0x0000300001147983 */ /* 0x000f280000100a00 */
[----:B---3--:R-:W-:Y:S04]  /*320d0*/  STL.64 [R1+0x1f40], R26 ;  /* 0x001f401a01007387 */ /* 0x008fe80000100a00 */
[----:B--2---:R0:W-:Y:S04]  /*320e0*/  STL.64 [R1+0x1f38], R24 ;  /* 0x001f381801007387 */ /* 0x0041e80000100a00 */
        /* <DEDUP_REMOVED lines=9> */
[----:B------:R-:W3:Y:S01]  /*32180*/  LDL.LU R27, [R1+0x3bc] ;  /* 0x0003bc00011b7983 */ /* 0x000ee20000300800 */
[----:B------:R-:W-:Y:S01]  /*32190*/  IMAD R7, R7, 0x100, R28 ;  /* 0x0000010007077824 */ /* 0x000fe200078e021c */
[----:B------:R-:W-:-:S02]  /*321a0*/  F2FP.F16.E5M2.UNPACK_B R4, R4 ;  /* 0x00000004ff04723e */ /* 0x000fc400020004ff */
[----:B---3--:R-:W-:Y:S04]  /*321b0*/  STL.64 [R1+0x1f60], R26 ;  /* 0x001f601a01007387 */ /* 0x008fe80000100a00 */
[----:B--2---:R0:W-:Y:S04]  /*321c0*/  STL.64 [R1+0x1f58], R24 ;  /* 0x001f581801007387 */ /* 0x0041e80000100a00 */
[----:B0-----:R-:W2:Y:S04]  /*321d0*/  LDL.LU R24, [R1+0x3c0] ;  /* 0x0003c00001187983 */ /* 0x001ea80000300800 */
[----:B------:R-:W2:Y:S04]  /*321e0*/  LDL.LU R25, [R1+0x3c4] ;  /* 0x0003c40001197983 */ /* 0x000ea80000300800 */
[----:B------:R-:W2:Y:S04]  /*321f0*/  LDL.LU R26, [R1+0x3c8] ;  /* 0x0003c800011a7983 */ /* 0x000ea80000300800 */
[----:B------:R-:W2:Y:S04]  /*32200*/  LDL.LU R27, [R1+0x3cc] ;  /* 0x0003cc00011b7983 */ /* 0x000ea80000300800 */
[----:B------:R-:W3:Y:S04]  /*32210*/  LDL.64 R28, [R1] ;  /* 0x00000000011c7983 */ /* 0x000ee80000100a00 */
[----:B----4-:R-:W-:Y:S04]  /*32220*/  STL.64 [R1+0x1ee0], R10 ;  /* 0x001ee00a01007387 */ /* 0x010fe80000100a00 */
[----:B------:R0:W-:Y:S04]  /*32230*/  STL.64 [R1+0x1ed8], R8 ;  /* 0x001ed80801007387 */ /* 0x0001e80000100a00 */
[----:B0-----:R-:W4:Y:S04]  /*32240*/  LDL.LU R8, [R1+0x350] ;  /* 0x0003500001087983 */ /* 0x001f280000300800 */
[----:B------:R-:W4:Y:S04]  /*32250*/  LDL.LU R9, [R1+0x354] ;  /* 0x0003540001097983 */ /* 0x000f280000300800 */
[----:B------:R-:W3:Y:S04]  /*32260*/  LDL.LU R10, [R1+0x358] ;  /* 0x00035800010a7983 */ /* 0x000ee80000300800 */
[----:B------:R-:W3:Y:S01]  /*32270*/  LDL.LU R11, [R1+0x35c] ;  /* 0x00035c00010b7983 */ /* 0x000ee20000300800 */
[----:B------:R-:W-:-:S02]  /*32280*/  F2FP.F16.E5M2.UNPACK_B R5, R5 ;  /* 0x00000005ff05723e */ /* 0x000fc400020004ff */
[----:B------:R-:W-:Y:S02]  /*32290*/  F2FP.F16.E5M2.UNPACK_B R6, R6 ;  /* 0x00000006ff06723e */ /* 0x000fe400020004ff */
[----:B------:R-:W-:-:S07]  /*322a0*/  F2FP.F16.E5M2.UNPACK_B R7, R7 ;  /* 0x00000007ff07723e */ /* 0x000fce00020004ff */
[----:B--2---:R-:W-:Y:S01]  /*322b0*/  HMMA.16816.F32 R24, R4, R20, R24 ;  /* 0x000000140418723c */ /* 0x004fe20000001818 */
[----:B---3--:R-:W-:Y:S04]  /*322c0*/  STL.64 [R1+0x1ef0], R10 ;  /* 0x001ef00a01007387 */ /* 0x008fe80000100a00 */
[----:B----4-:R0:W-:Y:S04]  /*322d0*/  STL.64 [R1+0x1ee8], R8 ;  /* 0x001ee80801007387 */ /* 0x0101e80000100a00 */
[----:B0-----:R-:W2:Y:S04]  /*322e0*/  LDL.LU R8, [R1+0x360] ;  /* 0x0003600001087983 */ /* 0x001ea80000300800 */
[----:B------:R-:W2:Y:S04]  /*322f0*/  LDL.LU R9, [R1+0x364] ;  /* 0x0003640001097983 */ /* 0x000ea80000300800 */
[----:B------:R-:W2:Y:S04]  /*32300*/  LDL.LU R10, [R1+0x368] ;  /* 0x00036800010a7983 */ /* 0x000ea80000300800 */
[----:B------:R-:W2:Y:S04]  /*32310*/  LDL.LU R11, [R1+0x36c] ;  /* 0x00036c00010b7983 */ /* 0x000ea80000300800 */
[----:B------:R-:W-:Y:S04]  /*32320*/  STL.64 [R1+0x1eb0], R18 ;  /* 0x001eb01201007387 */ /* 0x000fe80000100a00 */
[----:B------:R0:W-:Y:S04]  /*32330*/  STL.64 [R1+0x1ea8], R16 ;  /* 0x001ea81001007387 */ /* 0x0001e80000100a00 */
[----:B0-----:R-:W3:Y:S04]  /*32340*/  LDL.LU R16, [R1+0x320] ;  /* 0x0003200001107983 */ /* 0x001ee80000300800 */
[----:B------:R-:W3:Y:S04]  /*32350*/  LDL.LU R17, [R1+0x324] ;  /* 0x0003240001117983 */ /* 0x000ee80000300800 */
[----:B------:R-:W3:Y:S04]  /*32360*/  LDL.LU R18, [R1+0x328] ;  /* 0x0003280001127983 */ /* 0x000ee80000300800 */
[----:B------:R-:W3:Y:S04]  /*32370*/  LDL.LU R19, [R1+0x32c] ;  /* 0x00032c0001137983 */ /* 0x000ee80000300800 */
[----:B------:R-:W-:Y:S04]  /*32380*/  STL [R1+0x1e8c], R14 ;  /* 0x001e8c0e01007387 */ /* 0x000fe80000100800 */
[----:B------:R0:W-:Y:S04]  /*32390*/  STL [R1+0x1e88], R15 ;  /* 0x001e880f01007387 */ /* 0x0001e80000100800 */
[----:B0-----:R-:W4:Y:S04]  /*323a0*/  LDL.64 R14, [R1+0x18] ;  /* 0x00001800010e7983 */ /* 0x001f280000100a00 */
[----:B------:R-:W-:Y:S04]  /*323b0*/  STL.64 [R1+0x3c0], R24 ;  /* 0x0003c01801007387 */ /* 0x000fe80000100a00 */
[----:B------:R0:W-:Y:S04]  /*323c0*/  STL.64 [R1+0x3c8], R26 ;  /* 0x0003c81a01007387 */ /* 0x0001e80000100a00 */
[----:B0-----:R-:W4:Y:S04]  /*323d0*/  LDL.LU.64 R26, [R1+0x1f60] ;  /* 0x001f6000011a7983 */ /* 0x001f280000300a00 */
[----:B------:R-:W4:Y:S01]  /*323e0*/  LDL.LU.64 R24, [R1+0x1f58] ;  /* 0x001f580001187983 */ /* 0x000f220000300a00 */
[----:B------:R-:W-:-:S05]  /*323f0*/  IMAD.MOV.U32 R20, RZ, RZ, R21 ;  /* 0x000000ffff147224 */ /* 0x000fca00078e0015 */
[----:B------:R0:W-:Y:S04]  /*32400*/  STL [R1+0x1e90], R20 ;  /* 0x001e901401007387 */ /* 0x0001e80000100800 */
[----:B0-----:R-:W2:Y:S01]  /*32410*/  LDL.64 R20, [R1+0x10] ;  /* 0x0000100001147983 */ /* 0x001ea20000100a00 */
        /* <DEDUP_REMOVED lines=17> */
[----:B------:R-:W2:Y:S01]  /*32530*/  LDL.LU.64 R24, [R1+0x1f28] ;  /* 0x001f280001187983 */ /* 0x000ea20000300a00 */
[----:B------:R-:W-:-:S02]  /*32540*/  IMAD.MOV.U32 R20, RZ, RZ, R21 ;  /* 0x000000ffff147224 */ /* 0x000fc400078e0015 */
[----:B------:R-:W-:Y:S02]  /*32550*/  IMAD.MOV.U32 R21, RZ, RZ, R22 ;  /* 0x000000ffff157224 */ /* 0x000fe400078e0016 */
[----:B------:R-:W-:Y:S02]  /*32560*/  IMAD.MOV.U32 R0, RZ, RZ, R23 ;  /* 0x000000ffff007224 */ /* 0x000fe400078e0017 */
[----:B------:R-:W4:Y:S01]  /*32570*/  LDL.LU.64 R22, [R1+0x1f20] ;  /* 0x001f200001167983 */ /* 0x000f220000300a00 */
[----:B------:R-:W-:Y:S02]  /*32580*/  IMAD.MOV.U32 R15, RZ, RZ, R14 ;  /* 0x000000ffff0f7224 */ /* 0x000fe400078e000e */
[----:B------:R-:W-:Y:S01]  /*32590*/  IMAD.MOV.U32 R14, RZ, RZ, R29 ;  /* 0x000000ffff0e7224 */ /* 0x000fe200078e001d */
[----:B--2---:R-:W-:-:S15]  /*325a0*/  HMMA.16816.F32 R24, R4, R28, R24 ;  /* 0x0000001c0418723c */ /* 0x004fde0000001818 */
[----:B------:R-:W-:-:S08]  /*325b0*/  NOP ;  /* 0x0000000000007918 */ /* 0x000fd00000000000 */
        /* <DEDUP_REMOVED lines=10> */
[----:B------:R-:W3:Y:S04]  /*32660*/  LDL.LU.64 R24, [R1+0x1ef8] ;  /* 0x001ef80001187983 */ /* 0x000ee80000300a00 */
[----:B------:R0:W-:Y:S04]  /*32670*/  STL.64 [R1+0x1e50], R28 ;  /* 0x001e501c01007387 */ /* 0x0001e80000100a00 */
[----:B0-----:R-:W4:Y:S04]  /*32680*/  LDL.LU R28, [R1+0x88c] ;  /* 0x00088c00011c7983 */ /* 0x001f280000300800 */
[----:B------:R-:W4:Y:S01]  /*32690*/  LDL.LU R29, [R1+0x894] ;  /* 0x00089400011d7983 */ /* 0x000f220000300800 */
        /* <DEDUP_REMOVED lines=10> */
[----:B0-----:R-:W4:Y:S04]  /*32740*/  LDL.LU.64 R10, [R1+0x1ee0] ;  /* 0x001ee000010a7983 */ /* 0x001f280000300a00 */
[----:B------:R-:W4:Y:S04]  /*32750*/  LDL.LU.64 R8, [R1+0x1ed8] ;  /* 0x001ed80001087983 */ /* 0x000f280000300a00 */
[----:B------:R-:W-:Y:S04]  /*32760*/  STL.64 [R1+0x1e18], R26 ;  /* 0x001e181a01007387 */ /* 0x000fe80000100a00 */
[----:B------:R0:W-:Y:S04]  /*32770*/  STL.64 [R1+0x1e10], R24 ;  /* 0x001e101801007387 */ /* 0x0001e80000100a00 */
[----:B0-----:R-:W2:Y:S04]  /*32780*/  LDL.LU R24, [R1+0x300] ;  /* 0x0003000001187983 */ /* 0x001ea80000300800 */
[----:B------:R-:W2:Y:S04]  /*32790*/  LDL.LU R25, [R1+0x304] ;  /* 0x0003040001197983 */ /* 0x000ea80000300800 */
[----:B------:R-:W2:Y:S04]  /*327a0*/  LDL.LU R26, [R1+0x308] ;  /* 0x00030800011a7983 */ /* 0x000ea80000300800 */
[----:B------:R-:W2:Y:S01]  /*327b0*/  LDL.LU R27, [R1+0x30c] ;  /* 0x00030c00011b7983 */ /* 0x000ea20000300800 */
[----:B----4-:R-:W-:-:S15]  /*327c0*/  HMMA.16816.F32 R8, R4, R22, R8 ;  /* 0x000000160408723c */ /* 0x010fde0000001808 */
        /* <DEDUP_REMOVED lines=9> */
[----:B0-----:R-:W3:Y:S04]  /*32860*/  LDL.LU.64 R10, [R1+0x1ec0] ;  /* 0x001ec000010a7983 */ /* 0x001ee80000300a00 */
[----:B------:R-:W4:Y:S02]  /*32870*/  LDL.LU.64 R8, [R1+0x1eb8] ;  /* 0x001eb80001087983 */ /* 0x000f240000300a00 */
        /* <DEDUP_REMOVED lines=11> */
[----:B------:R-:W4:Y:S04]  /*32930*/  LDL.LU.64 R16, [R1+0x1e98] ;  /* 0x001e980001107983 */ /* 0x000f280000300a00 */
[----:B------:R0:W-:Y:S04]  /*32940*/  STL.64 [R1+0x1dd8], R10 ;  /* 0x001dd80a01007387 */ /* 0x0001e80000100a00 */
[----:B0-----:R-:W4:Y:S04]  /*32950*/  LDL.LU R10, [R1+0x87c] ;  /* 0x00087c00010a7983 */ /* 0x001f280000300800 */
[----:B------:R-:W2:Y:S04]  /*32960*/  LDL.LU R11, [R1+0x884] ;  /* 0x00088400010b7983 */ /* 0x000ea80000300800 */
[----:B------:R0:W-:Y:S04]  /*32970*/  STL.64 [R1+0x1dd0], R8 ;  /* 0x001dd00801007387 */ /* 0x0001e80000100a00 */
[----:B------:R-:W-:Y:S04]  /*32980*/  STL [R1+0x1dac], R12 ;  /* 0x001dac0c01007387 */ /* 0x000fe80000100800 */
[----:B------:R-:W-:Y:S01]  /*32990*/  STL [R1+0x1da8], R13 ;  /* 0x001da80d01007387 */ /* 0x000fe20000100800 */
[----:B----4-:R-:W-:-:S02]  /*329a0*/  IMAD R16, R16, 0x100, R10 ;  /* 0x0000010010107824 */ /* 0x010fc400078e020a */
[----:B--2---:R-:W-:Y:S02]  /*329b0*/  IMAD R17, R17, 0x100, R11 ;  /* 0x0000010011117824 */ /* 0x004fe400078e020b */
[----:B0-----:R-:W-:-:S15]  /*329c0*/  HMMA.16816.F32 R8, R4, R12, R24 ;  /* 0x0000000c0408723c */ /* 0x001fde0000001818 */
[----:B------:R-:W-:-:S08]  /*329d0*/  NOP ;  /* 0x0000000000007918 */ /* 0x000fd00000000000 */
[----:B------:R-:W-:Y:S04]  /*329e0*/  STL.64 [R1+0x300], R8 ;  /* 0x0003000801007387 */ /* 0x000fe80000100a00 */
[----:B------:R0:W-:Y:S04]  /*329f0*/  STL.64 [R1+0x308], R10 ;  /* 0x0003080a01007387 */ /* 0x0001e80000100a00 */
[----:B------:R-:W2:Y:S01]  /*32a00*/  LDL R26, [R1+0x10] ;  /* 0x00001000011a7983 */ /* 0x000ea20000100800 */
[----:B------:R-:W-:-:S03]  /*32a10*/  IMAD.MOV.U32 R27, RZ, RZ, R20 ;  /* 0x000000ffff1b7224 */ /* 0x000fc600078e0014 */
[----:B------:R-:W4:Y:S01]  /*32a20*/  LDL.LU R20, [R1+0x1e90] ;  /* 0x001e900001147983 */ /* 0x000f220000300800 */
[----:B------:R-:W-:Y:S02]  /*32a30*/  IMAD.MOV.U32 R24, RZ, RZ, R15 ;  /* 0x000000ffff187224 */ /* 0x000fe400078e000f */
[----:B0-----:R-:W-:Y:S01]  /*32a40*/  IMAD.MOV.U32 R11, RZ, RZ, R14 ;  /* 0x000000ffff0b7224 */ /* 0x001fe200078e000e */
[----:B--2---:R0:W-:Y:S04]  /*32a50*/  STL.64 [R1+0x1e40], R26 ;  /* 0x001e401a01007387 */ /* 0x0041e80000100a00 */
[----:B------:R-:W2:Y:S04]  /*32a60*/  LDL R10, [R1] ;  /* 0x00000000010a7983 */ /* 0x000ea80000100800 */
[----:B------:R-:W2:Y:S04]  /*32a70*/  LDL.LU R14, [R1+0x1e8c] ;  /* 0x001e8c00010e7983 */ /* 0x000ea80000300800 */
[----:B------:R-:W2:Y:S04]  /*32a80*/  LDL.LU R15, [R1+0x1e88] ;  /* 0x001e8800010f7983 */ /* 0x000ea80000300800 */
[----:B------:R-:W2:Y:S04]  /*32a90*/  LDL R25, [R1+0x1c] ;  /* 0x00001c0001197983 */ /* 0x000ea80000100800 */
[----:B0-----:R-:W2:Y:S01]  /*32aa0*/  LDL R26, [R1+0x30] ;  /* 0x00003000011a7983 */ /* 0x001ea20000100800 */
[----:B----4-:R-:W-:-:S03]  /*32ab0*/  IMAD.MOV.U32 R27, RZ, RZ, R20 ;  /* 0x000000ffff1b7224 */ /* 0x010fc600078e0014 */
[----:B------:R-:W4:Y:S01]  /*32ac0*/  LDL.LU R20, [R1+0x1e84] ;  /* 0x001e840001147983 */ /* 0x000f220000300800 */
[----:B---3--:R-:W-:Y:S02]  /*32ad0*/  IMAD R18, R18, 0x100, R28 ;  /* 0x0000010012127824 */ /* 0x008fe400078e021c */
[----:B------:R-:W-:Y:S02]  /*32ae0*/  IMAD R19, R19, 0x100, R29 ;  /* 0x0000010013137824 */ /* 0x000fe400078e021d */
[----:B--2---:R-:W-:Y:S02]  /*32af0*/  IMAD.MOV.U32 R28, RZ, RZ, R14 ;  /* 0x000000ffff1c7224 */ /* 0x004fe400078e000e */
[----:B------:R-:W-:Y:S01]  /*32b00*/  IMAD.MOV.U32 R29, RZ, RZ, R15 ;  /* 0x000000ffff1d7224 */ /* 0x000fe200078e000f */
[----:B------:R-:W-:Y:S04]  /*32b10*/  STL.64 [R1+0x1e60], R26 ;  /* 0x001e601a01007387 */ /* 0x000fe80000100a00 */
[----:B------:R0:W-:Y:S04]  /*32b20*/  STL.64 [R1+0x1e58], R24 ;  /* 0x001e581801007387 */ /* 0x0001e80000100a00 */
[----:B------:R-:W2:Y:S04]  /*32b30*/  LDL.LU R14, [R1+0x1e80] ;  /* 0x001e8000010e7983 */ /* 0x000ea80000300800 */
[----:B------:R-:W2:Y:S04]  /*32b40*/  LDL.LU R15, [R1+0x1e7c] ;  /* 0x001e7c00010f7983 */ /* 0x000ea80000300800 */
[----:B0-----:R-:W3:Y:S04]  /*32b50*/  LDL.LU R24, [R1+0x2f0] ;  /* 0x0002f00001187983 */ /* 0x001ee80000300800 */
[----:B------:R-:W3:Y:S04]  /*32b60*/  LDL.LU R25, [R1+0x2f4] ;  /* 0x0002f40001197983 */ /* 0x000ee80000300800 */
[----:B------:R-:W4:Y:S04]  /*32b70*/  LDL.LU R26, [R1+0x2f8] ;  /* 0x0002f800011a7983 */ /* 0x000f280000300800 */
[----:B------:R-:W4:Y:S04]  /*32b80*/  LDL.LU R27, [R1+0x2fc] ;  /* 0x0002fc00011b7983 */ /* 0x000f280000300800 */
[----:B----4-:R-:W-:Y:S04]  /*32b90*/  STL.64 [R1+0x1e70], R26 ;  /* 0x001e701a01007387 */ /* 0x010fe80000100a00 */
[----:B---3--:R0:W-:Y:S04]  /*32ba0*/  STL.64 [R1+0x1e68], R24 ;  /* 0x001e681801007387 */ /* 0x0081e80000100a00 */
[----:B0-----:R-:W3:Y:S04]  /*32bb0*/  LDL.LU R24, [R1+0x400] ;  /* 0x0004000001187983 */ /* 0x001ee80000300800 */
[----:B------:R-:W3:Y:S04]  /*32bc0*/  LDL.LU R25, [R1+0x404] ;  /* 0x0004040001197983 */ /* 0x000ee80000300800 */
[----:B------:R-:W3:Y:S04]  /*32bd0*/  LDL.LU R26, [R1+0x408] ;  /* 0x00040800011a7983 */ /* 0x000ee80000300800 */
[----:B------:R-:W3:Y:S04]  /*32be0*/  LDL.LU R27, [R1+0x40c] ;  /* 0x00040c00011b7983 */ /* 0x000ee80000300800 */
[----:B------:R0:W-:Y:S04]  /*32bf0*/  STL.64 [R1+0x1e28], R10 ;  /* 0x001e280a01007387 */ /* 0x0001e80000100a00 */
[----:B------:R-:W2:Y:S04]  /*32c00*/  LDL.LU R8, [R1+0x410] ;  /* 0x0004100001087983 */ /* 0x000ea80000300800 */
[----:B------:R-:W2:Y:S04]  /*32c10*/  LDL.LU R9, [R1+0x414] ;  /* 0x0004140001097983 */ /* 0x000ea80000300800 */
[----:B0-----:R-:W2:Y:S04]  /*32c20*/  LDL.LU R10, [R1+0x418] ;  /* 0x00041800010a7983 */ /* 0x001ea80000300800 */
[----:B------:R-:W2:Y:S02]  /*32c30*/  LDL.LU R11, [R1+0x41c] ;  /* 0x00041c00010b7983 */ /* 0x000ea40000300800 */
[----:B--2---:R-:W-:-:S15]  /*32c40*/  HMMA.16816.F32 R8, R4, R14, R8 ;  /* 0x0000000e0408723c */ /* 0x004fde0000001808 */
[----:B------:R-:W-:-:S08]  /*32c50*/  NOP ;  /* 0x0000000000007918 */ /* 0x000fd00000000000 */
[----:B------:R0:W-:Y:S04]  /*32c60*/  STL.64 [R1+0x410], R8 ;  /* 0x0004100801007387 */ /* 0x0001e80000100a00 */
[----:B------:R-:W-:Y:S01]  /*32c70*/  STL.64 [R1+0x418], R10 ;  /* 0x0004180a01007387 */ /* 0x000fe20000100a00 */
[----:B0-----:R-:W-:-:S03]  /*32c80*/  IMAD.MOV.U32 R8, RZ, RZ, R21 ;  /* 0x000000ffff087224 */ /* 0x001fc600078e0015 */
[----:B------:R-:W3:Y:S01]  /*32c90*/  LDL.LU R21, [R1+0x1e78] ;  /* 0x001e780001157983 */ /* 0x000ee20000300800 */
[----:B------:R-:W-:-:S05]  /*32ca0*/  IMAD.MOV.U32 R9, RZ, RZ, R0 ;  /* 0x000000ffff097224 */ /* 0x000fca00078e0000 */
[----:B------:R0:W-:Y:S04]  /*32cb0*/  STL.64 [R1+0x1e48], R8 ;  /* 0x001e480801007387 */ /* 0x0001e80000100a00 */
[----:B0-----:R-:W2:Y:S04]  /*32cc0*/  LDL.LU R8, [R1+0x2d0] ;  /* 0x0002d00001087983 */ /* 0x001ea80000300800 */
[----:B------:R-:W2:Y:S04]  /*32cd0*/  LDL.LU R9, [R1+0x2d4] ;  /* 0x0002d40001097983 */ /* 0x000ea80000300800 */
[----:B------:R-:W2:Y:S04]  /*32ce0*/  LDL.LU R10, [R1+0x2d8] ;  /* 0x0002d800010a7983 */ /* 0x000ea80000300800 */
[----:B------:R-:W2:Y:S04]  /*32cf0*/  LDL.LU R11, [R1+0x2dc] ;  /* 0x0002dc00010b7983 */ /* 0x000ea80000300800 */
[----:B------:R0:W-:Y:S04]  /*32d00*/  STL.64 [R1+0x1e20], R14 ;  /* 0x001e200e01007387 */ /* 0x0001e80000100a00 */
[----:B------:R-:W4:Y:S04]  /*32d10*/  LDL.LU R12, [R1+0x2a0] ;  /* 0x0002a000010c7983 */ /* 0x000f280000300800 */
[----:B------:R-:W4:Y:S04]  /*32d20*/  LDL.LU R13, [R1+0x2a4] ;  /* 0x0002a400010d7983 */ /* 0x000f280000300800 */
[----:B0-----:R-:W2:Y:S04]  /*32d30*/  LDL.LU R14, [R1+0x2a8] ;  /* 0x0002a800010e7983 */ /* 0x001ea80000300800 */
[----:B------:R-:W2:Y:S01]  /*32d40*/  LDL.LU R15, [R1+0x2ac] ;  /* 0x0002ac00010f7983 */ /* 0x000ea20000300800 */
[C---:B---3--:R-:W-:Y:S03]  /*32d50*/  HMMA.16816.F32 R24, R4.reuse, R20, R24 ;  /* 0x000000140418723c */ /* 0x048fe60000001818 */
[----:B--2---:R-:W-:Y:S04]  /*32d60*/  STL.64 [R1+0x1e38], R14 ;  /* 0x001e380e01007387 */ /* 0x004fe80000100a00 */
[----:B----4-:R0:W-:Y:S04]  /*32d70*/  STL.64 [R1+0x1e30], R12 ;  /* 0x001e300c01007387 */ /* 0x0101e80000100a00 */
[----:B0-----:R-:W2:Y:S04]  /*32d80*/  LDL.LU R12, [R1+0x2b0] ;  /* 0x0002b000010c7983 */ /* 0x001ea80000300800 */
[----:B------:R-:W2:Y:S04]  /*32d90*/  LDL.LU R13, [R1+0x2b4] ;  /* 0x0002b400010d7983 */ /* 0x000ea80000300800 */
[----:B------:R-:W2:Y:S04]  /*32da0*/  LDL.LU R14, [R1+0x2b8] ;  /* 0x0002b800010e7983 */ /* 0x000ea80000300800 */
[----:B------:R-:W2:Y:S04]  /*32db0*/  LDL.LU R15, [R1+0x2bc] ;  /* 0x0002bc00010f7983 */ /* 0x000ea80000300800 */
[----:B------:R-:W-:Y:S04]  /*32dc0*/  STL.64 [R1+0x400], R24 ;  /* 0x0004001801007387 */ /* 0x000fe80000100a00 */
[----:B------:R0:W-:Y:S04]  /*32dd0*/  STL.64 [R1+0x408], R26 ;  /* 0x0004081a01007387 */ /* 0x0001e80000100a00 */
[----:B0-----:R-:W3:Y:S04]  /*32de0*/  LDL.LU.64 R26, [R1+0x1e70] ;  /* 0x001e7000011a7983 */ /* 0x001ee80000300a00 */
[----:B------:R-:W3:Y:S04]  /*32df0*/  LDL.LU.64 R24, [R1+0x1e68] ;  /* 0x001e680001187983 */ /* 0x000ee80000300a00 */
[----:B------:R-:W-:Y:S04]  /*32e00*/  STL.64 [R1+0x1df8], R22 ;  /* 0x001df81601007387 */ /* 0x000fe80000100a00 */
[----:B------:R0:W-:Y:S04]  /*32e10*/  STL.64 [R1+0x1df0], R20 ;  /* 0x001df01401007387 */ /* 0x0001e80000100a00 */
[----:B0-----:R-:W4:Y:S04]  /*32e20*/  LDL.LU R20, [R1+0x2c0] ;  /* 0x0002c00001147983 */ /* 0x001f280000300800 */
[----:B------:R-:W4:Y:S04]  /*32e30*/  LDL.LU R21, [R1+0x2c4] ;  /* 0x0002c40001157983 */ /* 0x000f280000300800 */
[----:B------:R-:W4:Y:S04]  /*32e40*/  LDL.LU R22, [R1+0x2c8] ;  /* 0x0002c80001167983 */ /* 0x000f280000300800 */
[----:B------:R-:W4:Y:S01]  /*32e50*/  LDL.LU R23, [R1+0x2cc] ;  /* 0x0002cc0001177983 */ /* 0x000f220000300800 */
[----:B---3--:R-:W-:Y:S03]  /*32e60*/  HMMA.16816.F32 R4, R4, R28, R24 ;  /* 0x0000001c0404723c */ /* 0x008fe60000001818 */
[----:B------:R-:W3:Y:S04]  /*32e70*/  LDL.LU.64 R26, [R1+0x1e60] ;  /* 0x001e6000011a7983 */ /* 0x000ee80000300a00 */
[----:B------:R-:W2:Y:S04]  /*32e80*/  LDL.LU.64 R24, [R1+0x1e58] ;  /* 0x001e580001187983 */ /* 0x000ea80000300a00 */
[----:B------:R-:W4:-:S12]  /*32e90*/  LDL.LU.64 R28, [R1+0x1e50] ;  /* 0x001e5000011c7983 */ /* 0x000f180000300a00 */
[----:B------:R0:W-:Y:S04]  /*32ea0*/  STL.64 [R1+0x2f0], R4 ;  /* 0x0002f00401007387 */ /* 0x0001e80000100a00 */
[----:B------:R1:W-:Y:S04]  /*32eb0*/  STL.64 [R1+0x2f8], R6 ;  /* 0x0002f80601007387 */ /* 0x0003e80000100a00 */
[----:B0-----:R-:W3:Y:S04]  /*32ec0*/  LDL.LU R4, [R1+0x2e0] ;  /* 0x0002e00001047983 */ /* 0x001ee80000300800 */
[----:B------:R-:W3:Y:S04]  /*32ed0*/  LDL.LU R5, [R1+0x2e4] ;  /* 0x0002e40001057983 */ /* 0x000ee80000300800 */
[----:B-1----:R-:W3:Y:S04]  /*32ee0*/  LDL.LU R6, [R1+0x2e8] ;  /* 0x0002e80001067983 */ /* 0x002ee80000300800 */
[----:B------:R-:W3:Y:S01]  /*32ef0*/  LDL.LU R7, [R1+0x2ec] ;  /* 0x0002ec0001077983 */ /* 0x000ee20000300800 */
[----:B------:R-:W-:-:S02]  /*32f00*/  F2FP.F16.E5M2.UNPACK_B R16, R16 ;  /* 0x00000010ff10723e */ /* 0x000fc400020004ff */
[----:B------:R-:W-:Y:S02]  /*32f10*/  F2FP.F16.E5M2.UNPACK_B R17, R17 ;  /* 0x00000011ff11723e */ /* 0x000fe400020004ff */
[----:B------:R-:W-:Y:S02]  /*32f20*/  F2FP.F16.E5M2.UNPACK_B R18, R18 ;  /* 0x00000012ff12723e */ /* 0x000fe400020004ff */
[----:B------:R-:W-:-:S07]  /*32f30*/  F2FP.F16.E5M2.UNPACK_B R19, R19 ;  /* 0x00000013ff13723e */ /* 0x000fce00020004ff */
[C---:B---3--:R-:W-:Y:S06]  /*32f40*/  HMMA.16816.F32 R4, R16.reuse, R26, R4 ;  /* 0x0000001a1004723c */ /* 0x048fec0000001804 */
[----:B--2---:R-:W-:-:S15]  /*32f50*/  HMMA.16816.F32 R24, R16, R24, R8 ;  /* 0x000000181018723c */ /* 0x004fde0000001808 */
[----:B------:R-:W-:-:S02]  /*32f60*/  NOP ;  /* 0x0000000000007918 */ /* 0x000fc40000000000 */
[----:B------:R-:W-:Y:S04]  /*32f70*/  STL.64 [R1+0x2e0], R4 ;  /* 0x0002e00401007387 */ /* 0x000fe80000100a00 */
[----:B------:R0:W-:Y:S04]  /*32f80*/  STL.64 [R1+0x2e8], R6 ;  /* 0x0002e80601007387 */ /* 0x0001e80000100a00 */
[----:B0-----:R-:W2:Y:S04]  /*32f90*/  LDL.LU R6, [R1+0x8ac] ;  /* 0x0008ac0001067983 */ /* 0x001ea80000300800 */
[----:B------:R-:W3:Y:S04]  /*32fa0*/  LDL.LU R7, [R1+0x8b8] ;  /* 0x0008b80001077983 */ /* 0x000ee80000300800 */
[----:B------:R-:W3:Y:S04]  /*32fb0*/  LDL.LU R0, [R1+0x8b4] ;  /* 0x0008b40001007983 */ /* 0x000ee80000300800 */
[----:B------:R-:W2:Y:S04]  /*32fc0*/  LDL.LU.64 R8, [R1+0x1e48] ;  /* 0x001e480001087983 */ /* 0x000ea80000300a00 */
[----:B------:R-:W-:Y:S04]  /*32fd0*/  STL.64 [R1+0x2d0], R24 ;  /* 0x0002d01801007387 */ /* 0x000fe80000100a00 */
[----:B------:R0:W-:Y:S04]  /*32fe0*/  STL.64 [R1+0x2d8], R26 ;  /* 0x0002d81a01007387 */ /* 0x0001e80000100a00 */
[----:B0-----:R-:W4:Y:S02]  /*32ff0*/  LDL.LU.64 R26, [R1+0x1e40] ;  /* 0x001e4000011a7983 */ /* 0x001f240000300a00 */
[----:B----4-:R-:W-:Y:S02]  /*33000*/  HMMA.16816.F32 R24, R16, R26, R20 ;  /* 0x0000001a1018723c */ /* 0x010fe40000001814 */
[----:B------:R-:W4:-:S15]  /*33010*/  LDL.LU R20, [R1+0x270] ;  /* 0x0002700001147983 */ /* 0x000f1e0000300800 */
[----:B------:R-:W-:-:S06]  /*33020*/  NOP ;  /* 0x0000000000007918 */ /* 0x000fcc0000000000 */
[----:B------:R0:W-:Y:S04]  /*33030*/  STL.64 [R1+0x2c0], R24 ;  /* 0x0002c01801007387 */ /* 0x0001e80000100a00 */
[----:B------:R1:W-:Y:S04]  /*33040*/  STL.64 [R1+0x2c8], R26 ;  /* 0x0002c81a01007387 */ /* 0x0003e80000100a00 */
[----:B------:R-:W4:Y:S04]  /*33050*/  LDL.LU R21, [R1+0x274] ;  /* 0x0002740001157983 */ /* 0x000f280000300800 */
[----:B------:R-:W3:Y:S04]  /*33060*/  LDL.LU R22, [R1+0x278] ;  /* 0x0002780001167983 */ /* 0x000ee80000300800 */
[----:B------:R-:W3:Y:S01]  /*33070*/  LDL.LU R23, [R1+0x27c] ;  /* 0x00027c0001177983 */ /* 0x000ee20000300800 */
[C---:B--2---:R-:W-:Y:S03]  /*33080*/  HMMA.16816.F32 R8, R16.reuse, R8, R12 ;  /* 0x000000081008723c */ /* 0x044fe6000000180c */
[----:B0-----:R-:W2:Y:S04]  /*33090*/  LDL.LU R24, [R1+0x290] ;  /* 0x0002900001187983 */ /* 0x001ea80000300800 */
[----:B------:R-:W2:Y:S04]  /*330a0*/  LDL.LU R25, [R1+0x294] ;  /* 0x0002940001197983 */ /* 0x000ea80000300800 */
[----:B-1----:R-:W2:Y:S04]  /*330b0*/  LDL.LU R26, [R1+0x298] ;  /* 0x00029800011a7983 */ /* 0x002ea80000300800 */
[----:B------:R-:W2:Y:S04]  /*330c0*/  LDL.LU R27, [R1+0x29c] ;  /* 0x00029c00011b7983 */ /* 0x000ea80000300800 */
[----:B---3--:R-:W-:Y:S04]  /*330d0*/  STL.64 [R1+0x1e08], R22 ;  /* 0x001e081601007387 */ /* 0x008fe80000100a00 */
[----:B----4-:R0:W-:Y:S04]  /*330e0*/  STL.64 [R1+0x1e00], R20 ;  /* 0x001e001401007387 */ /* 0x0101e80000100a00 */
[----:B0-----:R-:W3:Y:S04]  /*330f0*/  LDL.LU R20, [R1+0x280] ;  /* 0x0002800001147983 */ /* 0x001ee80000300800 */
[----:B------:R-:W3:Y:S04]  /*33100*/  LDL.LU R21, [R1+0x284] ;  /* 0x0002840001157983 */ /* 0x000ee80000300800 */
[----:B------:R-:W3:Y:S04]  /*33110*/  LDL.LU R22, [R1+0x288] ;  /* 0x0002880001167983 */ /* 0x000ee80000300800 */
[----:B------:R-:W3:Y:S04]  /*33120*/  LDL.LU R23, [R1+0x28c] ;  /* 0x00028c0001177983 */ /* 0x000ee80000300800 */
[----:B------:R-:W4:Y:S04]  /*33130*/  LDL.LU.64 R14, [R1+0x1e38] ;  /* 0x001e3800010e7983 */ /* 0x000f280000300a00 */
[----:B------:R-:W4:Y:S04]  /*33140*/  LDL.LU.64 R12, [R1+0x1e30] ;  /* 0x001e3000010c7983 */ /* 0x000f280000300a00 */
[----:B------:R-:W-:Y:S04]  /*33150*/  STL.64 [R1+0x2b0], R8 ;  /* 0x0002b00801007387 */ /* 0x000fe80000100a00 */
[----:B------:R0:W-:Y:S04]  /*33160*/  STL.64 [R1+0x2b8], R10 ;  /* 0x0002b80a01007387 */ /* 0x0001e80000100a00 */
[----:B0-----:R-:W4:Y:S02]  /*33170*/  LDL.LU.64 R10, [R1+0x1e28] ;  /* 0x001e2800010a7983 */ /* 0x001f240000300a00 */
[----:B----4-:R-:W-:Y:S02]  /*33180*/  HMMA.16816.F32 R8, R16, R10, R12 ;  /* 0x0000000a1008723c */ /* 0x010fe4000000180c */
[----:B------:R-:W4:-:S15]  /*33190*/  LDL.LU.64 R14, [R1+0x1e20] ;  /* 0x001e2000010e7983 */ /* 0x000f1e0000300a00 */
[----:B------:R-:W-:-:S06]  /*331a0*/  NOP ;  /* 0x0000000000007918 */ /* 0x000fcc0000000000 */
[----:B------:R0:W-:Y:S04]  /*331b0*/  STL.64 [R1+0x2a0], R8 ;  /* 0x0002a00801007387 */ /* 0x0001e80000100a00 */
[----:B------:R1:W-:Y:S04]  /*331c0*/  STL.64 [R1+0x2a8], R10 ;  /* 0x0002a80a01007387 */ /* 0x0003e80000100a00 */
[----:B0-----:R-:W2:Y:S04]  /*331d0*/  LDL.LU R8, [R1+0x250] ;  /* 0x0002500001087983 */ /* 0x001ea80000300800 */
[----:B------:R-:W2:Y:S04]  /*331e0*/  LDL.LU R9, [R1+0x254] ;  /* 0x0002540001097983 */ /* 0x000ea80000300800 */
[----:B-1----:R-:W3:Y:S04]  /*331f0*/  LDL.LU R10, [R1+0x258] ;  /* 0x00025800010a7983 */ /* 0x002ee80000300800 */
[----:B------:R-:W3:Y:S04]  /*33200*/  LDL.LU R11, [R1+0x25c] ;  /* 0x00025c00010b7983 */ /* 0x000ee80000300800 */
[----:B---3--:R-:W-:Y:S04]  /*33210*/  STL.64 [R1+0x1de8], R10 ;  /* 0x001de80a01007387 */ /* 0x008fe80000100a00 */
[----:B--2---:R0:W-:Y:S04]  /*33220*/  STL.64 [R1+0x1de0], R8 ;  /* 0x001de00801007387 */ /* 0x0041e80000100a00 */
[----:B0-----:R-:W2:Y:S04]  /*33230*/  LDL.LU R8, [R1+0x260] ;  /* 0x0002600001087983 */ /* 0x001ea80000300800 */
[----:B------:R-:W2:Y:S04]  /*33240*/  LDL.LU R9, [R1+0x264] ;  /* 0x0002640001097983 */ /* 0x000ea80000300800 */
[----:B------:R-:W2:Y:S04]  /*33250*/  LDL.LU R10, [R1+0x268] ;  /* 0x00026800010a7983 */ /* 0x000ea80000300800 */
[----:B------:R-:W2:Y:S04]  /*33260*/  LDL.LU R11, [R1+0x26c] ;  /* 0x00026c00010b7983 */ /* 0x000ea80000300800 */
[----:B------:R-:W3:Y:S04]  /*33270*/  LDL.LU R12, [R1+0x8a0] ;  /* 0x0008a000010c7983 */ /* 0x000ee80000300800 */
[----:B------:R-:W2:Y:S04]  /*33280*/  LDL.LU R4, [R1+0x89c] ;  /* 0x00089c0001047983 */ /* 0x000ea80000300800 */
[----:B------:R-:W3:Y:S04]  /*33290*/  LDL.LU R13, [R1+0x8a8] ;  /* 0x0008a800010d7983 */ /* 0x000ee80000300800 */
[----:B----4-:R-:W-:Y:S01]  /*332a0*/  STL.64 [R1+0x1db8], R14 ;  /* 0x001db80e01007387 */ /* 0x010fe20000100a00 */
[C---:B------:R-:W-:Y:S03]  /*332b0*/  HMMA.16816.F32 R24, R16.reuse, R28, R24 ;  /* 0x0000001c1018723c */ /* 0x040fe60000001818 */
[----:B---3--:R0:W-:Y:S04]  /*332c0*/  STL.64 [R1+0x1db0], R12 ;  /* 0x001db00c01007387 */ /* 0x0081e80000100a00 */
        /* <DEDUP_REMOVED lines=10> */
[----:B------:R-:W4:Y:S04]  /*33370*/  LDL.LU R5, [R1+0x8a4] ;  /* 0x0008a40001057983 */ /* 0x000f280000300800 */
        /* <DEDUP_REMOVED lines=17> */
[----:B0-----:R-:W4:Y:S04]  /*33490*/  LDL.LU.64 R26, [R1+0x20] ;  /* 0x00002000011a7983 */ /* 0x001f280000300a00 */
[----:B------:R0:W-:Y:S04]  /*334a0*/  STL.64 [R1+0x1d00], R24 ;  /* 0x001d001801007387 */ /* 0x0001e80000100a00 */
[----:B----4-:R1:W-:Y:S04]  /*334b0*/  STL.64 [R1+0x1d90], R26 ;  /* 0x001d901a01007387 */ /* 0x0103e80000100a00 */
[----:B0-----:R-:W4:Y:S04]  /*334c0*/  LDL.LU R24, [R1+0x3f0] ;  /* 0x0003f00001187983 */ /* 0x001f280000300800 */
[----:B------:R-:W4:Y:S04]  /*334d0*/  LDL.LU R25, [R1+0x3f4] ;  /* 0x0003f40001197983 */ /* 0x000f280000300800 */
[----:B-1----:R-:W3:Y:S04]  /*334e0*/  LDL.LU R26, [R1+0x3f8] ;  /* 0x0003f800011a7983 */ /* 0x002ee80000300800 */
[----:B------:R-:W3:Y:S01]  /*334f0*/  LDL.LU R27, [R1+0x3fc] ;  /* 0x0003fc00011b7983 */ /* 0x000ee20000300800 */
[C---:B--2---:R-:W-:Y:S03]  /*33500*/  HMMA.16816.F32 R8, R16.reuse, R22, R8 ;  /* 0x000000161008723c */ /* 0x044fe60000001808 */
        /* <DEDUP_REMOVED lines=16> */
[----:B------:R0:W-:Y:S04]  /*33610*/  STL [R1+0x1cec], R3 ;  /* 0x001cec0301007387 */ /* 0x0001e80000100800 */
[----:B0-----:R-:W2:Y:S01]  /*33620*/  LDL.LU R3, [R1+0x8b0] ;  /* 0x0008b00001037983 */ /* 0x001ea20000300800 */
        /* <DEDUP_REMOVED lines=12> */
[----:B------:R-:W-:Y:S04]  /*336f0*/  STL.64 [R1+0x1cc0], R10 ;  /* 0x001cc00a01007387 */ /* 0x000fe80000100a00 */
[----:B------:R0:W-:Y:S04]  /*33700*/  STL.64 [R1+0x1cb8], R8 ;  /* 0x001cb80801007387 */ /* 0x0001e80000100a00 */
[----:B0-----:R-:W3:Y:S04]  /*33710*/  LDL.LU R8, [R1+0x210] ;  /* 0x0002100001087983 */ /* 0x001ee80000300800 */
[----:B------:R-:W3:Y:S04]  /*33720*/  LDL.LU R9, [R1+0x214] ;  /* 0x0002140001097983 */ /* 0x000ee80000300800 */
[----:B------:R-:W3:Y:S04]  /*33730*/  LDL.LU R10, [R1+0x218] ;  /* 0x00021800010a7983 */ /* 0x000ee80000300800 */
[----:B------:R-:W3:Y:S01]  /*33740*/  LDL.LU R11, [R1+0x21c] ;  /* 0x00021c00010b7983 */ /* 0x000ee20000300800 */
[----:B----4-:R-:W-:-:S02]  /*33750*/  IMAD R4, R4, 0x100, R12 ;  /* 0x0000010004047824 */ /* 0x010fc400078e020c */
[----:B------:R-:W-:Y:S01]  /*33760*/  IMAD R5, R5, 0x100, R13 ;  /* 0x0000010005057824 */ /* 0x000fe200078e020d */
[----:B------:R-:W2:Y:S04]  /*33770*/  LDL.LU R12, [R1+0x1dac] ;  /* 0x001dac00010c7983 */ /* 0x000ea80000300800 */
[----:B------:R-:W2:Y:S02]  /*33780*/  LDL.LU R13, [R1+0x1da8] ;  /* 0x001da800010d7983 */ /* 0x000ea40000300800 */
        /* <DEDUP_REMOVED lines=11> */
[----:B------:R-:W-:Y:S04]  /*33840*/  STL.64 [R1+0x1ca0], R14 ;  /* 0x001ca00e01007387 */ /* 0x000fe80000100a00 */
[----:B------:R0:W-:Y:S04]  /*33850*/  STL.64 [R1+0x1c98], R12 ;  /* 0x001c980c01007387 */ /* 0x0001e80000100a00 */
[----:B0-----:R-:W3:Y:S04]  /*33860*/  LDL.LU R12, [R1+0x3e0] ;  /* 0x0003e000010c7983 */ /* 0x001ee80000300800 */
[----:B------:R-:W3:Y:S04]  /*33870*/  LDL.LU R13, [R1+0x3e4] ;  /* 0x0003e400010d7983 */ /* 0x000ee80000300800 */
[----:B------:R-:W3:Y:S04]  /*33880*/  LDL.LU R14, [R1+0x3e8] ;  /* 0x0003e800010e7983 */ /* 0x000ee80000300800 */
[----:B------:R-:W3:Y:S04]  /*33890*/  LDL.LU R15, [R1+0x3ec] ;  /* 0x0003ec00010f7983 */ /* 0x000ee80000300800 */
[----:B------:R-:W-:Y:S04]  /*338a0*/  STL.64 [R1+0x1ce0], R22 ;  /* 0x001ce01601007387 */ /* 0x000fe80000100a00 */
[----:B------:R-:W-:Y:S01]  /*338b0*/  STL.64 [R1+0x1cd8], R20 ;  /* 0x001cd81401007387 */ /* 0x000fe20000100a00 */
[C---:B--2---:R-:W-:Y:S06]  /*338c0*/  HMMA.16816.F32 R8, R16.reuse, R26, R8 ;  /* 0x0000001a1008723c */ /* 0x044fec0000001808 */
[----:B---3--:R-:W-:-:S15]  /*338d0*/  HMMA.16816.F32 R12, R16, R20, R12 ;  /* 0x00000014100c723c */ /* 0x008fde000000180c */
[----:B------:R-:W-:-:S08]  /*338e0*/  NOP ;  /* 0x0000000000007918 */ /* 0x000fd00000000000 */
[----:B------:R0:W-:Y:S04]  /*338f0*/  STL.64 [R1+0x3e0], R12 ;  /* 0x0003e00c01007387 */ /* 0x0001e80000100a00 */
[----:B------:R1:W-:Y:S04]  /*33900*/  STL.64 [R1+0x3e8], R14 ;  /* 0x0003e80e01007387 */ /* 0x0003e80000100a00 */
[----:B------:R-:W-:Y:S04]  /*33910*/  STL.64 [R1+0x210], R8 ;  /* 0x0002100801007387 */ /* 0x000fe80000100a00 */
[----:B------:R-:W-:Y:S04]  /*33920*/  STL.64 [R1+0x218], R10 ;  /* 0x0002180a01007387 */ /* 0x000fe80000100a00 */
        /* <DEDUP_REMOVED lines=8> */
[----:B------:R-:W3:Y:S04]  /*339b0*/  LDL.LU R14, [R1+0xc8] ;  /* 0x0000c800010e7983 */ /* 0x000ee80000300800 */
[----:B------:R-:W3:Y:S01]  /*339c0*/  LDL.LU R15, [R1+0xcc] ;  /* 0x0000cc00010f7983 */ /* 0x000ee20000300800 */
[----:B------:R-:W-:-:S02]  /*339d0*/  IMAD R6, R6, 0x100, R3 ;  /* 0x0000010006067824 */ /* 0x000fc400078e0203 */
[----:B------:R-:W-:Y:S02]  /*339e0*/  IMAD R7, R0, 0x100, R7 ;  /* 0x0000010000077824 */ /* 0x000fe400078e0207 */
[----:B------:R-:W-:Y:S02]  /*339f0*/  IMAD.MOV.U32 R3, RZ, RZ, R26 ;  /* 0x000000ffff037224 */ /* 0x000fe400078e001a */
[----:B------:R-:W-:Y:S01]  /*33a00*/  IMAD.MOV.U32 R0, RZ, RZ, R27 ;  /* 0x000000ffff007224 */ /* 0x000fe200078e001b */
[----:B---3--:R-:W-:Y:S04]  /*33a10*/  STL.64 [R1+0x1cd0], R14 ;  /* 0x001cd00e01007387 */ /* 0x008fe80000100a00 */
[----:B--2---:R-:W-:Y:S04]  /*33a20*/  STL.64 [R1+0x1cc8], R12 ;  /* 0x001cc80c01007387 */ /* 0x004fe80000100a00 */
[----:B------:R-:W2:Y:S04]  /*33a30*/  LDL.LU R8, [R1+0xe0] ;  /* 0x0000e00001087983 */ /* 0x000ea80000300800 */
[----:B------:R-:W2:Y:S04]  /*33a40*/  LDL.LU R9, [R1+0xe4] ;  /* 0x0000e40001097983 */ /* 0x000ea80000300800 */
[----:B------:R-:W3:Y:S04]  /*33a50*/  LDL.LU R10, [R1+0xe8] ;  /* 0x0000e800010a7983 */ /* 0x000ee80000300800 */
[----:B------:R-:W3:Y:S04]  /*33a60*/  LDL.LU R11, [R1+0xec] ;  /* 0x0000ec00010b7983 */ /* 0x000ee80000300800 */
[----:B------:R-:W4:Y:S04]  /*33a70*/  LDL.LU R24, [R1+0x160] ;  /* 0x0001600001187983 */ /* 0x000f280000300800 */
[----:B------:R-:W4:Y:S04]  /*33a80*/  LDL.LU R25, [R1+0x164] ;  /* 0x0001640001197983 */ /* 0x000f280000300800 */
[----:B------:R-:W2:Y:S04]  /*33a90*/  LDL.LU R26, [R1+0x168] ;  /* 0x00016800011a7983 */ /* 0x000ea80000300800 */
[----:B------:R-:W2:Y:S04]  /*33aa0*/  LDL.LU R27, [R1+0x16c] ;  /* 0x00016c00011b7983 */ /* 0x000ea80000300800 */
[----:B--2---:R0:W-:Y:S04]  /*33ab0*/  STL.64 [R1+0x1d18], R26 ;  /* 0x001d181a01007387 */ /* 0x0041e80000100a00 */
[----:B0-----:R-:W2:Y:S04]  /*33ac0*/  LDL.LU R26, [R1] ;  /* 0x00000000011a7983 */ /* 0x001ea80000300800 */
[----:B------:R-:W2:Y:S04]  /*33ad0*/  LDL.LU R27, [R1+0x4] ;  /* 0x00000400011b7983 */ /* 0x000ea80000300800 */
[----:B----4-:R-:W-:Y:S04]  /*33ae0*/  STL.64 [R1+0x1d10], R24 ;  /* 0x001d101801007387 */ /* 0x010fe80000100a00 */
[----:B--2---:R-:W-:Y:S04]  /*33af0*/  STL.64 [R1+0x1d30], R26 ;  /* 0x001d301a01007387 */ /* 0x004fe80000100a00 */
[----:B---3--:R-:W-:Y:S04]  /*33b00*/  STL.64 [R1+0x1cf8], R10 ;  /* 0x001cf80a01007387 */ /* 0x008fe80000100a00 */
[----:B------:R0:W-:Y:S04]  /*33b10*/  STL.64 [R1+0x1cf0], R8 ;  /* 0x001cf00801007387 */ /* 0x0001e80000100a00 */
[----:B0-----:R-:W2:Y:S04]  /*33b20*/  LDL.LU R8, [R1+0x140] ;  /* 0x0001400001087983 */ /* 0x001ea80000300800 */
[----:B------:R-:W2:Y:S04]  /*33b30*/  LDL.LU R9, [R1+0x144] ;  /* 0x0001440001097983 */ /* 0x000ea80000300800 */
[----:B------:R-:W3:Y:S04]  /*33b40*/  LDL.LU R10, [R1+0x148] ;  /* 0x00014800010a7983 */ /* 0x000ee80000300800 */
[----:B------:R-:W3:Y:S04]  /*33b50*/  LDL.LU R11, [R1+0x14c] ;  /* 0x00014c00010b7983 */ /* 0x000ee80000300800 */
[----:B------:R-:W4:Y:S04]  /*33b60*/  LDL.LU R24, [R1+0x8] ;  /* 0x0000080001187983 */ /* 0x000f280000300800 */
[----:B------:R-:W4:Y:S04]  /*33b70*/  LDL.LU R25, [R1+0xc] ;  /* 0x00000c0001197983 */ /* 0x000f280000300800 */
[----:B----4-:R-:W-:Y:S04]  /*33b80*/  STL.64 [R1+0x1d48], R24 ;  /* 0x001d481801007387 */ /* 0x010fe80000100a00 */
        /* <DEDUP_REMOVED lines=34> */
[----:B0-----:R-:W4:Y:S04]  /*33db0*/  LDL.LU R8, [R1+0x1f0] ;  /* 0x0001f00001087983 */ /* 0x001f280000300800 */
[----:B------:R-:W4:Y:S04]  /*33dc0*/  LDL.LU R9, [R1+0x1f4] ;  /* 0x0001f40001097983 */ /* 0x000f280000300800 */
[----:B------:R-:W4:Y:S04]  /*33dd0*/  LDL.LU R10, [R1+0x1f8] ;  /* 0x0001f800010a7983 */ /* 0x000f280000300800 */
[----:B------:R-:W4:Y:S04]  /*33de0*/  LDL.LU R11, [R1+0x1fc] ;  /* 0x0001fc00010b7983 */ /* 0x000f280000300800 */
[----:B------:R-:W2:Y:S04]  /*33df0*/  LDL.LU R20, [R1+0x120] ;  /* 0x0001200001147983 */ /* 0x000ea80000300800 */
[----:B------:R-:W2:Y:S04]  /*33e00*/  LDL.LU R21, [R1+0x124] ;  /* 0x0001240001157983 */ /* 0x000ea80000300800 */
[----:B------:R-:W2:Y:S04]  /*33e10*/  LDL.LU R22, [R1+0x128] ;  /* 0x0001280001167983 */ /* 0x000ea80000300800 */
[----:B------:R-:W2:Y:S04]  /*33e20*/  LDL.LU R23, [R1+0x12c] ;  /* 0x00012c0001177983 */ /* 0x000ea80000300800 */
[----:B------:R-:W3:Y:S04]  /*33e30*/  LDL.LU R12, [R1+0x100] ;  /* 0x00010000010c7983 */ /* 0x000ee80000300800 */
[----:B------:R-:W3:Y:S04]  /*33e40*/  LDL.LU R13, [R1+0x104] ;  /* 0x00010400010d7983 */ /* 0x000ee80000300800 */
[----:B------:R-:W3:Y:S04]  /*33e50*/  LDL.LU R14, [R1+0x108] ;  /* 0x00010800010e7983 */ /* 0x000ee80000300800 */
[----:B------:R-:W3:Y:S04]  /*33e60*/  LDL.LU R15, [R1+0x10c] ;  /* 0x00010c00010f7983 */ /* 0x000ee80000300800 */
[----:B------:R-:W4:Y:S04]  /*33e70*/  LDL.LU R16, [R1+0x8bc] ;  /* 0x0008bc0001107983 */ /* 0x000f280000300800 */
[----:B------:R-:W4:Y:S04]  /*33e80*/  LDL.LU R17, [R1+0x8c4] ;  /* 0x0008c40001117983 */ /* 0x000f280000300800 */
[----:B------:R-:W2:Y:S04]  /*33e90*/  LDL.LU R18, [R1+0x8cc] ;  /* 0x0008cc0001127983 */ /* 0x000ea80000300800 */
[----:B------:R-:W2:Y:S01]  /*33ea0*/  LDL.LU R19, [R1+0x8d4] ;  /* 0x0008d40001137983 */ /* 0x000ea20000300800 */
[----:B------:R-:W-:-:S02]  /*33eb0*/  F2FP.F16.E5M2.UNPACK_B R4, R4 ;  /* 0x00000004ff04723e */ /* 0x000fc400020004ff */
[----:B------:R-:W-:Y:S02]  /*33ec0*/  F2FP.F16.E5M2.UNPACK_B R5, R5 ;  /* 0x00000005ff05723e */ /* 0x000fe400020004ff */
[----:B------:R-:W-:Y:S02]  /*33ed0*/  F2FP.F16.E5M2.UNPACK_B R6, R6 ;  /* 0x00000006ff06723e */ /* 0x000fe400020004ff */
[----:B------:R-:W-:Y:S01]  /*33ee0*/  F2FP.F16.E5M2.UNPACK_B R7, R7 ;  /* 0x00000007ff07723e */ /* 0x000fe200020004ff */
[----:B--2---:R-:W-:Y:S04]  /*33ef0*/  STL.64 [R1+0x1c80], R18 ;  /* 0x001c801201007387 */ /* 0x004fe80000100a00 */
[----:B----4-:R0:W-:Y:S04]  /*33f00*/  STL.64 [R1+0x1c78], R16 ;  /* 0x001c781001007387 */ /* 0x0101e80000100a00 */
[----:B0-----:R-:W2:Y:S04]  /*33f10*/  LDL.LU R16, [R1+0x50] ;  /* 0x0000500001107983 */ /* 0x001ea80000300800 */
[----:B------:R-:W2:Y:S04]  /*33f20*/  LDL.LU R17, [R1+0x54] ;  /* 0x0000540001117983 */ /* 0x000ea80000300800 */
[----:B------:R-:W4:Y:S04]  /*33f30*/  LDL.LU R18, [R1+0x58] ;  /* 0x0000580001127983 */ /* 0x000f280000300800 */
[----:B------:R-:W4:Y:S01]  /*33f40*/  LDL.LU R19, [R1+0x5c] ;  /* 0x00005c0001137983 */ /* 0x000f220000300800 */
[C---:B------:R-:W-:Y:S03]  /*33f50*/  HMMA.16816.F32 R24, R4.reuse, R26, R8 ;  /* 0x0000001a0418723c */ /* 0x040fe60000001808 */
[----:B----4-:R-:W-:Y:S04]  /*33f60*/  STL.64 [R1+0x1c90], R18 ;  /* 0x001c901201007387 */ /* 0x010fe80000100a00 */
[----:B--2---:R0:W-:Y:S04]  /*33f70*/  STL.64 [R1+0x1c88], R16 ;  /* 0x001c881001007387 */ /* 0x0041e80000100a00 */
[----:B0-----:R-:W2:Y:S04]  /*33f80*/  LDL.LU R16, [R1+0x80] ;  /* 0x0000800001107983 */ /* 0x001ea80000300800 */
[----:B------:R-:W2:Y:S04]  /*33f90*/  LDL.LU R17, [R1+0x84] ;  /* 0x0000840001117983 */ /* 0x000ea80000300800 */
[----:B------:R-:W2:Y:S04]  /*33fa0*/  LDL.LU R18, [R1+0x88] ;  /* 0x0000880001127983 */ /* 0x000ea80000300800 */
[----:B------:R-:W2:Y:S04]  /*33fb0*/  LDL.LU R19, [R1+0x8c] ;  /* 0x00008c0001137983 */ /* 0x000ea80000300800 */
[----:B------:R-:W4:Y:S04]  /*33fc0*/  LDL.LU.64 R10, [R1+0x1d88] ;  /* 0x001d8800010a7983 */ /* 0x000f280000300a00 */
[----:B------:R-:W4:Y:S04]  /*33fd0*/  LDL.LU.64 R8, [R1+0x1d80] ;  /* 0x001d800001087983 */ /* 0x000f280000300a00 */
[----:B------:R0:W-:Y:S04]  /*33fe0*/  STL.64 [R1+0x1f0], R24 ;  /* 0x0001f01801007387 */ /* 0x0001e80000100a00 */
        /* <DEDUP_REMOVED lines=8> */
[----:B0-----:R-:W4:Y:S02]  /*34070*/  LDL.LU.64 R26, [R1+0x1d60] ;  /* 0x001d6000011a7983 */ /* 0x001f240000300a00 */
[----:B----4-:R-:W-:Y:S02]  /*34080*/  HMMA.16816.F32 R24, R4, R26, R8 ;  /* 0x0000001a0418723c */ /* 0x010fe40000001808 */
[----:B------:R-:W4:Y:S04]  /*34090*/  LDL.LU.64 R10, [R1+0x1d58] ;  /* 0x001d5800010a7983 */ /* 0x000f280000300a00 */
[----:B------:R-:W4:-:S15]  /*340a0*/  LDL.LU.64 R8, [R1+0x1d50] ;  /* 0x001d500001087983 */ /* 0x000f1e0000300a00 */
[----:B------:R-:W-:-:S02]  /*340b0*/  NOP ;  /* 0x0000000000007918 */ /* 0x000fc40000000000 */
        /* <DEDUP_REMOVED lines=23> */
[----:B------:R-:W3:Y:S04]  /*34230*/  LDL.LU.64 R24, [R1+0x1d00] ;  /* 0x001d000001187983 */ /* 0x000ee80000300a00 */
[----:B------:R-:W2:Y:S04]  /*34240*/  LDL R28, [R1+0x468] ;  /* 0x00046800011c7983 */ /* 0x000ea80000100800 */
[----:B------:R-:W2:Y:S01]  /*34250*/  LDL R29, [R1+0x46c] ;  /* 0x00046c00011d7983 */ /* 0x000ea20000100800 */
[C---:B----4-:R-:W-:Y:S06]  /*34260*/  HMMA.16816.F32 R8, R4.reuse, R26, R8 ;  /* 0x0000001a0408723c */ /* 0x050fec0000001808 */
[----:B---3--:R-:W-:Y:S01]  /*34270*/  HMMA.16816.F32 R20, R4, R24, R20 ;  /* 0x000000180414723c */ /* 0x008fe20000001814 */
[----:B------:R-:W-:-:S02]  /*34280*/  IMAD.MOV.U32 R26, RZ, RZ, R3 ;  /* 0x000000ffff1a7224 */ /* 0x000fc400078e0003 */
[----:B------:R-:W-:-:S14]  /*34290*/  IMAD.MOV.U32 R27, RZ, RZ, R0 ;  /* 0x000000ffff1b7224 */ /* 0x000fdc00078e0000 */
[----:B------:R-:W-:Y:S04]  /*342a0*/  STL.64 [R1+0x140], R8 ;  /* 0x0001400801007387 */ /* 0x000fe80000100a00 */
[----:B------:R0:W-:Y:S04]  /*342b0*/  STL.64 [R1+0x148], R10 ;  /* 0x0001480a01007387 */ /* 0x0001e80000100a00 */
[----:B0-----:R-:W3:Y:S04]  /*342c0*/  LDL.LU.64 R10, [R1+0x1cf8] ;  /* 0x001cf800010a7983 */ /* 0x001ee80000300a00 */
[----:B------:R-:W3:Y:S04]  /*342d0*/  LDL.LU.64 R8, [R1+0x1cf0] ;  /* 0x001cf00001087983 */ /* 0x000ee80000300a00 */
[----:B------:R-:W3:Y:S04]  /*342e0*/  LDL.LU R3, [R1+0x1cec] ;  /* 0x001cec0001037983 */ /* 0x000ee80000300800 */
[----:B------:R-:W4:Y:S04]  /*342f0*/  LDL.LU R0, [R1+0x1ce8] ;  /* 0x001ce80001007983 */ /* 0x000f280000300800 */
[----:B------:R-:W-:Y:S04]  /*34300*/  STL.64 [R1+0x120], R20 ;  /* 0x0001201401007387 */ /* 0x000fe80000100a00 */
[----:B------:R0:W-:Y:S04]  /*34310*/  STL.64 [R1+0x128], R22 ;  /* 0x0001281601007387 */ /* 0x0001e80000100a00 */
[----:B0-----:R-:W2:Y:S04]  /*34320*/  LDL.LU.64 R22, [R1+0x1ce0] ;  /* 0x001ce00001167983 */ /* 0x001ea80000300a00 */
[----:B------:R-:W4:Y:S04]  /*34330*/  LDL.LU.64 R20, [R1+0x1cd8] ;  /* 0x001cd80001147983 */ /* 0x000f280000300a00 */
[----:B------:R-:W4:Y:S04]  /*34340*/  LDL.LU R24, [R1+0x8d8] ;  /* 0x0008d80001187983 */ /* 0x000f280000300800 */
[----:B------:R-:W4:Y:S01]  /*34350*/  LDL R25, [R1+0x458] ;  /* 0x0004580001197983 */ /* 0x000f220000100800 */
[C---:B---3--:R-:W-:Y:S06]  /*34360*/  HMMA.16816.F32 R8, R4.reuse, R2, R8 ;  /* 0x000000020408723c */ /* 0x048fec0000001808 */
[----:B--2---:R-:W-:-:S15]  /*34370*/  HMMA.16816.F32 R12, R4, R22, R12 ;  /* 0x00000016040c723c */ /* 0x004fde000000180c */
[----:B------:R-:W-:-:S08]  /*34380*/  NOP ;  /* 0x0000000000007918 */ /* 0x000fd00000000000 */
[----:B------:R-:W-:Y:S04]  /*34390*/  STL.64 [R1+0x100], R12 ;  /* 0x0001000c01007387 */ /* 0x000fe80000100a00 */
[----:B------:R0:W-:Y:S04]  /*343a0*/  STL.64 [R1+0x108], R14 ;  /* 0x0001080e01007387 */ /* 0x0001e80000100a00 */
[----:B0-----:R-:W2:Y:S04]  /*343b0*/  LDL.LU.64 R14, [R1+0x1cd0] ;  /* 0x001cd000010e7983 */ /* 0x001ea80000300a00 */
[----:B------:R-:W2:Y:S04]  /*343c0*/  LDL.LU.64 R12, [R1+0x1cc8] ;  /* 0x001cc800010c7983 */ /* 0x000ea80000300a00 */
[----:B------:R-:W3:Y:S04]  /*343d0*/  LDL.LU R22, [R1+0x8c8] ;  /* 0x0008c80001167983 */ /* 0x000ee80000300800 */
[----:B------:R-:W3:Y:S04]  /*343e0*/  LDL.LU R23, [R1+0x8d0] ;  /* 0x0008d00001177983 */ /* 0x000ee80000300800 */
[----:B------:R-:W-:Y:S04]  /*343f0*/  STL.64 [R1+0xe0], R8 ;  /* 0x0000e00801007387 */ /* 0x000fe80000100a00 */
[----:B------:R0:W-:Y:S04]  /*34400*/  STL.64 [R1+0xe8], R10 ;  /* 0x0000e80a01007387 */ /* 0x0001e80000100a00 */
[----:B0-----:R-:W4:Y:S04]  /*34410*/  LDL.LU.64 R10, [R1+0x1cc0] ;  /* 0x001cc000010a7983 */ /* 0x001f280000300a00 */
[----:B------:R-:W2:Y:S04]  /*34420*/  LDL.LU.64 R8, [R1+0x1cb8] ;  /* 0x001cb80001087983 */ /* 0x000ea80000300a00 */
        /* <DEDUP_REMOVED lines=9> */
[----:B------:R-:W4:-:S15]  /*344c0*/  LDL.LU.64 R12, [R1+0x1c98] ;  /* 0x001c9800010c7983 */ /* 0x000f1e0000300a00 */
[----:B------:R-:W-:-:S02]  /*344d0*/  NOP ;  /* 0x0000000000007918 */ /* 0x000fc40000000000 */
        /* <DEDUP_REMOVED lines=10> */
[----:B0-----:R-:W2:Y:S04]  /*34580*/  LDL.LU.64 R18, [R1+0x1c90] ;  /* 0x001c900001127983 */ /* 0x001ea80000300a00 */
[----:B------:R-:W2:Y:S02]  /*34590*/  LDL.LU.64 R16, [R1+0x1c88] ;  /* 0x001c880001107983 */ /* 0x000ea40000300a00 */
[----:B--2---:R-:W-:Y:S02]  /*345a0*/  HMMA.16816.F32 R12, R4, R14, R16 ;  /* 0x0000000e040c723c */ /* 0x004fe40000001810 */
[----:B------:R-:W2:Y:S04]  /*345b0*/  LDL.LU.64 R18, [R1+0x1c80] ;  /* 0x001c800001127983 */ /* 0x000ea80000300a00 */
[----:B------:R-:W4:-:S15]  /*345c0*/  LDL.LU.64 R16, [R1+0x1c78] ;  /* 0x001c780001107983 */ /* 0x000f1e0000300a00 */
[----:B------:R-:W-:-:S02]  /*345d0*/  NOP ;  /* 0x0000000000007918 */ /* 0x000fc40000000000 */
[----:B------:R0:W-:Y:S04]  /*345e0*/  STL.64 [R1+0x50], R12 ;  /* 0x0000500c01007387 */ /* 0x0001e80000100a00 */
[----:B------:R1:W-:Y:S04]  /*345f0*/  STL.64 [R1+0x58], R14 ;  /* 0x0000580e01007387 */ /* 0x0003e80000100a00 */
[----:B0-----:R-:W2:Y:S04]  /*34600*/  LDL.LU R12, [R1+0x70] ;  /* 0x00007000010c7983 */ /* 0x001ea80000300800 */
[----:B------:R-:W2:Y:S04]  /*34610*/  LDL.LU R13, [R1+0x74] ;  /* 0x00007400010d7983 */ /* 0x000ea80000300800 */
[----:B-1----:R-:W2:Y:S01]  /*34620*/  LDL.LU R14, [R1+0x78] ;  /* 0x00007800010e7983 */ /* 0x002ea20000300800 */
[----:B------:R-:W-:-:S03]  /*34630*/  IMAD.MOV.U32 R15, RZ, RZ, R0 ;  /* 0x000000ffff0f7224 */ /* 0x000fc600078e0000 */
[----:B------:R-:W2:Y:S01]  /*34640*/  LDL.LU R0, [R1+0x1c70] ;  /* 0x001c700001007983 */ /* 0x000ea20000300800 */
[----:B---3--:R-:W-:Y:S01]  /*34650*/  HMMA.16816.F32 R8, R4, R20, R8 ;  /* 0x000000140408723c */ /* 0x008fe20000001808 */
[----:B------:R-:W-:-:S15]  /*34660*/  F2FP.F16.E5M2.UNPACK_B R2, R29 ;  /* 0x0000001dff02723e */ /* 0x000fde00020004ff */
[----:B------:R-:W-:-:S07]  /*34670*/  NOP ;  /* 0x0000000000007918 */ /* 0x000fce0000000000 */
[----:B------:R0:W-:Y:S04]  /*34680*/  STL.64 [R1+0x40], R8 ;  /* 0x0000400801007387 */ /* 0x0001e80000100a00 */
[----:B------:R-:W-:Y:S01]  /*34690*/  STL.64 [R1+0x48], R10 ;  /* 0x0000480a01007387 */ /* 0x000fe20000100a00 */
[----:B0-----:R-:W-:Y:S01]  /*346a0*/  F2FP.F16.E5M2.UNPACK_B R9, R25 ;  /* 0x00000019ff09723e */ /* 0x001fe200020004ff */
[----:B----4-:R-:W-:Y:S01]  /*346b0*/  IMAD R16, R16, 0x100, R3 ;  /* 0x0000010010107824 */ /* 0x010fe200078e0203 */
[----:B------:R-:W-:Y:S01]  /*346c0*/  F2FP.F16.E5M2.UNPACK_B R3, R28 ;  /* 0x0000001cff03723e */ /* 0x000fe200020004ff */
[----:B------:R-:W-:Y:S02]  /*346d0*/  IMAD R17, R17, 0x100, R22 ;  /* 0x0000010011117824 */ /* 0x000fe400078e0216 */
[----:B--2---:R-:W-:Y:S01]  /*346e0*/  IMAD R18, R18, 0x100, R23 ;  /* 0x0000010012127824 */ /* 0x004fe200078e0217 */
[----:B------:R-:W-:Y:S01]  /*346f0*/  HMMA.16816.F32 R4, R4, R26, R12 ;  /* 0x0000001a0404723c */ /* 0x000fe2000000180c */
[----:B------:R-:W-:Y:S01]  /*34700*/  F2FP.F16.E5M2.UNPACK_B R8, R0 ;  /* 0x00000000ff08723e */ /* 0x000fe200020004ff */
[----:B------:R-:W-:Y:S04]  /*34710*/  STL [R1+0x18f0], R0 ;  /* 0x0018f00001007387 */ /* 0x000fe80000100800 */
[----:B------:R-:W-:-:S15]  /*34720*/  STL [R1+0x28], R9 ;  /* 0x0000280901007387 */ /* 0x000fde0000100800 */
[----:B------:R-:W-:-:S02]  /*34730*/  NOP ;  /* 0x0000000000007918 */ /* 0x000fc40000000000 */
[----:B------:R0:W-:Y:S04]  /*34740*/  STL.64 [R1+0x30], R4 ;  /* 0x0000300401007387 */ /* 0x0001e80000100a00 */
[----:B------:R1:W-:Y:S04]  /*34750*/  STL.64 [R1+0x38], R6 ;  /* 0x0000380601007387 */ /* 0x0003e80000100a00 */
[----:B------:R-:W-:Y:S04]  /*34760*/  STL [R1+0x2c], R8 ;  /* 0x00002c0801007387 */ /* 0x000fe80000100800 */
[----:B0-----:R-:W2:Y:S04]  /*34770*/  LDL.LU R4, [R1+0x170] ;  /* 0x0001700001047983 */ /* 0x001ea80000300800 */
[----:B------:R-:W2:Y:S04]  /*34780*/  LDL.LU R5, [R1+0x174] ;  /* 0x0001740001057983 */ /* 0x000ea80000300800 */
[----:B------:R-:W-:Y:S04]  /*34790*/  STL [R1+0x18], R3 ;  /* 0x0000180301007387 */ /* 0x000fe80000100800 */
[----:B-1----:R-:W3:Y:S04]  /*347a0*/  LDL.LU R6, [R1+0x178] ;  /* 0x0001780001067983 */ /* 0x002ee80000300800 */
[----:B------:R-:W-:Y:S04]  /*347b0*/  STL [R1+0x1c], R2 ;  /* 0x00001c0201007387 */ /* 0x000fe80000100800 */
[----:B------:R-:W3:Y:S04]  /*347c0*/  LDL.LU R7, [R1+0x17c] ;  /* 0x00017c0001077983 */ /* 0x000ee80000300800 */
[----:B------:R-:W4:Y:S04]  /*347d0*/  LDL R22, [R1+0x4d8] ;  /* 0x0004d80001167983 */ /* 0x000f280000100800 */
[----:B------:R-:W4:Y:S04]  /*347e0*/  LDL R23, [R1+0x4dc] ;  /* 0x0004dc0001177983 */ /* 0x000f280000100800 */
[----:B----4-:R0:W-:Y:S04]  /*347f0*/  STL.64 [R1+0x1be0], R22 ;  /* 0x001be01601007387 */ /* 0x0101e80000100a00 */
[----:B------:R-:W4:Y:S04]  /*34800*/  LDL.LU R20, [R1+0x130] ;  /* 0x0001300001147983 */ /* 0x000f280000300800 */
[----:B------:R-:W4:Y:S04]  /*34810*/  LDL.LU R21, [R1+0x134] ;  /* 0x0001340001157983 */ /* 0x000f280000300800 */
[----:B0-----:R-:W2:Y:S04]  /*34820*/  LDL.LU R22, [R1+0x138] ;  /* 0x0001380001167983 */ /* 0x001ea80000300800 */
[----:B------:R-:W2:Y:S04]  /*34830*/  LDL.LU R23, [R1+0x13c] ;  /* 0x00013c0001177983 */ /* 0x000ea80000300800 */
[----:B--2---:R-:W-:Y:S04]  /*34840*/  STL.64 [R1+0x1bf0], R22 ;  /* 0x001bf01601007387 */ /* 0x004fe80000100a00 */
[----:B----4-:R0:W-:Y:S04]  /*34850*/  STL.64 [R1+0x1be8], R20 ;  /* 0x001be81401007387 */ /* 0x0101e80000100a00 */
[----:B0-----:R-:W2:Y:S04]  /*34860*/  LDL.LU R20, [R1+0x110] ;  /* 0x0001100001147983 */ /* 0x001ea80000300800 */
[----:B------:R-:W2:Y:S04]  /*34870*/  LDL.LU R21, [R1+0x114] ;  /* 0x0001140001157983 */ /* 0x000ea80000300800 */
[----:B------:R-:W4:Y:S04]  /*34880*/  LDL.LU R22, [R1+0x118] ;  /* 0x0001180001167983 */ /* 0x000f280000300800 */
[----:B------:R-:W4:Y:S04]  /*34890*/  LDL.LU R23, [R1+0x11c] ;  /* 0x00011c0001177983 */ /* 0x000f280000300800 */
[----:B------:R-:W3:Y:S04]  /*348a0*/  LDL R28, [R1+0x4a8] ;  /* 0x0004a800011c7983 */ /* 0x000ee80000100800 */
[----:B----4-:R-:W-:Y:S04]  /*348b0*/  STL.64 [R1+0x1c00], R22 ;  /* 0x001c001601007387 */ /* 0x010fe80000100a00 */
[----:B--2---:R0:W-:Y:S04]  /*348c0*/  STL.64 [R1+0x1bf8], R20 ;  /* 0x001bf81401007387 */ /* 0x0041e80000100a00 */
[----:B0-----:R-:W2:Y:S04]  /*348d0*/  LDL.LU R20, [R1+0xf0] ;  /* 0x0000f00001147983 */ /* 0x001ea80000300800 */
[----:B------:R-:W2:Y:S04]  /*348e0*/  LDL.LU R21, [R1+0xf4] ;  /* 0x0000f40001157983 */ /* 0x000ea80000300800 */
[----:B------:R-:W4:Y:S04]  /*348f0*/  LDL.LU R22, [R1+0xf8] ;  /* 0x0000f80001167983 */ /* 0x000f280000300800 */
[----:B------:R-:W4:Y:S04]  /*34900*/  LDL.LU R23, [R1+0xfc] ;  /* 0x0000fc0001177983 */ /* 0x000f280000300800 */
[----:B------:R-:W3:Y:S04]  /*34910*/  LDL R0, [R1+0x48c] ;  /* 0x00048c0001007983 */ /* 0x000ee80000100800 */
[----:B------:R-:W3:Y:S04]  /*34920*/  LDL R10, [R1+0x498] ;  /* 0x00049800010a7983 */ /* 0x000ee80000100800 */
[----:B------:R-:W3:Y:S01]  /*34930*/  LDL R11, [R1+0x49c] ;  /* 0x00049c00010b7983 */ /* 0x000ee20000100800 */
[----:B------:R-:W-:-:S03]  /*34940*/  IMAD R19, R19, 0x100, R24 ;  /* 0x0000010013137824 */ /* 0x000fc600078e0218 */
[----:B----4-:R-:W-:Y:S04]  /*34950*/  STL.64 [R1+0x1c10], R22 ;  /* 0x001c101601007387 */ /* 0x010fe80000100a00 */
[----:B--2---:R0:W-:Y:S04]  /*34960*/  STL.64 [R1+0x1c08], R20 ;  /* 0x001c081401007387 */ /* 0x0041e80000100a00 */
[----:B------:R-:W2:Y:S04]  /*34970*/  LDL R26, [R1+0x4b8] ;  /* 0x0004b800011a7983 */ /* 0x000ea80000100800 */
[----:B------:R-:W2:Y:S04]  /*34980*/  LDL R27, [R1+0x4bc] ;  /* 0x0004bc00011b7983 */ /* 0x000ea80000100800 */
[----:B------:R-:W4:Y:S04]  /*34990*/  LDL R24, [R1+0x4c8] ;  /* 0x0004c80001187983 */ /* 0x000f280000100800 */
[----:B------:R-:W4:Y:S04]  /*349a0*/  LDL R25, [R1+0x4cc] ;  /* 0x0004cc0001197983 */ /* 0x000f280000100800 */
[----:B------:R-:W3:Y:S04]  /*349b0*/  LDL R29, [R1+0x4ac] ;  /* 0x0004ac00011d7983 */ /* 0x000ee80000100800 */
[----:B0-----:R-:W3:Y:S04]  /*349c0*/  LDL R21, [R1+0x488] ;  /* 0x0004880001157983 */ /* 0x001ee80000100800 */
[----:B--2---:R-:W-:Y:S04]  /*349d0*/  STL.64 [R1+0x1c20], R26 ;  /* 0x001c201a01007387 */ /* 0x004fe80000100a00 */
[----:B----4-:R0:W-:Y:S04]  /*349e0*/  STL.64 [R1+0x1c18], R24 ;  /* 0x001c181801007387 */ /* 0x0101e80000100a00 */
[----:B0-----:R-:W2:Y:S04]  /*349f0*/  LDL.LU R24, [R1+0xd0] ;  /* 0x0000d00001187983 */ /* 0x001ea80000300800 */
[----:B------:R-:W2:Y:S04]  /*34a00*/  LDL.LU R25, [R1+0xd4] ;  /* 0x0000d40001197983 */ /* 0x000ea80000300800 */
[----:B------:R-:W4:Y:S04]  /*34a10*/  LDL.LU R26, [R1+0xd8] ;  /* 0x0000d800011a7983 */ /* 0x000f280000300800 */
[----:B------:R-:W4:Y:S04]  /*34a20*/  LDL.LU R27, [R1+0xdc] ;  /* 0x0000dc00011b7983 */ /* 0x000f280000300800 */
[----:B------:R-:W3:Y:S04]  /*34a30*/  LDL R22, [R1+0x478] ;  /* 0x0004780001167983 */ /* 0x000ee80000100800 */
[----:B------:R-:W3:Y:S04]  /*34a40*/  LDL R23, [R1+0x47c] ;  /* 0x00047c0001177983 */ /* 0x000ee80000100800 */
[----:B---3--:R-:W-:Y:S04]  /*34a50*/  STL.64 [R1+0x1c60], R22 ;  /* 0x001c601601007387 */ /* 0x008fe80000100a00 */
[----:B------:R-:W-:Y:S04]  /*34a60*/  STL [R1+0x1c58], R21 ;  /* 0x001c581501007387 */ /* 0x000fe80000100800 */
[----:B----4-:R-:W-:Y:S04]  /*34a70*/  STL.64 [R1+0x1c30], R26 ;  /* 0x001c301a01007387 */ /* 0x010fe80000100a00 */
[----:B--2---:R0:W-:Y:S04]  /*34a80*/  STL.64 [R1+0x1c28], R24 ;  /* 0x001c281801007387 */ /* 0x0041e80000100a00 */
[----:B0-----:R-:W2:Y:S04]  /*34a90*/  LDL.LU R24, [R1+0xb0] ;  /* 0x0000b00001187983 */ /* 0x001ea80000300800 */
[----:B------:R-:W2:Y:S04]  /*34aa0*/  LDL.LU R25, [R1+0xb4] ;  /* 0x0000b40001197983 */ /* 0x000ea80000300800 */
[----:B------:R-:W3:Y:S04]  /*34ab0*/  LDL.LU R26, [R1+0xb8] ;  /* 0x0000b800011a7983 */ /* 0x000ee80000300800 */
[----:B------:R-:W3:Y:S04]  /*34ac0*/  LDL.LU R27, [R1+0xbc] ;  /* 0x0000bc00011b7983 */ /* 0x000ee80000300800 */
[----:B---3--:R0:W-:Y:S04]  /*34ad0*/  STL.64 [R1+0x1c40], R26 ;  /* 0x001c401a01007387 */ /* 0x0081e80000100a00 */
[----:B--2---:R1:W-:Y:S01]  /*34ae0*/  STL.64 [R1+0x1c38], R24 ;  /* 0x001c381801007387 */ /* 0x0043e20000100a00 */
[----:B0-----:R-:W-:-:S02]  /*34af0*/  IMAD.MOV.U32 R26, RZ, RZ, R3 ;  /* 0x000000ffff1a7224 */ /* 0x001fc400078e0003 */
[----:B------:R-:W-:-:S05]  /*34b00*/  IMAD.MOV.U32 R27, RZ, RZ, R2 ;  /* 0x000000ffff1b7224 */ /* 0x000fca00078e0002 */
[----:B------:R0:W-:Y:S04]  /*34b10*/  STL.64 [R1+0x1c68], R26 ;  /* 0x001c681a01007387 */ /* 0x0001e80000100a00 */
[----:B-1----:R-:W2:Y:S04]  /*34b20*/  LDL.LU R24, [R1+0x60] ;  /* 0x0000600001187983 */ /* 0x002ea80000300800 */
[----:B------:R-:W2:Y:S04]  /*34b30*/  LDL.LU R25, [R1+0x64] ;  /* 0x0000640001197983 */ /* 0x000ea80000300800 */
[----:B0-----:R-:W2:Y:S04]  /*34b40*/  LDL.LU R26, [R1+0x68] ;  /* 0x00006800011a7983 */ /* 0x001ea80000300800 */
[----:B------:R-:W2:Y:S04]  /*34b50*/  LDL.LU R27, [R1+0x6c] ;  /* 0x00006c00011b7983 */ /* 0x000ea80000300800 */
[----:B------:R-:W-:Y:S04]  /*34b60*/  STL.64 [R1+0x1bd8], R6 ;  /* 0x001bd80601007387 */ /* 0x000fe80000100a00 */
[----:B------:R0:W-:Y:S04]  /*34b70*/  STL.64 [R1+0x1bd0], R4 ;  /* 0x001bd00401007387 */ /* 0x0001e80000100a00 */
[----:B0-----:R-:W3:Y:S04]  /*34b80*/  LDL.LU R4, [R1+0x150] ;  /* 0x0001500001047983 */ /* 0x001ee80000300800 */
[----:B------:R-:W3:Y:S04]  /*34b90*/  LDL.LU R5, [R1+0x154] ;  /* 0x0001540001057983 */ /* 0x000ee80000300800 */
[----:B------:R-:W4:Y:S04]  /*34ba0*/  LDL.LU R6, [R1+0x158] ;  /* 0x0001580001067983 */ /* 0x000f280000300800 */
[----:B------:R-:W4:Y:S01]  /*34bb0*/  LDL.LU R7, [R1+0x15c] ;  /* 0x00015c0001077983 */ /* 0x000f220000300800 */
[----:B------:R-:W-:-:S02]  /*34bc0*/  F2FP.F16.E5M2.UNPACK_B R16, R16 ;  /* 0x00000010ff10723e */ /* 0x000fc400020004ff */
[----:B------:R-:W-:Y:S02]  /*34bd0*/  F2FP.F16.E5M2.UNPACK_B R17, R17 ;  /* 0x00000011ff11723e */ /* 0x000fe400020004ff */
[----:B------:R-:W-:Y:S02]  /*34be0*/  F2FP.F16.E5M2.UNPACK_B R18, R18 ;  /* 0x00000012ff12723e */ /* 0x000fe400020004ff */
[----:B------:R-:W-:Y:S01]  /*34bf0*/  F2FP.F16.E5M2.UNPACK_B R19, R19 ;  /* 0x00000013ff13723e */ /* 0x000fe200020004ff */
[----:B------:R-:W-:Y:S02]  /*34c00*/  IMAD.MOV.U32 R22, RZ, RZ, R9 ;  /* 0x000000ffff167224 */ /* 0x000fe400078e0009 */
[----:B------:R-:W-:-:S07]  /*34c10*/  IMAD.MOV.U32 R23, RZ, RZ, R8 ;  /* 0x000000ffff177224 */ /* 0x000fce00078e0008 */
[C---:B--2---:R-:W-:Y:S01]  /*34c20*/  HMMA.16816.F32 R20, R16.reuse, R22, R24 ;  /* 0x000000161014723c */ /* 0x044fe20000001818 */
[----:B----4-:R-:W-:Y:S04]  /*34c30*/  STL.64 [R1+0x1c50], R6 ;  /* 0x001c500601007387 */ /* 0x010fe80000100a00 */
[----:B---3--:R0:W-:Y:S04]  /*34c40*/  STL.64 [R1+0x1c48], R4 ;  /* 0x001c480401007387 */ /* 0x0081e80000100a00 */
[----:B0-----:R-:W2:Y:S04]  /*34c50*/  LDL.LU R4, [R1+0x90] ;  /* 0x0000900001047983 */ /* 0x001ea80000300800 */
[----:B------:R-:W2:Y:S04]  /*34c60*/  LDL.LU R5, [R1+0x94] ;  /* 0x0000940001057983 */ /* 0x000ea80000300800 */
[----:B------:R-:W2:Y:S04]  /*34c70*/  LDL.LU R6, [R1+0x98] ;  /* 0x0000980001067983 */ /* 0x000ea80000300800 */
[----:B------:R-:W2:Y:S04]  /*34c80*/  LDL.LU R7, [R1+0x9c] ;  /* 0x00009c0001077983 */ /* 0x000ea80000300800 */
[----:B------:R-:W3:Y:S04]  /*34c90*/  LDL R2, [R1+0x4e8] ;  /* 0x0004e80001027983 */ /* 0x000ee80000100800 */
[----:B------:R-:W4:Y:S04]  /*34ca0*/  LDL R3, [R1+0x4ec] ;  /* 0x0004ec0001037983 */ /* 0x000f280000100800 */
[----:B------:R-:W4:Y:S04]  /*34cb0*/  LDL R8, [R1+0x4f8] ;  /* 0x0004f80001087983 */ /* 0x000f280000100800 */
[----:B------:R-:W4:Y:S04]  /*34cc0*/  LDL R9, [R1+0x4fc] ;  /* 0x0004fc0001097983 */ /* 0x000f280000100800 */
[----:B------:R-:W4:Y:S04]  /*34cd0*/  LDL.LU R12, [R1+0x190] ;  /* 0x00019000010c7983 */ /* 0x000f280000300800 */
[----:B------:R-:W4:Y:S04]  /*34ce0*/  LDL.LU R13, [R1+0x194] ;  /* 0x00019400010d7983 */ /* 0x000f280000300800 */
[----:B------:R-:W4:Y:S04]  /*34cf0*/  LDL.LU R14, [R1+0x198] ;  /* 0x00019800010e7983 */ /* 0x000f280000300800 */
[----:B------:R-:W4:Y:S04]  /*34d00*/  LDL.LU R15, [R1+0x19c] ;  /* 0x00019c00010f7983 */ /* 0x000f280000300800 */
[----:B------:R-:W2:Y:S04]  /*34d10*/  LDL.LU.64 R26, [R1+0x1c68] ;  /* 0x001c6800011a7983 */ /* 0x000ea80000300a00 */
[----:B------:R-:W-:Y:S04]  /*34d20*/  STL.64 [R1+0x60], R20 ;  /* 0x0000601401007387 */ /* 0x000fe80000100a00 */
[----:B------:R0:W-:Y:S04]  /*34d30*/  STL.64 [R1+0x68], R22 ;  /* 0x0000681601007387 */ /* 0x0001e80000100a00 */
[----:B0-----:R-:W3:Y:S04]  /*34d40*/  LDL.LU.64 R22, [R1+0x1c60] ;  /* 0x001c600001167983 */ /* 0x001ee80000300a00 */
[----:B------:R-:W4:Y:S01]  /*34d50*/  LDL.LU R21, [R1+0x1c58] ;  /* 0x001c580001157983 */ /* 0x000f220000300800 */
[----:B--2---:R-:W-:Y:S03]  /*34d60*/  HMMA.16816.F32 R24, R16, R26, R4 ;  /* 0x0000001a1018723c */ /* 0x004fe60000001804 */
[----:B------:R-:W2:Y:S04]  /*34d70*/  LDL.LU.64 R6, [R1+0x1c50] ;  /* 0x001c500001067983 */ /* 0x000ea80000300a00 */
[----:B------:R-:W2:-:S15]  /*34d80*/  LDL.LU.64 R4, [R1+0x1c48] ;  /* 0x001c480001047983 */ /* 0x000e9e0000300a00 */
[----:B------:R-:W-:-:S01]  /*34d90*/  NOP ;  /* 0x0000000000007918 */ /* 0x000fc20000000000 */
[----:B------:R-:W-:Y:S04]  /*34da0*/  STL.64 [R1+0x90], R24 ;  /* 0x0000901801007387 */ /* 0x000fe80000100a00 */
[----:B------:R0:W-:Y:S04]  /*34db0*/  STL.64 [R1+0x98], R26 ;  /* 0x0000981a01007387 */ /* 0x0001e80000100a00 */
[----:B0-----:R-:W4:Y:S04]  /*34dc0*/  LDL.LU.64 R26, [R1+0x1c40] ;  /* 0x001c4000011a7983 */ /* 0x001f280000300a00 */
[----:B------:R-:W4:Y:S01]  /*34dd0*/  LDL.LU.64 R24, [R1+0x1c38] ;  /* 0x001c380001187983 */ /* 0x000f220000300a00 */
[----:B---3--:R-:W-:-:S02]  /*34de0*/  F2FP.F16.E5M2.UNPACK_B R22, R22 ;  /* 0x00000016ff16723e */ /* 0x008fc400020004ff */
[----:B------:R-:W-:-:S03]  /*34df0*/  F2FP.F16.E5M2.UNPACK_B R23, R23 ;  /* 0x00000017ff17723e */ /* 0x000fc600020004ff */
[----:B------:R-:W-:Y:S04]  /*34e00*/  STL [R1+0x10], R22 ;  /* 0x0000101601007387 */ /* 0x000fe80000100800 */
[----:B------:R-:W-:Y:S01]  /*34e10*/  STL [R1+0x14], R23 ;  /* 0x0000141701007387 */ /* 0x000fe20000100800 */
[----:B----4-:R-:W-:-:S15]  /*34e20*/  HMMA.16816.F32 R24, R16, R22, R24 ;  /* 0x000000161018723c */ /* 0x010fde0000001818 */
[----:B------:R-:W-:-:S08]  /*34e30*/  NOP ;  /* 0x0000000000007918 */ /* 0x000fd00000000000 */
[----:B------:R-:W-:Y:S04]  /*34e40*/  STL.64 [R1+0xb0], R24 ;  /* 0x0000b01801007387 */ /* 0x000fe80000100a00 */
[----:B------:R0:W-:Y:S04]  /*34e50*/  STL.64 [R1+0xb8], R26 ;  /* 0x0000b81a01007387 */ /* 0x0001e80000100a00 */
[----:B0-----:R-:W3:Y:S04]  /*34e60*/  LDL.LU.64 R26, [R1+0x1c30] ;  /* 0x001c3000011a7983 */ /* 0x001ee80000300a00 */
[----:B------:R-:W3:Y:S01]  /*34e70*/  LDL.LU.64 R24, [R1+0x1c28] ;  /* 0x001c280001187983 */ /* 0x000ee20000300a00 */
[----:B------:R-:W-:-:S02]  /*34e80*/  F2FP.F16.E5M2.UNPACK_B R20, R21 ;  /* 0x00000015ff14723e */ /* 0x000fc400020004ff */
[----:B------:R-:W-:-:S03]  /*34e90*/  F2FP.F16.E5M2.UNPACK_B R21, R0 ;  /* 0x00000000ff15723e */ /* 0x000fc600020004ff */
[----:B------:R-:W-:Y:S04]  /*34ea0*/  STL [R1+0x8], R20 ;  /* 0x0000081401007387 */ /* 0x000fe80000100800 */
[----:B------:R3:W-:Y:S02]  /*34eb0*/  STL [R1+0xc], R21 ;  /* 0x00000c1501007387 */ /* 0x0007e40000100800 */
[----:B---3--:R-:W-:Y:S02]  /*34ec0*/  HMMA.16816.F32 R20, R16, R20, R24 ;  /* 0x000000141014723c */ /* 0x008fe40000001818 */
[----:B------:R-:W3:Y:S04]  /*34ed0*/  LDL.LU.64 R26, [R1+0x1c20] ;  /* 0x001c2000011a7983 */ /* 0x000ee80000300a00 */
[----:B------:R-:W4:-:S15]  /*34ee0*/  LDL.LU.64 R24, [R1+0x1c18] ;  /* 0x001c180001187983 */ /* 0x000f1e0000300a00 */
[----:B------:R-:W-:-:S02]  /*34ef0*/  NOP ;  /* 0x0000000000007918 */ /* 0x000fc40000000000 */
[----:B------:R-:W-:Y:S04]  /*34f00*/  STL.64 [R1+0xd0], R20 ;  /* 0x0000d01401007387 */ /* 0x000fe80000100a00 */
[----:B------:R0:W-:Y:S04]  /*34f10*/  STL.64 [R1+0xd8], R22 ;  /* 0x0000d81601007387 */ /* 0x0001e80000100a00 */
[----:B0-----:R-:W2:Y:S04]  /*34f20*/  LDL.LU.64 R22, [R1+0x1c10] ;  /* 0x001c100001167983 */ /* 0x001ea80000300a00 */
[----:B------:R-:W2:Y:S01]  /*34f30*/  LDL.LU.64 R20, [R1+0x1c08] ;  /* 0x001c080001147983 */ /* 0x000ea20000300a00 */
[----:B------:R-:W-:-:S02]  /*34f40*/  F2FP.F16.E5M2.UNPACK_B R10, R10 ;  /* 0x0000000aff0a723e */ /* 0x000fc400020004ff */
[----:B------:R-:W-:-:S03]  /*34f50*/  F2FP.F16.E5M2.UNPACK_B R11, R11 ;  /* 0x0000000bff0b723e */ /* 0x000fc600020004ff */
[----:B------:R-:W-:Y:S04]  /*34f60*/  STL [R1], R10 ;  /* 0x0000000a01007387 */ /* 0x000fe80000100800 */
[----:B------:R-:W-:Y:S01]  /*34f70*/  STL [R1+0x4], R11 ;  /* 0x0000040b01007387 */ /* 0x000fe20000100800 */
[----:B--2---:R-:W-:-:S15]  /*34f80*/  HMMA.16816.F32 R20, R16, R10, R20 ;  /* 0x0000000a1014723c */ /* 0x004fde0000001814 */
[----:B------:R-:W-:-:S08]  /*34f90*/  NOP ;  /* 0x0000000000007918 */ /* 0x000fd00000000000 */
[----:B------:R-:W-:Y:S04]  /*34fa0*/  STL.64 [R1+0xf0], R20 ;  /* 0x0000f01401007387 */ /* 0x000fe80000100a00 */
[----:B------:R0:W-:Y:S04]  /*34fb0*/  STL.64 [R1+0xf8], R22 ;  /* 0x0000f81601007387 */ /* 0x0001e80000100a00 */
[----:B0-----:R-:W2:Y:S04]  /*34fc0*/  LDL.LU.64 R22, [R1+0x1c00] ;  /* 0x001c000001167983 */ /* 0x001ea80000300a00 */
[----:B------:R-:W2:Y:S01]  /*34fd0*/  LDL.LU.64 R20, [R1+0x1bf8] ;  /* 0x001bf80001147983 */ /* 0x000ea20000300a00 */
[----:B------:R-:W-:-:S02]  /*34fe0*/  F2FP.F16.E5M2.UNPACK_B R28, R28 ;  /* 0x0000001cff1c723e */ /* 0x000fc400020004ff */
[----:B------:R-:W-:-:S07]  /*34ff0*/  F2FP.F16.E5M2.UNPACK_B R29, R29 ;  /* 0x0000001dff1d723e */ /* 0x000fce00020004ff */
[----:B--2---:R-:W-:-:S15]  /*35000*/  HMMA.16816.F32 R20, R16, R28, R20 ;  /* 0x0000001c1014723c */ /* 0x004fde0000001814 */
[----:B------:R-:W-:-:S08]  /*35010*/  NOP ;  /* 0x0000000000007918 */ /* 0x000fd00000000000 */
[----:B------:R-:W-:Y:S04]  /*35020*/  STL.64 [R1+0x110], R20 ;  /* 0x0001101401007387 */ /* 0x000fe80000100a00 */
[----:B------:R0:W-:Y:S04]  /*35030*/  STL.64 [R1+0x118], R22 ;  /* 0x0001181601007387 */ /* 0x0001e80000100a00 */
[----:B0-----:R-:W2:Y:S04]  /*35040*/  LDL.LU.64 R22, [R1+0x1bf0] ;  /* 0x001bf00001167983 */ /* 0x001ea80000300a00 */
[----:B------:R-:W2:Y:S01]  /*35050*/  LDL.LU.64 R20, [R1+0x1be8] ;  /* 0x001be80001147983 */ /* 0x000ea20000300a00 */
[----:B---3--:R-:W-:-:S02]  /*35060*/  F2FP.F16.E5M2.UNPACK_B R26, R26 ;  /* 0x0000001aff1a723e */ /* 0x008fc400020004ff */
[----:B------:R-:W-:Y:S02]  /*35070*/  F2FP.F16.E5M2.UNPACK_B R27, R27 ;  /* 0x0000001bff1b723e */ /* 0x000fe400020004ff */
[----:B----4-:R-:W-:Y:S02]  /*35080*/  F2FP.F16.E5M2.UNPACK_B R24, R24 ;  /* 0x00000018ff18723e */ /* 0x010fe400020004ff */
[----:B------:R-:W-:-:S07]  /*35090*/  F2FP.F16.E5M2.UNPACK_B R25, R25 ;  /* 0x00000019ff19723e */ /* 0x000fce00020004ff */
[C---:B------:R-:W-:Y:S01]  /*350a0*/  HMMA.16816.F32 R4, R16.reuse, R24, R4 ;  /* 0x000000181004723c */ /* 0x040fe20000001804 */
[----:B------:R-:W-:Y:S05]  /*350b0*/  STL.64 [R1+0x1b20], R28 ;  /* 0x001b201c01007387 */ /* 0x000fea0000100a00 */
[----:B--2---:R-:W-:-:S15]  /*350c0*/  HMMA.16816.F32 R20, R16, R26, R20 ;  /* 0x0000001a1014723c */ /* 0x004fde0000001814 */
        /* <DEDUP_REMOVED lines=8> */
[----:B------:R-:W-:-:S02]  /*35150*/  F2FP.F16.E5M2.UNPACK_B R2, R2 ;  /* 0x00000002ff02723e */ /* 0x000fc400020004ff */
[----:B------:R-:W-:Y:S01]  /*35160*/  F2FP.F16.E5M2.UNPACK_B R3, R3 ;  /* 0x00000003ff03723e */ /* 0x000fe200020004ff */
[----:B------:R-:W-:Y:S04]  /*35170*/  STL.64 [R1+0x1b18], R26 ;  /* 0x001b181a01007387 */ /* 0x000fe80000100a00 */
[----:B------:R-:W-:Y:S01]  /*35180*/  STL.64 [R1+0x1b10], R24 ;  /* 0x001b101801007387 */ /* 0x000fe20000100a00 */
[----:B--2---:R-:W-:Y:S02]  /*35190*/  F2FP.F16.E5M2.UNPACK_B R22, R22 ;  /* 0x00000016ff16723e */ /* 0x004fe400020004ff */
[----:B------:R-:W-:-:S07]  /*351a0*/  F2FP.F16.E5M2.UNPACK_B R23, R23 ;  /* 0x00000017ff17723e */ /* 0x000fce00020004ff */
[----:B---3--:R-:W-:-:S15]  /*351b0*/  HMMA.16816.F32 R4, R16, R22, R4 ;  /* 0x000000161004723c */ /* 0x008fde0000001804 */
[----:B------:R-:W-:-:S08]  /*351c0*/  NOP ;  /* 0x0000000000007918 */ /* 0x000fd00000000000 */
[----:B------:R-:W-:Y:S04]  /*351d0*/  STL.64 [R1+0x170], R4 ;  /* 0x0001700401007387 */ /* 0x000fe80000100a00 */
[----:B------:R0:W-:Y:S04]  /*351e0*/  STL.64 [R1+0x178], R6 ;  /* 0x0001780601007387 */ /* 0x0001e80000100a00 */
[----:B------:R-:W2:Y:S04]  /*351f0*/  LDL R10, [R1+0x508] ;  /* 0x00050800010a7983 */ /* 0x000ea80000100800 */
[----:B------:R-:W3:Y:S01]  /*35200*/  LDL R11, [R1+0x50c] ;  /* 0x00050c00010b7983 */ /* 0x000ee20000100800 */
[----:B0-----:R-:W-:-:S15]  /*35210*/  HMMA.16816.F32 R4, R16, R2, R12 ;  /* 0x000000021004723c */ /* 0x001fde000000180c */
[----:B------:R-:W-:-:S08]  /*35220*/  NOP ;  /* 0x0000000000007918 */ /* 0x000fd00000000000 */
[----:B------:R0:W-:Y:S04]  /*35230*/  STL.64 [R1+0x190], R4 ;  /* 0x0001900401007387 */ /* 0x0001e80000100a00 */
[----:B------:R-:W-:Y:S04]  /*35240*/  STL.64 [R1+0x198], R6 ;  /* 0x0001980601007387 */ /* 0x000fe80000100a00 */
[----:B0-----:R-:W4:Y:S04]  /*35250*/  LDL.LU R4, [R1+0x12d4] ;  /* 0x0012d40001047983 */ /* 0x001f280000300800 */
[----:B------:R-:W2:Y:S04]  /*35260*/  LDL.LU R5, [R1+0x12dc] ;  /* 0x0012dc0001057983 */ /* 0x000ea80000300800 */
[----:B--2---:R0:W-:Y:S04]  /*35270*/  STL [R1+0x1bb8], R5 ;  /* 0x001bb80501007387 */ /* 0x0041e80000100800 */
[----:B0-----:R-:W4:Y:S04]  /*35280*/  LDL.LU R5, [R1+0x12d8] ;  /* 0x0012d80001057983 */ /* 0x001f280000300800 */
[----:B------:R-:W2:Y:S04]  /*35290*/  LDL.LU R6, [R1+0x12e4] ;  /* 0x0012e40001067983 */ /* 0x000ea80000300800 */
[----:B------:R-:W3:Y:S04]  /*352a0*/  LDL R12, [R1+0x518] ;  /* 0x00051800010c7983 */ /* 0x000ee80000100800 */
[----:B------:R-:W3:Y:S04]  /*352b0*/  LDL R13, [R1+0x51c] ;  /* 0x00051c00010d7983 */ /* 0x000ee80000100800 */
[----:B------:R-:W3:Y:S04]  /*352c0*/  LDL.LU R28, [R1+0x12f0] ;  /* 0x0012f000011c7983 */ /* 0x000ee80000300800 */
[----:B------:R-:W2:Y:S04]  /*352d0*/  LDL.LU R7, [R1+0x12ec] ;  /* 0x0012ec0001077983 */ /* 0x000ea80000300800 */
[----:B--2---:R-:W-:Y:S04]  /*352e0*/  STL.64 [R1+0x1bc8], R6 ;  /* 0x001bc80601007387 */ /* 0x004fe80000100a00 */
[----:B----4-:R0:W-:Y:S04]  /*352f0*/  STL.64 [R1+0x1bc0], R4 ;  /* 0x001bc00401007387 */ /* 0x0101e80000100a00 */
[----:B0-----:R-:W2:Y:S04]  /*35300*/  LDL.LU R4, [R1+0x1b0] ;  /* 0x0001b00001047983 */ /* 0x001ea80000300800 */
[----:B------:R-:W2:Y:S04]  /*35310*/  LDL.LU R5, [R1+0x1b4] ;  /* 0x0001b40001057983 */ /* 0x000ea80000300800 */
[----:B------:R-:W2:Y:S04]  /*35320*/  LDL.LU R6, [R1+0x1b8] ;  /* 0x0001b80001067983 */ /* 0x000ea80000300800 */
[----:B------:R-:W2:Y:S04]  /*35330*/  LDL.LU R7, [R1+0x1bc] ;  /* 0x0001bc0001077983 */ /* 0x000ea80000300800 */
[----:B------:R-:W4:Y:S04]  /*35340*/  LDL R20, [R1+0x538] ;  /* 0x0005380001147983 */ /* 0x000f280000100800 */
[----:B------:R-:W4:Y:S04]  /*35350*/  LDL R21, [R1+0x53c] ;  /* 0x00053c0001157983 */ /* 0x000f280000100800 */
[----:B------:R-:W3:Y:S04]  /*35360*/  LDL R14, [R1+0x528] ;  /* 0x00052800010e7983 */ /* 0x000ee80000100800 */
[----:B------:R-:W3:Y:S04]  /*35370*/  LDL R15, [R1+0x52c] ;  /* 0x00052c00010f7983 */ /* 0x000ee80000100800 */
[----:B------:R-:W-:Y:S04]  /*35380*/  STL.64 [R1+0x1ba0], R22 ;  /* 0x001ba01601007387 */ /* 0x000fe80000100a00 */
[----:B----4-:R0:W-:Y:S04]  /*35390*/  STL.64 [R1+0x1b98], R20 ;  /* 0x001b981401007387 */ /* 0x0101e80000100a00 */
[----:B0-----:R-:W4:Y:S04]  /*353a0*/  LDL.LU R20, [R1+0x200] ;  /* 0x0002000001147983 */ /* 0x001f280000300800 */
[----:B------:R-:W4:Y:S04]  /*353b0*/  LDL.LU R21, [R1+0x204] ;  /* 0x0002040001157983 */ /* 0x000f280000300800 */
[----:B------:R-:W3:Y:S04]  /*353c0*/  LDL.LU R22, [R1+0x208] ;  /* 0x0002080001167983 */ /* 0x000ee80000300800 */
[----:B------:R-:W3:Y:S01]  /*353d0*/  LDL.LU R23, [R1+0x20c] ;  /* 0x00020c0001177983 */ /* 0x000ee20000300800 */
[----:B------:R-:W-:-:S02]  /*353e0*/  F2FP.F16.E5M2.UNPACK_B R8, R8 ;  /* 0x00000008ff08723e */ /* 0x000fc400020004ff */
        /* <DEDUP_REMOVED lines=8> */
[----:B------:R-:W3:Y:S04]  /*35470*/  LDL R29, [R1+0x548] ;  /* 0x00054800011d7983 */ /* 0x000ee80000100800 */
[----:B------:R-:W4:Y:S04]  /*35480*/  LDL R0, [R1+0x54c] ;  /* 0x00054c0001007983 */ /* 0x000f280000100800 */
[----:B------:R0:W-:Y:S04]  /*35490*/  STL.64 [R1+0x1b58], R2 ;  /* 0x001b580201007387 */ /* 0x0001e80000100a00 */
[----:B0-----:R-:W3:Y:S04]  /*354a0*/  LDL.LU R2, [R1+0x12e0] ;  /* 0x0012e00001027983 */ /* 0x001ee80000300800 */
[----:B------:R-:W4:Y:S04]  /*354b0*/  LDL.LU R3, [R1+0x12e8] ;  /* 0x0012e80001037983 */ /* 0x000f280000300800 */
[----:B------:R-:W4:Y:S04]  /*354c0*/  LDL.LU R24, [R1+0x420] ;  /* 0x0004200001187983 */ /* 0x000f280000300800 */
[----:B------:R-:W4:Y:S04]  /*354d0*/  LDL.LU R25, [R1+0x424] ;  /* 0x0004240001197983 */ /* 0x000f280000300800 */
[----:B------:R-:W4:Y:S04]  /*354e0*/  LDL.LU R26, [R1+0x428] ;  /* 0x00042800011a7983 */ /* 0x000f280000300800 */
[----:B------:R-:W4:Y:S04]  /*354f0*/  LDL.LU R27, [R1+0x42c] ;  /* 0x00042c00011b7983 */ /* 0x000f280000300800 */
[----:B------:R-:W-:Y:S04]  /*35500*/  STL.64 [R1+0x1b0], R4 ;  /* 0x0001b00401007387 */ /* 0x000fe80000100a00 */
[----:B------:R0:W-:Y:S04]  /*35510*/  STL.64 [R1+0x1b8], R6 ;  /* 0x0001b80601007387 */ /* 0x0001e80000100a00 */
[----:B0-----:R-:W4:Y:S04]  /*35520*/  LDL.LU.64 R6, [R1+0x1bc8] ;  /* 0x001bc80001067983 */ /* 0x001f280000300a00 */
[----:B------:R-:W3:Y:S01]  /*35530*/  LDL.LU.64 R4, [R1+0x1bc0] ;  /* 0x001bc00001047983 */ /* 0x000ee20000300a00 */
[----:B------:R-:W-:-:S02]  /*35540*/  F2FP.F16.E5M2.UNPACK_B R10, R10 ;  /* 0x0000000aff0a723e */ /* 0x000fc400020004ff */
[----:B------:R-:W-:-:S07]  /*35550*/  F2FP.F16.E5M2.UNPACK_B R11, R11 ;  /* 0x0000000bff0b723e */ /* 0x000fce00020004ff */
[----:B--2---:R-:W-:Y:S01]  /*35560*/  HMMA.16816.F32 R20, R16, R10, R20 ;  /* 0x0000000a1014723c */ /* 0x004fe20000001814 */
[----:B---3--:R-:W-:Y:S02]  /*35570*/  IMAD R4, R4, 0x100, R5 ;  /* 0x0000010004047824 */ /* 0x008fe400078e0205 */
[----:B------:R-:W2:-:S15]  /*35580*/  LDL.LU R5, [R1+0x1bb8] ;  /* 0x001bb80001057983 */ /* 0x000e9e0000300800 */
[----:B------:R-:W-:-:S05]  /*35590*/  NOP ;  /* 0x0000000000007918 */ /* 0x000fca0000000000 */
[----:B------:R-:W-:Y:S04]  /*355a0*/  STL.64 [R1+0x1d0], R20 ;  /* 0x0001d01401007387 */ /* 0x000fe80000100a00 */
[----:B------:R0:W-:Y:S04]  /*355b0*/  STL.64 [R1+0x1d8], R22 ;  /* 0x0001d81601007387 */ /* 0x0001e80000100a00 */
[----:B0-----:R-:W3:Y:S04]  /*355c0*/  LDL.LU.64 R22, [R1+0x1bb0] ;  /* 0x001bb00001167983 */ /* 0x001ee80000300a00 */
[----:B------:R-:W3:Y:S01]  /*355d0*/  LDL.LU.64 R20, [R1+0x1ba8] ;  /* 0x001ba80001147983 */ /* 0x000ee20000300a00 */
[----:B------:R-:W-:-:S02]  /*355e0*/  F2FP.F16.E5M2.UNPACK_B R12, R12 ;  /* 0x0000000cff0c723e */ /* 0x000fc400020004ff */
[----:B------:R-:W-:Y:S01]  /*355f0*/  F2FP.F16.E5M2.UNPACK_B R13, R13 ;  /* 0x0000000dff0d723e */ /* 0x000fe200020004ff */
[----:B------:R-:W-:Y:S04]  /*35600*/  STL.64 [R1+0x1ad8], R10 ;  /* 0x001ad80a01007387 */ /* 0x000fe80000100a00 */
[----:B------:R0:W-:Y:S04]  /*35610*/  STL.64 [R1+0x1ad0], R8 ;  /* 0x001ad00801007387 */ /* 0x0001e80000100a00 */
[----:B0-----:R-:W4:Y:S04]  /*35620*/  LDL.LU R8, [R1+0x430] ;  /* 0x0004300001087983 */ /* 0x001f280000300800 */
[----:B------:R-:W4:Y:S04]  /*35630*/  LDL.LU R9, [R1+0x434] ;  /* 0x0004340001097983 */ /* 0x000f280000300800 */
[----:B------:R-:W4:Y:S04]  /*35640*/  LDL.LU R10, [R1+0x438] ;  /* 0x00043800010a7983 */ /* 0x000f280000300800 */
[----:B------:R-:W4:Y:S01]  /*35650*/  LDL.LU R11, [R1+0x43c] ;  /* 0x00043c00010b7983 */ /* 0x000f220000300800 */
[----:B---3--:R-:W-:-:S15]  /*35660*/  HMMA.16816.F32 R20, R16, R12, R20 ;  /* 0x0000000c1014723c */ /* 0x008fde0000001814 */
[----:B------:R-:W-:-:S08]  /*35670*/  NOP ;  /* 0x0000000000007918 */ /* 0x000fd00000000000 */
[----:B------:R-:W-:Y:S04]  /*35680*/  STL.64 [R1+0x200], R20 ;  /* 0x0002001401007387 */ /* 0x000fe80000100a00 */
[----:B------:R0:W-:Y:S04]  /*35690*/  STL.64 [R1+0x208], R22 ;  /* 0x0002081601007387 */ /* 0x0001e80000100a00 */
[----:B0-----:R-:W3:Y:S04]  /*356a0*/  LDL.LU.64 R22, [R1+0x1ba0] ;  /* 0x001ba00001167983 */ /* 0x001ee80000300a00 */
[----:B------:R-:W3:Y:S01]  /*356b0*/  LDL.LU.64 R20, [R1+0x1b98] ;  /* 0x001b980001147983 */ /* 0x000ee20000300a00 */
[----:B------:R-:W-:-:S02]  /*356c0*/  F2FP.F16.E5M2.UNPACK_B R14, R14 ;  /* 0x0000000eff0e723e */ /* 0x000fc400020004ff */
[----:B------:R-:W-:-:S07]  /*356d0*/  F2FP.F16.E5M2.UNPACK_B R15, R15 ;  /* 0x0000000fff0f723e */ /* 0x000fce00020004ff */
[----:B----4-:R-:W-:Y:S01]  /*356e0*/  HMMA.16816.F32 R8, R16, R14, R8 ;  /* 0x0000000e1008723c */ /* 0x010fe20000001808 */
[----:B--2---:R-:W-:Y:S02]  /*356f0*/  IMAD R5, R5, 0x100, R2 ;  /* 0x0000010005057824 */ /* 0x004fe400078e0202 */
[----:B------:R-:W-:Y:S02]  /*35700*/  IMAD R6, R6, 0x100, R3 ;  /* 0x0000010006067824 */ /* 0x000fe400078e0203 */
[----:B------:R-:W-:Y:S01]  /*35710*/  IMAD R7, R7, 0x100, R28 ;  /* 0x0000010007077824 */ /* 0x000fe200078e021c */
[----:B------:R-:W-:Y:S01]  /*35720*/  F2FP.F16.E5M2.UNPACK_B R2, R29 ;  /* 0x0000001dff02723e */ /* 0x000fe200020004ff */
[----:B------:R-:W-:Y:S04]  /*35730*/  STL [R1+0x1acc], R12 ;  /* 0x001acc0c01007387 */ /* 0x000fe80000100800 */
[----:B------:R-:W-:Y:S01]  /*35740*/  STL [R1+0x1ac8], R13 ;  /* 0x001ac80d01007387 */ /* 0x000fe20000100800 */
[----:B------:R-:W-:-:S03]  /*35750*/  F2FP.F16.E5M2.UNPACK_B R0, R0 ;  /* 0x00000000ff00723e */ /* 0x000fc600020004ff */
[----:B------:R-:W-:Y:S01]  /*35760*/  STL [R1+0x1ab0], R15 ;  /* 0x001ab00f01007387 */ /* 0x000fe20000100800 */
[----:B------:R-:W-:-:S03]  /*35770*/  F2FP.F16.E5M2.UNPACK_B R6, R6 ;  /* 0x00000006ff06723e */ /* 0x000fc600020004ff */
[----:B------:R-:W-:Y:S01]  /*35780*/  STL [R1+0x20], R2 ;  /* 0x0000200201007387 */ /* 0x000fe20000100800 */
[----:B------:R-:W-:Y:S02]  /*35790*/  F2FP.F16.E5M2.UNPACK_B R7, R7 ;  /* 0x00000007ff07723e */ /* 0x000fe400020004ff */
[----:B------:R-:W-:Y:S02]  /*357a0*/  F2FP.F16.E5M2.UNPACK_B R4, R4 ;  /* 0x00000004ff04723e */ /* 0x000fe400020004ff */
[----:B------:R-:W-:Y:S01]  /*357b0*/  F2FP.F16.E5M2.UNPACK_B R5, R5 ;  /* 0x00000005ff05723e */ /* 0x000fe200020004ff */
[----:B------:R-:W-:Y:S04]  /*357c0*/  STL.64 [R1+0x430], R8 ;  /* 0x0004300801007387 */ /* 0x000fe80000100a00 */
[----:B------:R-:W-:Y:S04]  /*357d0*/  STL.64 [R1+0x438], R10 ;  /* 0x0004380a01007387 */ /* 0x000fe80000100a00 */
[----:B------:R-:W-:Y:S04]  /*357e0*/  STL [R1+0x1b60], R14 ;  /* 0x001b600e01007387 */ /* 0x000fe80000100800 */
[----:B------:R-:W-:Y:S04]  /*357f0*/  STL [R1+0x24], R0 ;  /* 0x0000240001007387 */ /* 0x000fe80000100800 */
[----:B------:R-:W-:Y:S04]  /*35800*/  STL.64 [R1+0x1b90], R6 ;  /* 0x001b900601007387 */ /* 0x000fe80000100a00 */
[----:B------:R0:W-:Y:S01]  /*35810*/  STL.64 [R1+0x1b88], R4 ;  /* 0x001b880401007387 */ /* 0x0001e20000100a00 */
[----:B---3--:R-:W-:-:S02]  /*35820*/  F2FP.F16.E5M2.UNPACK_B R20, R20 ;  /* 0x00000014ff14723e */ /* 0x008fc400020004ff */
[----:B------:R-:W-:-:S07]  /*35830*/  F2FP.F16.E5M2.UNPACK_B R21, R21 ;  /* 0x00000015ff15723e */ /* 0x000fce00020004ff */
[----:B0-----:R-:W-:Y:S01]  /*35840*/  HMMA.16816.F32 R4, R16, R20, R24 ;  /* 0x000000141004723c */ /* 0x001fe20000001818 */
[----:B------:R-:W-:Y:S05]  /*35850*/  STL.64 [R1+0x1af8], R22 ;  /* 0x001af81601007387 */ /* 0x000fea0000100a00 */
[----:B------:R0:W-:-:S15]  /*35860*/  STL.64 [R1+0x1af0], R20 ;  /* 0x001af01401007387 */ /* 0x0001de0000100a00 */
[----:B------:R-:W-:-:S02]  /*35870*/  NOP ;  /* 0x0000000000007918 */ /* 0x000fc40000000000 */
[----:B------:R-:W-:Y:S04]  /*35880*/  STL.64 [R1+0x420], R4 ;  /* 0x0004200401007387 */ /* 0x000fe80000100a00 */
[----:B------:R-:W-:Y:S04]  /*35890*/  STL.64 [R1+0x428], R6 ;  /* 0x0004280601007387 */ /* 0x000fe80000100a00 */
[----:B0-----:R-:W2:Y:S04]  /*358a0*/  LDL.LU R20, [R1+0x350] ;  /* 0x0003500001147983 */ /* 0x001ea80000300800 */
[----:B------:R-:W2:Y:S04]  /*358b0*/  LDL.LU R21, [R1+0x354] ;  /* 0x0003540001157983 */ /* 0x000ea80000300800 */
[----:B------:R-:W3:Y:S04]  /*358c0*/  LDL.LU R22, [R1+0x358] ;  /* 0x0003580001167983 */ /* 0x000ee80000300800 */
[----:B------:R-:W3:Y:S04]  /*358d0*/  LDL.LU R23, [R1+0x35c] ;  /* 0x00035c0001177983 */ /* 0x000ee80000300800 */
[----:B------:R-:W4:Y:S04]  /*358e0*/  LDL.64 R28, [R1] ;  /* 0x00000000011c7983 */ /* 0x000f280000100a00 */
[----:B------:R-:W2:Y:S04]  /*358f0*/  LDL.LU R24, [R1+0x370] ;  /* 0x0003700001187983 */ /* 0x000ea80000300800 */
        /* <DEDUP_REMOVED lines=14> */
[----:B0-----:R-:W2:Y:S04]  /*359e0*/  LDL R14, [R1+0x28] ;  /* 0x00002800010e7983 */ /* 0x001ea80000100800 */
[----:B------:R-:W2:Y:S04]  /*359f0*/  LDL R15, [R1+0x2c] ;  /* 0x00002c00010f7983 */ /* 0x000ea80000100800 */
[----:B----4-:R0:W-:Y:S04]  /*35a00*/  STL.64 [R1+0x1b68], R12 ;  /* 0x001b680c01007387 */ /* 0x0101e80000100a00 */
[----:B------:R-:W4:Y:S04]  /*35a10*/  LDL.LU R4, [R1+0x3d0] ;  /* 0x0003d00001047983 */ /* 0x000f280000300800 */
[----:B------:R-:W4:Y:S04]  /*35a20*/  LDL.LU R5, [R1+0x3d4] ;  /* 0x0003d40001057983 */ /* 0x000f280000300800 */
[----:B------:R-:W4:Y:S04]  /*35a30*/  LDL.LU R6, [R1+0x3d8] ;  /* 0x0003d80001067983 */ /* 0x000f280000300800 */
[----:B------:R-:W4:Y:S01]  /*35a40*/  LDL.LU R7, [R1+0x3dc] ;  /* 0x0003dc0001077983 */ /* 0x000f220000300800 */
[----:B0-----:R-:W-:-:S03]  /*35a50*/  IMAD.MOV.U32 R12, RZ, RZ, R2 ;  /* 0x000000ffff0c7224 */ /* 0x001fc600078e0002 */
[----:B------:R-:W2:Y:S04]  /*35a60*/  LDL.64 R2, [R1+0x18] ;  /* 0x0000180001027983 */ /* 0x000ea80000100a00 */
[----:B---3--:R-:W-:Y:S04]  /*35a70*/  STL.64 [R1+0x1b40], R26 ;  /* 0x001b401a01007387 */ /* 0x008fe80000100a00 */
[----:B------:R0:W-:Y:S04]  /*35a80*/  STL.64 [R1+0x1b38], R24 ;  /* 0x001b381801007387 */ /* 0x0001e80000100a00 */
        /* <DEDUP_REMOVED lines=8> */
[----:B------:R-:W4:Y:S04]  /*35b10*/  LDL.LU R26, [R1+0x3a8] ;  /* 0x0003a800011a7983 */ /* 0x000f280000300800 */
[----:B------:R-:W4:Y:S04]  /*35b20*/  LDL.LU R27, [R1+0x3ac] ;  /* 0x0003ac00011b7983 */ /* 0x000f280000300800 */
        /* <DEDUP_REMOVED lines=12> */
[----:B------:R-:W4:Y:S04]  /*35bf0*/  LDL.LU R8, [R1+0x330] ;  /* 0x0003300001087983 */ /* 0x000f280000300800 */
[----:B------:R-:W4:Y:S04]  /*35c00*/  LDL.LU R9, [R1+0x334] ;  /* 0x0003340001097983 */ /* 0x000f280000300800 */
[----:B------:R-:W2:Y:S04]  /*35c10*/  LDL.LU R10, [R1+0x338] ;  /* 0x00033800010a7983 */ /* 0x000ea80000300800 */
[----:B------:R-:W2:Y:S01]  /*35c20*/  LDL.LU R11, [R1+0x33c] ;  /* 0x00033c00010b7983 */ /* 0x000ea20000300800 */
[----:B------:R-:W-:-:S07]  /*35c30*/  IMAD.MOV.U32 R13, RZ, RZ, R0 ;  /* 0x000000ffff0d7224 */ /* 0x000fce00078e0000 */
[----:B------:R-:W-:Y:S01]  /*35c40*/  HMMA.16816.F32 R16, R16, R12, R4 ;  /* 0x0000000c1010723c */ /* 0x000fe20000001804 */
[----:B--2---:R-:W-:Y:S04]  /*35c50*/  STL.64 [R1+0x1ae8], R10 ;  /* 0x001ae80a01007387 */ /* 0x004fe80000100a00 */
[----:B----4-:R0:W-:Y:S04]  /*35c60*/  STL.64 [R1+0x1ae0], R8 ;  /* 0x001ae00801007387 */ /* 0x0101e80000100a00 */
        /* <DEDUP_REMOVED lines=8> */
[----:B0-----:R-:W3:Y:S04]  /*35cf0*/  LDL.64 R16, [R1+0x10] ;  /* 0x0000100001107983 */ /* 0x001ee80000100a00 */
[----:B-1----:R-:W2:Y:S01]  /*35d00*/  LDL.64 R18, [R1+0x8] ;  /* 0x0000080001127983 */ /* 0x002ea20000100a00 */
[----:B----4-:R-:W-:Y:S03]  /*35d10*/  HMMA.16816.F32 R12, R4, R14, R24 ;  /* 0x0000000e040c723c */ /* 0x010fe60000001818 */
[----:B------:R-:W3:Y:S04]  /*35d20*/  LDL.LU.64 R26, [R1+0x1b80] ;  /* 0x001b8000011a7983 */ /* 0x000ee80000300a00 */
[----:B------:R-:W3:-:S15]  /*35d30*/  LDL.LU.64 R24, [R1+0x1b78] ;  /* 0x001b780001187983 */ /* 0x000ede0000300a00 */
[----:B------:R-:W-:-:S01]  /*35d40*/  NOP ;  /* 0x0000000000007918 */ /* 0x000fc20000000000 */
[----:B------:R-:W-:Y:S04]  /*35d50*/  STL.64 [R1+0x3c0], R12 ;  /* 0x0003c00c01007387 */ /* 0x000fe80000100a00 */
[----:B------:R0:W-:Y:S04]  /*35d60*/  STL.64 [R1+0x3c8], R14 ;  /* 0x0003c80e01007387 */ /* 0x0001e80000100a00 */
[----:B0-----:R-:W4:Y:S04]  /*35d70*/  LDL.LU.64 R14, [R1+0x1b70] ;  /* 0x001b7000010e7983 */ /* 0x001f280000300a00 */
[----:B------:R-:W4:Y:S01]  /*35d80*/  LDL.LU.64 R12, [R1+0x1b68] ;  /* 0x001b6800010c7983 */ /* 0x000f220000300a00 */
[----:B------:R-:W-:Y:S01]  /*35d90*/  IMAD.MOV.U32 R0, RZ, RZ, R3 ;  /* 0x000000ffff007224 */ /* 0x000fe200078e0003 */
[C---:B---3--:R-:W-:Y:S06]  /*35da0*/  HMMA.16816.F32 R24, R4.reuse, R16, R24 ;  /* 0x000000100418723c */ /* 0x048fec0000001818 */
[----:B----4-:R-:W-:-:S15]  /*35db0*/  HMMA.16816.F32 R12, R4, R2, R12 ;  /* 0x00000002040c723c */ /* 0x010fde000000180c */
[----:B------:R-:W-:-:S08]  /*35dc0*/  NOP ;  /* 0x0000000000007918 */ /* 0x000fd00000000000 */
[----:B------:R0:W-:Y:S04]  /*35dd0*/  STL.64 [R1+0x3b0], R12 ;  /* 0x0003b00c01007387 */ /* 0x0001e80000100a00 */
[----:B------:R1:W-:Y:S01]  /*35de0*/  STL.64 [R1+0x3b8], R14 ;  /* 0x0003b80e01007387 */ /* 0x0003e20000100a00 */
[----:B0-----:R-:W-:-:S03]  /*35df0*/  IMAD.MOV.U32 R12, RZ, RZ, R2 ;  /* 0x000000ffff0c7224 */ /* 0x001fc600078e0002 */
[----:B-1----:R-:W3:Y:S04]  /*35e00*/  LDL.LU R14, [R1+0x1b60] ;  /* 0x001b6000010e7983 */ /* 0x002ee80000300800 */
[----:B------:R-:W4:Y:S04]  /*35e10*/  LDL.LU.64 R2, [R1+0x1b58] ;  /* 0x001b580001027983 */ /* 0x000f280000300a00 */
        /* <DEDUP_REMOVED lines=13> */
[----:B------:R-:W-:Y:S02]  /*35ef0*/  IMAD.MOV.U32 R16, RZ, RZ, R19 ;  /* 0x000000ffff107224 */ /* 0x000fe400078e0013 */
        /* <DEDUP_REMOVED lines=27> */
[----:B------:R-:W-:Y:S04]  /*360b0*/  STL.64 [R1+0x1a10], R26 ;  /* 0x001a101a01007387 */ /* 0x000fe80000100a00 */
[----:B------:R0:W-:Y:S04]  /*360c0*/  STL.64 [R1+0x1a08], R24 ;  /* 0x001a081801007387 */ /* 0x0001e80000100a00 */
[----:B0-----:R-:W4:Y:S04]  /*360d0*/  LDL.LU R24, [R1+0x310] ;  /* 0x0003100001187983 */ /* 0x001f280000300800 */
[----:B------:R-:W4:Y:S04]  /*360e0*/  LDL.LU R25, [R1+0x314] ;  /* 0x0003140001197983 */ /* 0x000f280000300800 */
[----:B------:R-:W4:Y:S04]  /*360f0*/  LDL.LU R26, [R1+0x318] ;  /* 0x00031800011a7983 */ /* 0x000f280000300800 */
[----:B------:R-:W4:Y:S01]  /*36100*/  LDL.LU R27, [R1+0x31c] ;  /* 0x00031c00011b7983 */ /* 0x000f220000300800 */
[----:B--2---:R-:W-:-:S15]  /*36110*/  HMMA.16816.F32 R8, R4, R22, R8 ;  /* 0x000000160408723c */ /* 0x004fde0000001808 */
[----:B------:R-:W-:-:S08]  /*36120*/  NOP ;  /* 0x0000000000007918 */ /* 0x000fd00000000000 */
[----:B------:R-:W-:Y:S04]  /*36130*/  STL.64 [R1+0x340], R8 ;  /* 0x0003400801007387 */ /* 0x000fe80000100a00 */
[----:B------:R0:W-:Y:S04]  /*36140*/  STL.64 [R1+0x348], R10 ;  /* 0x0003480a01007387 */ /* 0x0001e80000100a00 */
[----:B0-----:R-:W4:Y:S04]  /*36150*/  LDL.LU.64 R10, [R1+0x1ae8] ;  /* 0x001ae800010a7983 */ /* 0x001f280000300a00 */
[----:B------:R-:W4:Y:S04]  /*36160*/  LDL.LU.64 R8, [R1+0x1ae0] ;  /* 0x001ae00001087983 */ /* 0x000f280000300a00 */
[----:B------:R-:W-:Y:S04]  /*36170*/  STL.64 [R1+0x1aa8], R22 ;  /* 0x001aa81601007387 */ /* 0x000fe80000100a00 */
[----:B---3--:R0:W-:Y:S04]  /*36180*/  STL.64 [R1+0x1aa0], R20 ;  /* 0x001aa01401007387 */ /* 0x0081e80000100a00 */
        /* <DEDUP_REMOVED lines=9> */
[----:B------:R-:W2:Y:S02]  /*36220*/  LDL.LU.64 R8, [R1+0x1ad0] ;  /* 0x001ad00001087983 */ /* 0x000ea40000300a00 */
[----:B--2---:R-:W-:-:S15]  /*36230*/  HMMA.16816.F32 R20, R4, R8, R20 ;  /* 0x000000080414723c */ /* 0x004fde0000001814 */
[----:B------:R-:W-:-:S08]  /*36240*/  NOP ;  /* 0x0000000000007918 */ /* 0x000fd00000000000 */
[----:B------:R-:W-:Y:S04]  /*36250*/  STL.64 [R1+0x320], R20 ;  /* 0x0003201401007387 */ /* 0x000fe80000100a00 */
[----:B------:R3:W-:Y:S02]  /*36260*/  STL.64 [R1+0x328], R22 ;  /* 0x0003281601007387 */ /* 0x0007e40000100a00 */
[----:B---3--:R-:W-:Y:S02]  /*36270*/  HMMA.16816.F32 R20, R4, R10, R24 ;  /* 0x0000000a0414723c */ /* 0x008fe40000001818 */
[----:B------:R-:W2:-:S15]  /*36280*/  LDL.LU R24, [R1+0x290] ;  /* 0x0002900001187983 */ /* 0x000e9e0000300800 */
[----:B------:R-:W-:-:S06]  /*36290*/  NOP ;  /* 0x0000000000007918 */ /* 0x000fcc0000000000 */
[----:B------:R-:W-:Y:S04]  /*362a0*/  STL.64 [R1+0x310], R20 ;  /* 0x0003101401007387 */ /* 0x000fe80000100a00 */
[----:B------:R-:W-:Y:S04]  /*362b0*/  STL.64 [R1+0x318], R22 ;  /* 0x0003181601007387 */ /* 0x000fe80000100a00 */
[----:B------:R-:W2:Y:S04]  /*362c0*/  LDL.LU R25, [R1+0x294] ;  /* 0x0002940001197983 */ /* 0x000ea80000300800 */
[----:B------:R-:W3:Y:S04]  /*362d0*/  LDL.LU R26, [R1+0x298] ;  /* 0x00029800011a7983 */ /* 0x000ee80000300800 */
[----:B------:R-:W3:Y:S04]  /*362e0*/  LDL.LU R27, [R1+0x29c] ;  /* 0x00029c00011b7983 */ /* 0x000ee80000300800 */
[----:B---3--:R0:W-:Y:S04]  /*362f0*/  STL.64 [R1+0x1a20], R26 ;  /* 0x001a201a01007387 */ /* 0x0081e80000100a00 */
[----:B--2---:R-:W-:Y:S01]  /*36300*/  STL.64 [R1+0x1a18], R24 ;  /* 0x001a181801007387 */ /* 0x004fe20000100a00 */
[----:B0-----:R-:W-:-:S02]  /*36310*/  IMAD.MOV.U32 R26, RZ, RZ, R19 ;  /* 0x000000ffff1a7224 */ /* 0x001fc400078e0013 */
[----:B------:R-:W-:-:S05]  /*36320*/  IMAD.MOV.U32 R27, RZ, RZ, R18 ;  /* 0x000000ffff1b7224 */ /* 0x000fca00078e0012 */
[----:B------:R-:W-:Y:S04]  /*36330*/  STL.64 [R1+0x1a38], R26 ;  /* 0x001a381a01007387 */ /* 0x000fe80000100a00 */
[----:B------:R-:W-:Y:S04]  /*36340*/  STL.64 [R1+0x19e0], R10 ;  /* 0x0019e00a01007387 */ /* 0x000fe80000100a00 */
[----:B------:R0:W-:Y:S04]  /*36350*/  STL.64 [R1+0x19d8], R8 ;  /* 0x0019d80801007387 */ /* 0x0001e80000100a00 */
[----:B0-----:R-:W2:Y:S04]  /*36360*/  LDL.LU R8, [R1+0x270] ;  /* 0x0002700001087983 */ /* 0x001ea80000300800 */
[----:B------:R-:W2:Y:S04]  /*36370*/  LDL.LU R9, [R1+0x274] ;  /* 0x0002740001097983 */ /* 0x000ea80000300800 */
[----:B------:R-:W3:Y:S04]  /*36380*/  LDL.LU R10, [R1+0x278] ;  /* 0x00027800010a7983 */ /* 0x000ee80000300800 */
[----:B------:R-:W3:Y:S01]  /*36390*/  LDL.LU R11, [R1+0x27c] ;  /* 0x00027c00010b7983 */ /* 0x000ee20000300800 */
[----:B------:R-:W-:-:S02]  /*363a0*/  IMAD.MOV.U32 R24, RZ, RZ, R17 ;  /* 0x000000ffff187224 */ /* 0x000fc400078e0011 */
[----:B------:R-:W-:-:S05]  /*363b0*/  IMAD.MOV.U32 R25, RZ, RZ, R16 ;  /* 0x000000ffff197224 */ /* 0x000fca00078e0010 */
[----:B------:R-:W-:Y:S04]  /*363c0*/  STL.64 [R1+0x1a50], R24 ;  /* 0x001a501801007387 */ /* 0x000fe80000100a00 */
[----:B---3--:R-:W-:Y:S04]  /*363d0*/  STL.64 [R1+0x1a00], R10 ;  /* 0x001a000a01007387 */ /* 0x008fe80000100a00 */
[----:B--2---:R0:W-:Y:S04]  /*363e0*/  STL.64 [R1+0x19f8], R8 ;  /* 0x0019f80801007387 */ /* 0x0041e80000100a00 */
        /* <DEDUP_REMOVED lines=12> */
[----:B------:R-:W3:Y:S04]  /*364b0*/  LDL.LU R11, [R1+0x2ac] ;  /* 0x0002ac00010b7983 */ /* 0x000ee80000300800 */
[----:B------:R-:W4:Y:S01]  /*364c0*/  LDL.LU.64 R26, [R1+0x28] ;  /* 0x00002800011a7983 */ /* 0x000f220000300a00 */
[----:B------:R-:W-:-:S02]  /*364d0*/  IMAD.MOV.U32 R24, RZ, RZ, R12 ;  /* 0x000000ffff187224 */ /* 0x000fc400078e000c */
[----:B------:R-:W-:Y:S01]  /*364e0*/  IMAD.MOV.U32 R25, RZ, RZ, R0 ;  /* 0x000000ffff197224 */ /* 0x000fe200078e0000 */
[----:B----4-:R-:W-:Y:S04]  /*364f0*/  STL.64 [R1+0x1a88], R26 ;  /* 0x001a881a01007387 */ /* 0x010fe80000100a00 */
[----:B------:R0:W-:Y:S04]  /*36500*/  STL.64 [R1+0x1a80], R24 ;  /* 0x001a801801007387 */ /* 0x0001e80000100a00 */
[----:B0-----:R-:W4:Y:S04]  /*36510*/  LDL.LU R24, [R1+0x2f0] ;  /* 0x0002f00001187983 */ /* 0x001f280000300800 */
        /* <DEDUP_REMOVED lines=11> */
[----:B------:R-:W3:Y:S04]  /*365d0*/  LDL.LU R13, [R1+0x1300] ;  /* 0x00130000010d7983 */ /* 0x000ee80000300800 */
[----:B------:R-:W3:Y:S04]  /*365e0*/  LDL.LU R17, [R1+0x12fc] ;  /* 0x0012fc0001117983 */ /* 0x000ee80000300800 */
        /* <DEDUP_REMOVED lines=8> */
[----:B------:R-:W2:Y:S04]  /*36670*/  LDL.LU R19, [R1+0x1310] ;  /* 0x0013100001137983 */ /* 0x000ea80000300800 */
[----:B------:R-:W2:Y:S04]  /*36680*/  LDL.LU R0, [R1+0x130c] ;  /* 0x00130c0001007983 */ /* 0x000ea80000300800 */
[----:B------:R-:W2:Y:S04]  /*36690*/  LDL.LU R20, [R1+0x410] ;  /* 0x0004100001147983 */ /* 0x000ea80000300800 */
[----:B------:R-:W2:Y:S04]  /*366a0*/  LDL.LU R21, [R1+0x414] ;  /* 0x0004140001157983 */ /* 0x000ea80000300800 */
[----:B------:R-:W2:Y:S04]  /*366b0*/  LDL.LU R22, [R1+0x418] ;  /* 0x0004180001167983 */ /* 0x000ea80000300800 */
[----:B------:R-:W2:Y:S04]  /*366c0*/  LDL.LU R23, [R1+0x41c] ;  /* 0x00041c0001177983 */ /* 0x000ea80000300800 */
        /* <DEDUP_REMOVED lines=11> */
[----:B------:R-:W4:Y:S01]  /*36780*/  LDL.LU R11, [R1+0x2cc] ;  /* 0x0002cc00010b7983 */ /* 0x000f220000300800 */
[----:B------:R-:W-:-:S02]  /*36790*/  IMAD R16, R16, 0x100, R12 ;  /* 0x0000010010107824 */ /* 0x000fc400078e020c */
[----:B------:R-:W-:Y:S01]  /*367a0*/  IMAD R17, R17, 0x100, R13 ;  /* 0x0000010011117824 */ /* 0x000fe200078e020d */
[----:B----4-:R-:W-:Y:S04]  /*367b0*/  STL.64 [R1+0x1a78], R10 ;  /* 0x001a780a01007387 */ /* 0x010fe80000100a00 */
[----:B---3--:R0:W-:Y:S04]  /*367c0*/  STL.64 [R1+0x1a70], R8 ;  /* 0x001a700801007387 */ /* 0x0081e80000100a00 */
[----:B0-----:R-:W3:Y:S04]  /*367d0*/  LDL.LU R8, [R1+0x2d0] ;  /* 0x0002d00001087983 */ /* 0x001ee80000300800 */
[----:B------:R-:W3:Y:S04]  /*367e0*/  LDL.LU R9, [R1+0x2d4] ;  /* 0x0002d40001097983 */ /* 0x000ee80000300800 */
[----:B------:R-:W3:Y:S04]  /*367f0*/  LDL.LU R10, [R1+0x2d8] ;  /* 0x0002d800010a7983 */ /* 0x000ee80000300800 */
[----:B------:R-:W3:Y:S04]  /*36800*/  LDL.LU R11, [R1+0x2dc] ;  /* 0x0002dc00010b7983 */ /* 0x000ee80000300800 */
[----:B------:R-:W2:Y:S04]  /*36810*/  LDL.LU R12, [R1+0x1acc] ;  /* 0x001acc00010c7983 */ /* 0x000ea80000300800 */
[----:B------:R-:W2:Y:S01]  /*36820*/  LDL.LU R13, [R1+0x1ac8] ;  /* 0x001ac800010d7983 */ /* 0x000ea20000300800 */
[----:B------:R-:W-:Y:S01]  /*36830*/  IMAD R18, R18, 0x100, R15 ;  /* 0x0000010012127824 */ /* 0x000fe200078e020f */
[----:B--2---:R-:W-:-:S15]  /*36840*/  HMMA.16816.F32 R24, R4, R12, R24 ;  /* 0x0000000c0418723c */ /* 0x004fde0000001818 */
[----:B------:R-:W-:-:S08]  /*36850*/  NOP ;  /* 0x0000000000007918 */ /* 0x000fd00000000000 */
[----:B------:R-:W-:Y:S04]  /*36860*/  STL.64 [R1+0x300], R24 ;  /* 0x0003001801007387 */ /* 0x000fe80000100a00 */
[----:B------:R0:W-:Y:S04]  /*36870*/  STL.64 [R1+0x308], R26 ;  /* 0x0003081a01007387 */ /* 0x0001e80000100a00 */
[----:B0-----:R-:W2:Y:S04]  /*36880*/  LDL.LU.64 R26, [R1+0x1ac0] ;  /* 0x001ac000011a7983 */ /* 0x001ea80000300a00 */
[----:B------:R-:W2:Y:S04]  /*36890*/  LDL.LU.64 R24, [R1+0x1ab8] ;  /* 0x001ab80001187983 */ /* 0x000ea80000300a00 */
[----:B------:R0:W-:Y:S04]  /*368a0*/  STL [R1+0x19b4], R12 ;  /* 0x0019b40c01007387 */ /* 0x0001e80000100800 */
[----:B------:R1:W-:Y:S04]  /*368b0*/  STL [R1+0x19b0], R13 ;  /* 0x0019b00d01007387 */ /* 0x0003e80000100800 */
[----:B0-----:R-:W4:Y:S04]  /*368c0*/  LDL R12, [R1+0x20] ;  /* 0x00002000010c7983 */ /* 0x001f280000100800 */
[----:B-1----:R-:W4:Y:S04]  /*368d0*/  LDL R13, [R1+0x24] ;  /* 0x00002400010d7983 */ /* 0x002f280000100800 */
[----:B------:R-:W3:Y:S02]  /*368e0*/  LDL.LU R15, [R1+0x1ab0] ;  /* 0x001ab000010f7983 */ /* 0x000ee40000300800 */
[----:B---3--:R-:W-:-:S15]  /*368f0*/  HMMA.16816.F32 R20, R4, R14, R20 ;  /* 0x0000000e0414723c */ /* 0x008fde0000001814 */
        /* <DEDUP_REMOVED lines=17> */
[----:B0-----:R-:W2:Y:S04]  /*36a10*/  LDL.LU R4, [R1+0x2e0] ;  /* 0x0002e00001047983 */ /* 0x001ea80000300800 */
[----:B------:R-:W2:Y:S04]  /*36a20*/  LDL.LU R5, [R1+0x2e4] ;  /* 0x0002e40001057983 */ /* 0x000ea80000300800 */
[----:B-1----:R-:W2:Y:S04]  /*36a30*/  LDL.LU R6, [R1+0x2e8] ;  /* 0x0002e80001067983 */ /* 0x002ea80000300800 */
[----:B------:R-:W2:Y:S01]  /*36a40*/  LDL.LU R7, [R1+0x2ec] ;  /* 0x0002ec0001077983 */ /* 0x000ea20000300800 */
[----:B------:R-:W-:Y:S01]  /*36a50*/  IMAD R19, R0, 0x100, R19 ;  /* 0x0000010000137824 */ /* 0x000fe200078e0213 */
[----:B------:R-:W-:-:S02]  /*36a60*/  F2FP.F16.E5M2.UNPACK_B R16, R16 ;  /* 0x00000010ff10723e */ /* 0x000fc400020004ff */
[----:B------:R-:W-:Y:S02]  /*36a70*/  F2FP.F16.E5M2.UNPACK_B R17, R17 ;  /* 0x00000011ff11723e */ /* 0x000fe400020004ff */
[----:B------:R-:W-:Y:S02]  /*36a80*/  F2FP.F16.E5M2.UNPACK_B R18, R18 ;  /* 0x00000012ff12723e */ /* 0x000fe400020004ff */
[----:B------:R-:W-:-:S07]  /*36a90*/  F2FP.F16.E5M2.UNPACK_B R19, R19 ;  /* 0x00000013ff13723e */ /* 0x000fce00020004ff */
[----:B--2---:R-:W-:-:S15]  /*36aa0*/  HMMA.16816.F32 R4, R16, R26, R4 ;  /* 0x0000001a1004723c */ /* 0x004fde0000001804 */
[----:B------:R-:W-:-:S08]  /*36ab0*/  NOP ;  /* 0x0000000000007918 */ /* 0x000fd00000000000 */
[----:B------:R0:W-:Y:S02]  /*36ac0*/  STL.64 [R1+0x2e0], R4 ;  /* 0x0002e00401007387 */ /* 0x0001e40000100a00 */
[----:B0-----:R-:W-:Y:S02]  /*36ad0*/  IMAD.MOV.U32 R5, RZ, RZ, R26 ;  /* 0x000000ffff057224 */ /* 0x001fe400078e001a */
[----:B------:R-:W-:Y:S02]  /*36ae0*/  IMAD.MOV.U32 R4, RZ, RZ, R27 ;  /* 0x000000ffff047224 */ /* 0x000fe400078e001b */
[----:B----4-:R-:W-:Y:S01]  /*36af0*/  HMMA.16816.F32 R24, R16, R24, R8 ;  /* 0x000000181018723c */ /* 0x010fe20000001808 */
[----:B------:R-:W-:Y:S04]  /*36b00*/  STL.64 [R1+0x2e8], R6 ;  /* 0x0002e80601007387 */ /* 0x000fe80000100a00 */
[----:B------:R-:W2:Y:S04]  /*36b10*/  LDL.LU.64 R10, [R1+0x1a78] ;  /* 0x001a7800010a7983 */ /* 0x000ea80000300a00 */
[----:B------:R-:W2:-:S14]  /*36b20*/  LDL.LU.64 R8, [R1+0x1a70] ;  /* 0x001a700001087983 */ /* 0x000e9c0000300a00 */
[----:B------:R-:W-:Y:S04]  /*36b30*/  STL.64 [R1+0x2d0], R24 ;  /* 0x0002d01801007387 */ /* 0x000fe80000100a00 */
[----:B------:R0:W-:Y:S04]  /*36b40*/  STL.64 [R1+0x2d8], R26 ;  /* 0x0002d81a01007387 */ /* 0x0001e80000100a00 */
[----:B0-----:R-:W2:Y:S02]  /*36b50*/  LDL.LU.64 R26, [R1+0x1a68] ;  /* 0x001a6800011a7983 */ /* 0x001ea40000300a00 */
[----:B--2---:R-:W-:Y:S02]  /*36b60*/  HMMA.16816.F32 R24, R16, R26, R8 ;  /* 0x0000001a1018723c */ /* 0x004fe40000001808 */
[----:B------:R-:W2:Y:S04]  /*36b70*/  LDL.LU.64 R10, [R1+0x1a60] ;  /* 0x001a6000010a7983 */ /* 0x000ea80000300a00 */
[----:B------:R-:W2:-:S15]  /*36b80*/  LDL.LU.64 R8, [R1+0x1a58] ;  /* 0x001a580001087983 */ /* 0x000e9e0000300a00 */
[----:B------:R-:W-:-:S02]  /*36b90*/  NOP ;  /* 0x0000000000007918 */ /* 0x000fc40000000000 */
[----:B------:R0:W-:Y:S04]  /*36ba0*/  STL.64 [R1+0x2c0], R24 ;  /* 0x0002c01801007387 */ /* 0x0001e80000100a00 */
[----:B------:R2:W-:Y:S04]  /*36bb0*/  STL.64 [R1+0x2c8], R26 ;  /* 0x0002c81a01007387 */ /* 0x0005e80000100a00 */
[----:B0-----:R-:W2:Y:S02]  /*36bc0*/  LDL.LU.64 R24, [R1+0x1a50] ;  /* 0x001a500001187983 */ /* 0x001ea40000300a00 */
[----:B--2---:R-:W-:Y:S02]  /*36bd0*/  HMMA.16816.F32 R24, R16, R24, R8 ;  /* 0x000000181018723c */ /* 0x004fe40000001808 */
[----:B------:R-:W2:Y:S04]  /*36be0*/  LDL.LU.64 R10, [R1+0x1a48] ;  /* 0x001a4800010a7983 */ /* 0x000ea80000300a00 */
[----:B------:R-:W2:-:S15]  /*36bf0*/  LDL.LU.64 R8, [R1+0x1a40] ;  /* 0x001a400001087983 */ /* 0x000e9e0000300a00 */
[----:B------:R-:W-:-:S02]  /*36c00*/  NOP ;  /* 0x0000000000007918 */ /* 0x000fc40000000000 */
[----:B------:R-:W-:Y:S04]  /*36c10*/  STL.64 [R1+0x2b0], R24 ;  /* 0x0002b01801007387 */ /* 0x000fe80000100a00 */
        /* <DEDUP_REMOVED lines=14> */
[----:B0-----:R-:W2:Y:S04]  /*36d00*/  LDL.LU.64 R26, [R1+0x1a10] ;  /* 0x001a1000011a7983 */ /* 0x001ea80000300a00 */
[----:B------:R-:W4:Y:S01]  /*36d10*/  LDL.LU.64 R24, [R1+0x1a08] ;  /* 0x001a080001187983 */ /* 0x000f220000300a00 */
[----:B--2---:R-:W-:-:S15]  /*36d20*/  HMMA.16816.F32 R8, R16, R26, R8 ;  /* 0x0000001a1008723c */ /* 0x004fde0000001808 */
[----:B------:R-:W-:-:S08]  /*36d30*/  NOP ;  /* 0x0000000000007918 */ /* 0x000fd00000000000 */
[----:B------:R-:W-:Y:S04]  /*36d40*/  STL.64 [R1+0x280], R8 ;  /* 0x0002800801007387 */ /* 0x000fe80000100a00 */
[----:B------:R0:W-:Y:S04]  /*36d50*/  STL.64 [R1+0x288], R10 ;  /* 0x0002880a01007387 */ /* 0x0001e80000100a00 */
[----:B0-----:R-:W4:Y:S04]  /*36d60*/  LDL.LU.64 R10, [R1+0x1a00] ;  /* 0x001a0000010a7983 */ /* 0x001f280000300a00 */
[----:B------:R-:W4:Y:S04]  /*36d70*/  LDL.LU.64 R8, [R1+0x19f8] ;  /* 0x0019f80001087983 */ /* 0x000f280000300a00 */
[----:B------:R-:W2:Y:S04]  /*36d80*/  LDL.LU R6, [R1+0x1324] ;  /* 0x0013240001067983 */ /* 0x000ea80000300800 */
[----:B------:R-:W2:Y:S01]  /*36d90*/  LDL.LU R7, [R1+0x1330] ;  /* 0x0013300001077983 */ /* 0x000ea20000300800 */
[----:B----4-:R-:W-:-:S15]  /*36da0*/  HMMA.16816.F32 R8, R16, R24, R8 ;  /* 0x000000181008723c */ /* 0x010fde0000001808 */
[----:B------:R-:W-:-:S08]  /*36db0*/  NOP ;  /* 0x0000000000007918 */ /* 0x000fd00000000000 */
[----:B------:R0:W-:Y:S04]  /*36dc0*/  STL.64 [R1+0x270], R8 ;  /* 0x0002700801007387 */ /* 0x0001e80000100a00 */
[----:B------:R1:W-:Y:S04]  /*36dd0*/  STL.64 [R1+0x278], R10 ;  /* 0x0002780a01007387 */ /* 0x0003e80000100a00 */
[----:B------:R-:W4:Y:S04]  /*36de0*/  LDL.LU R0, [R1+0x132c] ;  /* 0x00132c0001007983 */ /* 0x000f280000300800 */
[----:B------:R3:W-:Y:S04]  /*36df0*/  STL.64 [R1+0x1910], R26 ;  /* 0x0019101a01007387 */ /* 0x0007e80000100a00 */
[----:B0-----:R-:W2:Y:S04]  /*36e00*/  LDL.LU R8, [R1+0x250] ;  /* 0x0002500001087983 */ /* 0x001ea80000300800 */
[----:B------:R-:W2:Y:S04]  /*36e10*/  LDL.LU R9, [R1+0x254] ;  /* 0x0002540001097983 */ /* 0x000ea80000300800 */
[----:B-1----:R-:W4:Y:S04]  /*36e20*/  LDL.LU R10, [R1+0x258] ;  /* 0x00025800010a7983 */ /* 0x002f280000300800 */
[----:B------:R-:W4:Y:S01]  /*36e30*/  LDL.LU R11, [R1+0x25c] ;  /* 0x00025c00010b7983 */ /* 0x000f220000300800 */
[----:B---3--:R-:W-:-:S03]  /*36e40*/  IMAD.MOV.U32 R27, RZ, RZ, R4 ;  /* 0x000000ffff1b7224 */ /* 0x008fc600078e0004 */
[----:B----4-:R-:W-:Y:S04]  /*36e50*/  STL.64 [R1+0x19f0], R10 ;  /* 0x0019f00a01007387 */ /* 0x010fe80000100a00 */
[----:B--2---:R0:W-:Y:S04]  /*36e60*/  STL.64 [R1+0x19e8], R8 ;  /* 0x0019e80801007387 */ /* 0x0041e80000100a00 */
[----:B0-----:R-:W2:Y:S04]  /*36e70*/  LDL.LU R8, [R1+0x260] ;  /* 0x0002600001087983 */ /* 0x001ea80000300800 */
[----:B------:R-:W2:Y:S04]  /*36e80*/  LDL.LU R9, [R1+0x264] ;  /* 0x0002640001097983 */ /* 0x000ea80000300800 */
[----:B------:R-:W2:Y:S04]  /*36e90*/  LDL.LU R10, [R1+0x268] ;  /* 0x00026800010a7983 */ /* 0x000ea80000300800 */
[----:B------:R-:W2:Y:S04]  /*36ea0*/  LDL.LU R11, [R1+0x26c] ;  /* 0x00026c00010b7983 */ /* 0x000ea80000300800 */
[----:B------:R-:W3:Y:S04]  /*36eb0*/  LDL.LU R12, [R1+0x1318] ;  /* 0x00131800010c7983 */ /* 0x000ee80000300800 */
[----:B------:R-:W4:Y:S04]  /*36ec0*/  LDL.LU R4, [R1+0x1314] ;  /* 0x0013140001047983 */ /* 0x000f280000300800 */
[----:B------:R-:W3:Y:S04]  /*36ed0*/  LDL.LU R13, [R1+0x1320] ;  /* 0x00132000010d7983 */ /* 0x000ee80000300800 */
[----:B------:R-:W-:Y:S04]  /*36ee0*/  STL.64 [R1+0x19c0], R14 ;  /* 0x0019c00e01007387 */ /* 0x000fe80000100a00 */
[----:B---3--:R0:W-:Y:S04]  /*36ef0*/  STL.64 [R1+0x19b8], R12 ;  /* 0x0019b80c01007387 */ /* 0x0081e80000100a00 */
[----:B0-----:R-:W3:Y:S04]  /*36f00*/  LDL.LU R12, [R1+0x230] ;  /* 0x00023000010c7983 */ /* 0x001ee80000300800 */
[----:B------:R-:W3:Y:S04]  /*36f10*/  LDL.LU R13, [R1+0x234] ;  /* 0x00023400010d7983 */ /* 0x000ee80000300800 */
[----:B------:R-:W2:Y:S04]  /*36f20*/  LDL.LU R14, [R1+0x238] ;  /* 0x00023800010e7983 */ /* 0x000ea80000300800 */
[----:B------:R-:W2:Y:S01]  /*36f30*/  LDL.LU R15, [R1+0x23c] ;  /* 0x00023c00010f7983 */ /* 0x000ea20000300800 */
[----:B------:R-:W-:-:S03]  /*36f40*/  IMAD.MOV.U32 R26, RZ, RZ, R5 ;  /* 0x000000ffff1a7224 */ /* 0x000fc600078e0005 */
[----:B--2---:R-:W-:Y:S04]  /*36f50*/  STL.64 [R1+0x19d0], R14 ;  /* 0x0019d00e01007387 */ /* 0x004fe80000100a00 */
[----:B---3--:R0:W-:Y:S04]  /*36f60*/  STL.64 [R1+0x19c8], R12 ;  /* 0x0019c80c01007387 */ /* 0x0081e80000100a00 */
[----:B0-----:R-:W2:Y:S04]  /*36f70*/  LDL.LU R12, [R1+0x240] ;  /* 0x00024000010c7983 */ /* 0x001ea80000300800 */
[----:B------:R-:W2:Y:S04]  /*36f80*/  LDL.LU R13, [R1+0x244] ;  /* 0x00024400010d7983 */ /* 0x000ea80000300800 */
[----:B------:R-:W2:Y:S04]  /*36f90*/  LDL.LU R14, [R1+0x248] ;  /* 0x00024800010e7983 */ /* 0x000ea80000300800 */
[----:B------:R-:W2:Y:S04]  /*36fa0*/  LDL.LU R15, [R1+0x24c] ;  /* 0x00024c00010f7983 */ /* 0x000ea80000300800 */
[----:B------:R-:W3:Y:S04]  /*36fb0*/  LDL.LU R5, [R1+0x131c] ;  /* 0x00131c0001057983 */ /* 0x000ee80000300800 */
[----:B------:R0:W-:Y:S04]  /*36fc0*/  STL.64 [R1+0x1908], R24 ;  /* 0x0019081801007387 */ /* 0x0001e80000100a00 */
[----:B0-----:R-:W4:Y:S04]  /*36fd0*/  LDL.LU.64 R24, [R1+0x20] ;  /* 0x0000200001187983 */ /* 0x001f280000300a00 */
[----:B------:R-:W-:Y:S04]  /*36fe0*/  STL.64 [R1+0x1988], R26 ;  /* 0x0019881a01007387 */ /* 0x000fe80000100a00 */
[----:B----4-:R0:W-:Y:S04]  /*36ff0*/  STL.64 [R1+0x1980], R24 ;  /* 0x0019801801007387 */ /* 0x0101e80000100a00 */
[----:B0-----:R-:W4:Y:S04]  /*37000*/  LDL.LU R24, [R1+0x3e0] ;  /* 0x0003e00001187983 */ /* 0x001f280000300800 */
[----:B------:R-:W4:Y:S04]  /*37010*/  LDL.LU R25, [R1+0x3e4] ;  /* 0x0003e40001197983 */ /* 0x000f280000300800 */
[----:B------:R-:W2:Y:S04]  /*37020*/  LDL.LU R26, [R1+0x3e8] ;  /* 0x0003e800011a7983 */ /* 0x000ea80000300800 */
[----:B------:R-:W2:Y:S01]  /*37030*/  LDL.LU R27, [R1+0x3ec] ;  /* 0x0003ec00011b7983 */ /* 0x000ea20000300800 */
[C---:B------:R-:W-:Y:S03]  /*37040*/  HMMA.16816.F32 R8, R16.reuse, R22, R8 ;  /* 0x000000161008723c */ /* 0x040fe60000001808 */
[----:B--2---:R-:W-:Y:S04]  /*37050*/  STL.64 [R1+0x1998], R26 ;  /* 0x0019981a01007387 */ /* 0x004fe80000100a00 */
[----:B----4-:R0:W-:Y:S04]  /*37060*/  STL.64 [R1+0x1990], R24 ;  /* 0x0019901801007387 */ /* 0x0101e80000100a00 */
[----:B0-----:R-:W2:Y:S04]  /*37070*/  LDL.LU R24, [R1+0x3f0] ;  /* 0x0003f00001187983 */ /* 0x001ea80000300800 */
[----:B------:R-:W2:Y:S04]  /*37080*/  LDL.LU R25, [R1+0x3f4] ;  /* 0x0003f40001197983 */ /* 0x000ea80000300800 */
[----:B------:R-:W4:Y:S04]  /*37090*/  LDL.LU R26, [R1+0x3f8] ;  /* 0x0003f800011a7983 */ /* 0x000f280000300800 */
[----:B------:R-:W4:Y:S04]  /*370a0*/  LDL.LU R27, [R1+0x3fc] ;  /* 0x0003fc00011b7983 */ /* 0x000f280000300800 */
[----:B----4-:R-:W-:Y:S04]  /*370b0*/  STL.64 [R1+0x19a8], R26 ;  /* 0x0019a81a01007387 */ /* 0x010fe80000100a00 */
[----:B--2---:R0:W-:Y:S04]  /*370c0*/  STL.64 [R1+0x19a0], R24 ;  /* 0x0019a01801007387 */ /* 0x0041e80000100a00 */
[----:B0-----:R-:W2:Y:S04]  /*370d0*/  LDL.LU R24, [R1+0x220] ;  /* 0x0002200001187983 */ /* 0x001ea80000300800 */
[----:B------:R-:W2:Y:S04]  /*370e0*/  LDL.LU R25, [R1+0x224] ;  /* 0x0002240001197983 */ /* 0x000ea80000300800 */
[----:B------:R-:W2:Y:S04]  /*370f0*/  LDL.LU R26, [R1+0x228] ;  /* 0x00022800011a7983 */ /* 0x000ea80000300800 */
[----:B------:R-:W2:Y:S04]  /*37100*/  LDL.LU R27, [R1+0x22c] ;  /* 0x00022c00011b7983 */ /* 0x000ea80000300800 */
        /* <DEDUP_REMOVED lines=9> */
[----:B------:R-:W3:Y:S04]  /*371a0*/  LDL.LU.64 R8, [R1+0x19d8] ;  /* 0x0019d80001087983 */ /* 0x000ee80000300a00 */
[----:B------:R0:W-:Y:S04]  /*371b0*/  STL [R1+0x18f4], R3 ;  /* 0x0018f40301007387 */ /* 0x0001e80000100800 */
[----:B0-----:R-:W2:Y:S01]  /*371c0*/  LDL.LU R3, [R1+0x1328] ;  /* 0x0013280001037983 */ /* 0x001ea20000300800 */
[----:B---3--:R-:W-:-:S15]  /*371d0*/  HMMA.16816.F32 R12, R16, R8, R12 ;  /* 0x00000008100c723c */ /* 0x008fde000000180c */
[----:B------:R-:W-:-:S08]  /*371e0*/  NOP ;  /* 0x0000000000007918 */ /* 0x000fd00000000000 */
        /* <DEDUP_REMOVED lines=31> */
[----:B------:R-:W2:Y:S04]  /*373e0*/  LDL.LU.64 R24, [R1+0x1990] ;  /* 0x0019900001187983 */ /* 0x000ea80000300a00 */
[----:B------:R-:W-:Y:S04]  /*373f0*/  STL.64 [R1+0x18a8], R14 ;  /* 0x0018a80e01007387 */ /* 0x000fe80000100a00 */
[----:B------:R0:W-:Y:S04]  /*37400*/  STL.64 [R1+0x18a0], R12 ;  /* 0x0018a00c01007387 */ /* 0x0001e80000100a00 */
[----:B0-----:R-:W3:Y:S04]  /*37410*/  LDL.LU R12, [R1+0x210] ;  /* 0x00021000010c7983 */ /* 0x001ee80000300800 */
[----:B------:R-:W3:Y:S04]  /*37420*/  LDL.LU R13, [R1+0x214] ;  /* 0x00021400010d7983 */ /* 0x000ee80000300800 */
[----:B------:R-:W3:Y:S04]  /*37430*/  LDL.LU R14, [R1+0x218] ;  /* 0x00021800010e7983 */ /* 0x000ee80000300800 */
[----:B------:R-:W3:Y:S01]  /*37440*/  LDL.LU R15, [R1+0x21c] ;  /* 0x00021c00010f7983 */ /* 0x000ee20000300800 */
[----:B--2---:R-:W-:-:S15]  /*37450*/  HMMA.16816.F32 R24, R16, R20, R24 ;  /* 0x000000141018723c */ /* 0x004fde0000001818 */
[----:B------:R-:W-:-:S08]  /*37460*/  NOP ;  /* 0x0000000000007918 */ /* 0x000fd00000000000 */
[----:B------:R-:W-:Y:S04]  /*37470*/  STL.64 [R1+0x3e0], R24 ;  /* 0x0003e01801007387 */ /* 0x000fe80000100a00 */
[----:B------:R0:W-:Y:S04]  /*37480*/  STL.64 [R1+0x3e8], R26 ;  /* 0x0003e81a01007387 */ /* 0x0001e80000100a00 */
[----:B0-----:R-:W2:Y:S04]  /*37490*/  LDL.LU.64 R26, [R1+0x1988] ;  /* 0x00198800011a7983 */ /* 0x001ea80000300a00 */
[----:B------:R-:W3:Y:S01]  /*374a0*/  LDL.LU.64 R24, [R1+0x1980] ;  /* 0x0019800001187983 */ /* 0x000ee20000300a00 */
[----:B------:R-:W-:-:S02]  /*374b0*/  IMAD R6, R6, 0x100, R3 ;  /* 0x0000010006067824 */ /* 0x000fc400078e0203 */
[----:B------:R-:W-:Y:S01]  /*374c0*/  IMAD R7, R0, 0x100, R7 ;  /* 0x0000010000077824 */ /* 0x000fe200078e0207 */
[----:B------:R-:W-:Y:S02]  /*374d0*/  F2FP.F16.E5M2.UNPACK_B R4, R4 ;  /* 0x00000004ff04723e */ /* 0x000fe400020004ff */
[----:B------:R-:W-:Y:S02]  /*374e0*/  F2FP.F16.E5M2.UNPACK_B R5, R5 ;  /* 0x00000005ff05723e */ /* 0x000fe400020004ff */
[----:B------:R-:W-:Y:S02]  /*374f0*/  F2FP.F16.E5M2.UNPACK_B R6, R6 ;  /* 0x00000006ff06723e */ /* 0x000fe400020004ff */
[----:B------:R-:W-:Y:S01]  /*37500*/  F2FP.F16.E5M2.UNPACK_B R7, R7 ;  /* 0x00000007ff07723e */ /* 0x000fe200020004ff */
[----:B------:R-:W-:Y:S04]  /*37510*/  STL.64 [R1+0x18e8], R22 ;  /* 0x0018e81601007387 */ /* 0x000fe80000100a00 */
[----:B------:R-:W-:Y:S01]  /*37520*/  STL.64 [R1+0x18e0], R20 ;  /* 0x0018e01401007387 */ /* 0x000fe20000100a00 */
[----:B---3--:R-:W-:Y:S06]  /*37530*/  HMMA.16816.F32 R12, R16, R24, R12 ;  /* 0x00000018100c723c */ /* 0x008fec000000180c */
[----:B--2---:R-:W-:Y:S01]  /*37540*/  HMMA.16816.F32 R8, R4, R26, R8 ;  /* 0x0000001a0408723c */ /* 0x004fe20000001808 */
[----:B------:R-:W-:-:S02]  /*37550*/  IMAD.MOV.U32 R3, RZ, RZ, R24 ;  /* 0x000000ffff037224 */ /* 0x000fc400078e0018 */
[----:B------:R-:W-:-:S14]  /*37560*/  IMAD.MOV.U32 R0, RZ, RZ, R25 ;  /* 0x000000ffff007224 */ /* 0x000fdc00078e0019 */
[----:B------:R0:W-:Y:S04]  /*37570*/  STL.64 [R1+0x210], R12 ;  /* 0x0002100c01007387 */ /* 0x0001e80000100a00 */
[----:B------:R1:W-:Y:S04]  /*37580*/  STL.64 [R1+0x218], R14 ;  /* 0x0002180e01007387 */ /* 0x0003e80000100a00 */
[----:B------:R-:W2:Y:S04]  /*37590*/  LDL.LU R17, [R1+0x133c] ;  /* 0x00133c0001117983 */ /* 0x000ea80000300800 */
[----:B------:R-:W3:Y:S04]  /*375a0*/  LDL.LU R18, [R1+0x1344] ;  /* 0x0013440001127983 */ /* 0x000ee80000300800 */
[----:B------:R-:W3:Y:S04]  /*375b0*/  LDL.LU R19, [R1+0x134c] ;  /* 0x00134c0001137983 */ /* 0x000ee80000300800 */
[----:B0-----:R-:W4:Y:S04]  /*375c0*/  LDL.LU R12, [R1+0xa0] ;  /* 0x0000a000010c7983 */ /* 0x001f280000300800 */
[----:B------:R-:W-:Y:S04]  /*375d0*/  STL.64 [R1+0x1f0], R8 ;  /* 0x0001f00801007387 */ /* 0x000fe80000100a00 */
[----:B------:R-:W-:Y:S04]  /*375e0*/  STL.64 [R1+0x1f8], R10 ;  /* 0x0001f80a01007387 */ /* 0x000fe80000100a00 */
[----:B------:R-:W4:Y:S04]  /*375f0*/  LDL.LU R13, [R1+0xa4] ;  /* 0x0000a400010d7983 */ /* 0x000f280000300800 */
[----:B-1----:R-:W2:Y:S04]  /*37600*/  LDL.LU R14, [R1+0xa8] ;  /* 0x0000a800010e7983 */ /* 0x002ea80000300800 */
[----:B------:R-:W2:Y:S04]  /*37610*/  LDL.LU R15, [R1+0xac] ;  /* 0x0000ac00010f7983 */ /* 0x000ea80000300800 */
[----:B------:R-:W3:Y:S04]  /*37620*/  LDL.LU R20, [R1+0x120] ;  /* 0x0001200001147983 */ /* 0x000ee80000300800 */
[----:B------:R-:W3:Y:S04]  /*37630*/  LDL.LU R21, [R1+0x124] ;  /* 0x0001240001157983 */ /* 0x000ee80000300800 */
[----:B------:R-:W4:Y:S04]  /*37640*/  LDL.LU R22, [R1+0x128] ;  /* 0x0001280001167983 */ /* 0x000f280000300800 */
[----:B------:R-:W4:Y:S04]  /*37650*/  LDL.LU R23, [R1+0x12c] ;  /* 0x00012c0001177983 */ /* 0x000f280000300800 */
[----:B------:R-:W2:Y:S04]  /*37660*/  LDL.LU R24, [R1+0x160] ;  /* 0x0001600001187983 */ /* 0x000ea80000300800 */
[----:B------:R-:W2:Y:S04]  /*37670*/  LDL.LU R25, [R1+0x164] ;  /* 0x0001640001197983 */ /* 0x000ea80000300800 */
[----:B------:R-:W3:Y:S04]  /*37680*/  LDL.LU R26, [R1+0x168] ;  /* 0x00016800011a7983 */ /* 0x000ee80000300800 */
[----:B------:R-:W3:Y:S04]  /*37690*/  LDL.LU R27, [R1+0x16c] ;  /* 0x00016c00011b7983 */ /* 0x000ee80000300800 */
[----:B---3--:R0:W-:Y:S04]  /*376a0*/  STL.64 [R1+0x1920], R26 ;  /* 0x0019201a01007387 */ /* 0x0081e80000100a00 */
[----:B0-----:R-:W3:Y:S04]  /*376b0*/  LDL.LU R26, [R1] ;  /* 0x00000000011a7983 */ /* 0x001ee80000300800 */
[----:B------:R-:W3:Y:S04]  /*376c0*/  LDL.LU R27, [R1+0x4] ;  /* 0x00000400011b7983 */ /* 0x000ee80000300800 */
[----:B--2---:R-:W-:Y:S04]  /*376d0*/  STL.64 [R1+0x1918], R24 ;  /* 0x0019181801007387 */ /* 0x004fe80000100a00 */
[----:B---3--:R-:W-:Y:S04]  /*376e0*/  STL.64 [R1+0x1938], R26 ;  /* 0x0019381a01007387 */ /* 0x008fe80000100a00 */
[----:B----4-:R-:W-:Y:S04]  /*376f0*/  STL.64 [R1+0x1900], R22 ;  /* 0x0019001601007387 */ /* 0x010fe80000100a00 */
        /* <DEDUP_REMOVED lines=18> */
[----:B----4-:R-:W-:Y:S04]  /*37820*/  STL.64 [R1+0x1968], R26 ;  /* 0x0019681a01007387 */ /* 0x010fe80000100a00 */
        /* <DEDUP_REMOVED lines=28> */
[----:B------:R-:W-:Y:S04]  /*379f0*/  STL.64 [R1+0x18b8], R14 ;  /* 0x0018b80e01007387 */ /* 0x000fe80000100a00 */
[----:B------:R0:W-:Y:S04]  /*37a00*/  STL.64 [R1+0x18b0], R12 ;  /* 0x0018b00c01007387 */ /* 0x0001e80000100a00 */
[----:B0-----:R-:W4:Y:S04]  /*37a10*/  LDL.LU R12, [R1+0xc0] ;  /* 0x0000c000010c7983 */ /* 0x001f280000300800 */
[----:B------:R-:W4:Y:S04]  /*37a20*/  LDL.LU R13, [R1+0xc4] ;  /* 0x0000c400010d7983 */ /* 0x000f280000300800 */
[----:B------:R-:W4:Y:S04]  /*37a30*/  LDL.LU R14, [R1+0xc8] ;  /* 0x0000c800010e7983 */ /* 0x000f280000300800 */
[----:B------:R-:W4:Y:S04]  /*37a40*/  LDL.LU R15, [R1+0xcc] ;  /* 0x0000cc00010f7983 */ /* 0x000f280000300800 */
[----:B------:R-:W3:Y:S01]  /*37a50*/  LDL.LU R16, [R1+0x1334] ;  /* 0x0013340001107983 */ /* 0x000ee20000300800 */
[C---:B--2---:R-:W-:Y:S03]  /*37a60*/  HMMA.16816.F32 R24, R4.reuse, R24, R20 ;  /* 0x000000180418723c */ /* 0x044fe60000001814 */
[----:B------:R-:W-:Y:S04]  /*37a70*/  STL.64 [R1+0x1898], R18 ;  /* 0x0018981201007387 */ /* 0x000fe80000100a00 */
[----:B---3--:R0:W-:Y:S04]  /*37a80*/  STL.64 [R1+0x1890], R16 ;  /* 0x0018901001007387 */ /* 0x0081e80000100a00 */
[----:B0-----:R-:W2:Y:S04]  /*37a90*/  LDL.LU R16, [R1+0x80] ;  /* 0x0000800001107983 */ /* 0x001ea80000300800 */
[----:B------:R-:W2:Y:S04]  /*37aa0*/  LDL.LU R17, [R1+0x84] ;  /* 0x0000840001117983 */ /* 0x000ea80000300800 */
[----:B------:R-:W2:Y:S04]  /*37ab0*/  LDL.LU R18, [R1+0x88] ;  /* 0x0000880001127983 */ /* 0x000ea80000300800 */
[----:B------:R-:W2:Y:S04]  /*37ac0*/  LDL.LU R19, [R1+0x8c] ;  /* 0x00008c0001137983 */ /* 0x000ea80000300800 */
        /* <DEDUP_REMOVED lines=33> */
[----:B------:R-:W2:Y:S04]  /*37ce0*/  LDL.LU R28, [R1+0x468] ;  /* 0x00046800011c7983 */ /* 0x000ea80000300800 */
[----:B------:R-:W2:Y:S01]  /*37cf0*/  LDL.LU R29, [R1+0x46c] ;  /* 0x00046c00011d7983 */ /* 0x000ea20000300800 */
[----:B---3--:R-:W-:-:S15]  /*37d00*/  HMMA.16816.F32 R20, R4, R26, R20 ;  /* 0x0000001a0414723c */ /* 0x008fde0000001814 */
[----:B------:R-:W-:-:S08]  /*37d10*/  NOP ;  /* 0x0000000000007918 */ /* 0x000fd00000000000 */
[----:B------:R-:W-:Y:S04]  /*37d20*/  STL.64 [R1+0x140], R20 ;  /* 0x0001401401007387 */ /* 0x000fe80000100a00 */
[----:B------:R0:W-:Y:S04]  /*37d30*/  STL.64 [R1+0x148], R22 ;  /* 0x0001481601007387 */ /* 0x0001e80000100a00 */
[----:B0-----:R-:W4:Y:S04]  /*37d40*/  LDL.LU.64 R22, [R1+0x1900] ;  /* 0x0019000001167983 */ /* 0x001f280000300a00 */
[----:B------:R-:W4:Y:S01]  /*37d50*/  LDL.LU.64 R20, [R1+0x18f8] ;  /* 0x0018f80001147983 */ /* 0x000f220000300a00 */
[----:B------:R-:W-:-:S02]  /*37d60*/  IMAD.MOV.U32 R26, RZ, RZ, R3 ;  /* 0x000000ffff1a7224 */ /* 0x000fc400078e0003 */
[----:B------:R-:W-:Y:S01]  /*37d70*/  IMAD.MOV.U32 R27, RZ, RZ, R0 ;  /* 0x000000ffff1b7224 */ /* 0x000fe200078e0000 */
[----:B------:R-:W3:Y:S04]  /*37d80*/  LDL.LU R3, [R1+0x18f4] ;  /* 0x0018f40001037983 */ /* 0x000ee80000300800 */
[----:B------:R-:W2:Y:S01]  /*37d90*/  LDL.LU R0, [R1+0x18f0] ;  /* 0x0018f00001007983 */ /* 0x000ea20000300800 */
[----:B----4-:R-:W-:-:S15]  /*37da0*/  HMMA.16816.F32 R20, R4, R24, R20 ;  /* 0x000000180414723c */ /* 0x010fde0000001814 */
[----:B------:R-:W-:-:S08]  /*37db0*/  NOP ;  /* 0x0000000000007918 */ /* 0x000fd00000000000 */
[----:B------:R-:W-:Y:S04]  /*37dc0*/  STL.64 [R1+0x120], R20 ;  /* 0x0001201401007387 */ /* 0x000fe80000100a00 */
[----:B------:R0:W-:Y:S04]  /*37dd0*/  STL.64 [R1+0x128], R22 ;  /* 0x0001281601007387 */ /* 0x0001e80000100a00 */
[----:B0-----:R-:W4:Y:S04]  /*37de0*/  LDL.LU.64 R22, [R1+0x18e8] ;  /* 0x0018e80001167983 */ /* 0x001f280000300a00 */
[----:B------:R-:W2:Y:S04]  /*37df0*/  LDL.LU.64 R20, [R1+0x18e0] ;  /* 0x0018e00001147983 */ /* 0x000ea80000300a00 */
[----:B------:R-:W3:Y:S04]  /*37e00*/  LDL.LU R24, [R1+0x1350] ;  /* 0x0013500001187983 */ /* 0x000ee80000300800 */
[----:B------:R-:W3:Y:S04]  /*37e10*/  LDL.LU R25, [R1+0x458] ;  /* 0x0004580001197983 */ /* 0x000ee80000300800 */
[----:B------:R-:W-:Y:S01]  /*37e20*/  STL.64 [R1+0x1888], R26 ;  /* 0x0018881a01007387 */ /* 0x000fe20000100a00 */
[C---:B----4-:R-:W-:Y:S03]  /*37e30*/  HMMA.16816.F32 R8, R4.reuse, R22, R8 ;  /* 0x000000160408723c */ /* 0x050fe60000001808 */
[----:B---3--:R0:W-:Y:S04]  /*37e40*/  STL.64 [R1+0x1880], R24 ;  /* 0x0018801801007387 */ /* 0x0081e80000100a00 */
[----:B0-----:R-:W3:Y:S04]  /*37e50*/  LDL.LU R24, [R1+0x50] ;  /* 0x0000500001187983 */ /* 0x001ee80000300800 */
[----:B------:R-:W3:Y:S04]  /*37e60*/  LDL.LU R25, [R1+0x54] ;  /* 0x0000540001197983 */ /* 0x000ee80000300800 */
[----:B------:R-:W3:Y:S04]  /*37e70*/  LDL.LU R26, [R1+0x58] ;  /* 0x00005800011a7983 */ /* 0x000ee80000300800 */
[----:B------:R-:W3:Y:S04]  /*37e80*/  LDL.LU R27, [R1+0x5c] ;  /* 0x00005c00011b7983 */ /* 0x000ee80000300800 */
        /* <DEDUP_REMOVED lines=20> */
[----:B------:R-:W3:Y:S04]  /*37fd0*/  LDL.LU.64 R14, [R1+0x18a8] ;  /* 0x0018a800010e7983 */ /* 0x000ee80000300a00 */
[----:B------:R-:W2:-:S15]  /*37fe0*/  LDL.LU.64 R12, [R1+0x18a0] ;  /* 0x0018a000010c7983 */ /* 0x000e9e0000300a00 */
[----:B------:R-:W-:-:S02]  /*37ff0*/  NOP ;  /* 0x0000000000007918 */ /* 0x000fc40000000000 */
[----:B------:R0:W-:Y:S04]  /*38000*/  STL.64 [R1+0xa0], R8 ;  /* 0x0000a00801007387 */ /* 0x0001e80000100a00 */
[----:B------:R1:W-:Y:S04]  /*38010*/  STL.64 [R1+0xa8], R10 ;  /* 0x0000a80a01007387 */ /* 0x0003e80000100a00 */
[----:B0-----:R-:W4:Y:S04]  /*38020*/  LDL.LU R8, [R1+0x30] ;  /* 0x0000300001087983 */ /* 0x001f280000300800 */
[----:B------:R-:W4:Y:S04]  /*38030*/  LDL.LU R9, [R1+0x34] ;  /* 0x0000340001097983 */ /* 0x000f280000300800 */
[----:B-1----:R-:W4:Y:S04]  /*38040*/  LDL.LU R10, [R1+0x38] ;  /* 0x00003800010a7983 */ /* 0x002f280000300800 */
[----:B------:R-:W4:Y:S01]  /*38050*/  LDL.LU R11, [R1+0x3c] ;  /* 0x00003c00010b7983 */ /* 0x000f220000300800 */
[C---:B--2---:R-:W-:Y:S06]  /*38060*/  HMMA.16816.F32 R16, R4.reuse, R12, R16 ;  /* 0x0000000c0410723c */ /* 0x044fec0000001810 */
[----:B---3--:R-:W-:-:S15]  /*38070*/  HMMA.16816.F32 R12, R4, R14, R24 ;  /* 0x0000000e040c723c */ /* 0x008fde0000001818 */
[----:B------:R-:W-:-:S02]  /*38080*/  NOP ;  /* 0x0000000000007918 */ /* 0x000fc40000000000 */
[----:B------:R-:W-:Y:S04]  /*38090*/  STL.64 [R1+0x70], R16 ;  /* 0x0000701001007387 */ /* 0x000fe80000100a00 */
[----:B------:R0:W-:Y:S04]  /*380a0*/  STL.64 [R1+0x78], R18 ;  /* 0x0000781201007387 */ /* 0x0001e80000100a00 */
[----:B0-----:R-:W2:Y:S04]  /*380b0*/  LDL.LU.64 R18, [R1+0x1898] ;  /* 0x0018980001127983 */ /* 0x001ea80000300a00 */
[----:B------:R-:W3:Y:S04]  /*380c0*/  LDL.LU.64 R16, [R1+0x1890] ;  /* 0x0018900001107983 */ /* 0x000ee80000300a00 */
[----:B------:R-:W4:Y:S04]  /*380d0*/  LDL.LU.64 R26, [R1+0x1888] ;  /* 0x00188800011a7983 */ /* 0x000f280000300a00 */
[----:B------:R-:W2:Y:S04]  /*380e0*/  LDL.LU.64 R24, [R1+0x1880] ;  /* 0x0018800001187983 */ /* 0x000ea80000300a00 */
[----:B------:R0:W-:Y:S04]  /*380f0*/  STL.64 [R1+0x50], R12 ;  /* 0x0000500c01007387 */ /* 0x0001e80000100a00 */
[----:B------:R1:W-:Y:S04]  /*38100*/  STL.64 [R1+0x58], R14 ;  /* 0x0000580e01007387 */ /* 0x0003e80000100a00 */
[----:B0-----:R-:W3:Y:S04]  /*38110*/  LDL.LU R12, [R1+0x40] ;  /* 0x00004000010c7983 */ /* 0x001ee80000300800 */
[----:B------:R-:W3:Y:S04]  /*38120*/  LDL.LU R13, [R1+0x44] ;  /* 0x00004400010d7983 */ /* 0x000ee80000300800 */
[----:B-1----:R-:W3:Y:S04]  /*38130*/  LDL.LU R14, [R1+0x48] ;  /* 0x00004800010e7983 */ /* 0x002ee80000300800 */
[----:B------:R-:W3:Y:S01]  /*38140*/  LDL.LU R15, [R1+0x4c] ;  /* 0x00004c00010f7983 */ /* 0x000ee20000300800 */
[----:B------:R-:W-:Y:S01]  /*38150*/  F2FP.F16.E5M2.UNPACK_B R0, R0.H1 ;  /* 0x00000000ff00723e */ /* 0x000fe200030004ff */
[----:B----4-:R-:W-:Y:S01]  /*38160*/  HMMA.16816.F32 R8, R4, R26, R8 ;  /* 0x0000001a0408723c */ /* 0x010fe20000001808 */
[----:B--2---:R-:W-:-:S05]  /*38170*/  F2FP.F16.E5M2.UNPACK_B R2, R25.H1 ;  /* 0x00000019ff02723e */ /* 0x004fca00030004ff */
[----:B---3--:R-:W-:Y:S01]  /*38180*/  HMMA.16816.F32 R12, R4, R20, R12 ;  /* 0x00000014040c723c */ /* 0x008fe2000000180c */
[----:B------:R-:W-:Y:S04]  /*38190*/  STL [R1+0x28], R2 ;  /* 0x0000280201007387 */ /* 0x000fe80000100800 */
[----:B------:R0:W-:Y:S01]  /*381a0*/  STL [R1+0x2c], R0 ;  /* 0x00002c0001007387 */ /* 0x0001e20000100800 */
[----:B------:R-:W-:Y:S01]  /*381b0*/  IMAD R16, R16, 0x100, R3 ;  /* 0x0000010010107824 */ /* 0x000fe200078e0203 */
[----:B------:R-:W-:-:S11]  /*381c0*/  F2FP.F16.E5M2.UNPACK_B R6, R28.H1 ;  /* 0x0000001cff06723e */ /* 0x000fd600030004ff */
[----:B0-----:R-:W-:Y:S01]  /*381d0*/  IMAD.MOV.U32 R0, RZ, RZ, R11 ;  /* 0x000000ffff007224 */ /* 0x001fe200078e000b */
[----:B------:R-:W-:-:S04]  /*381e0*/  F2FP.F16.E5M2.UNPACK_B R7, R29.H1 ;  /* 0x0000001dff07723e */ /* 0x000fc800030004ff */
[----:B------:R0:W-:Y:S04]  /*381f0*/  STL.64 [R1+0x40], R12 ;  /* 0x0000400c01007387 */ /* 0x0001e80000100a00 */
[----:B------:R-:W-:Y:S04]  /*38200*/  STL.64 [R1+0x48], R14 ;  /* 0x0000480e01007387 */ /* 0x000fe80000100a00 */
[----:B------:R-:W-:Y:S04]  /*38210*/  STL.64 [R1+0x30], R8 ;  /* 0x0000300801007387 */ /* 0x000fe80000100a00 */
[----:B------:R-:W-:Y:S04]  /*38220*/  STL [R1+0x38], R10 ;  /* 0x0000380a01007387 */ /* 0x000fe80000100800 */
[----:B------:R-:W2:Y:S04]  /*38230*/  LDL.64 R4, [R1+0x28] ;  /* 0x0000280001047983 */ /* 0x000ea80000100a00 */
[----:B------:R-:W-:Y:S04]  /*38240*/  STL [R1+0x15d0], R0 ;  /* 0x0015d00001007387 */ /* 0x000fe80000100800 */
[----:B------:R-:W3:Y:S04]  /*38250*/  LDL.LU R21, [R1+0x478] ;  /* 0x0004780001157983 */ /* 0x000ee80000300800 */
[----:B------:R-:W4:Y:S04]  /*38260*/  LDL.LU R29, [R1+0x47c] ;  /* 0x00047c00011d7983 */ /* 0x000f280000300800 */
[----:B------:R-:W3:Y:S04]  /*38270*/  LDL.LU R2, [R1+0x488] ;  /* 0x0004880001027983 */ /* 0x000ee80000300800 */
[----:B------:R-:W3:Y:S04]  /*38280*/  LDL.LU R3, [R1+0x48c] ;  /* 0x00048c0001037983 */ /* 0x000ee80000300800 */
[----:B------:R-:W-:Y:S04]  /*38290*/  STL [R1+0x20], R6 ;  /* 0x0000200601007387 */ /* 0x000fe80000100800 */
[----:B0-----:R-:W2:Y:S04]  /*382a0*/  LDL.LU R12, [R1+0x498] ;  /* 0x00049800010c7983 */ /* 0x001ea80000300800 */
[----:B------:R-:W-:Y:S04]  /*382b0*/  STL [R1+0x24], R7 ;  /* 0x0000240701007387 */ /* 0x000fe80000100800 */
[----:B------:R-:W2:Y:S04]  /*382c0*/  LDL.LU R13, [R1+0x49c] ;  /* 0x00049c00010d7983 */ /* 0x000ea80000300800 */
[----:B--2---:R0:W-:Y:S04]  /*382d0*/  STL.64 [R1+0x1858], R12 ;  /* 0x0018580c01007387 */ /* 0x0041e80000100a00 */
        /* <DEDUP_REMOVED lines=8> */
[----:B------:R-:W4:Y:S04]  /*38360*/  LDL.LU R14, [R1+0x98] ;  /* 0x00009800010e7983 */ /* 0x000f280000300800 */
[----:B------:R-:W4:Y:S01]  /*38370*/  LDL.LU R15, [R1+0x9c] ;  /* 0x00009c00010f7983 */ /* 0x000f220000300800 */
[----:B------:R-:W-:-:S02]  /*38380*/  IMAD R17, R17, 0x100, R22 ;  /* 0x0000010011117824 */ /* 0x000fc400078e0216 */
[----:B------:R-:W-:Y:S02]  /*38390*/  IMAD R18, R18, 0x100, R23 ;  /* 0x0000010012127824 */ /* 0x000fe400078e0217 */
[----:B------:R-:W-:Y:S01]  /*383a0*/  IMAD R19, R19, 0x100, R24 ;  /* 0x0000010013137824 */ /* 0x000fe200078e0218 */
[----:B----4-:R-:W-:Y:S04]  /*383b0*/  STL.64 [R1+0x1878], R14 ;  /* 0x0018780e01007387 */ /* 0x010fe80000100a00 */
[----:B--2---:R0:W-:Y:S04]  /*383c0*/  STL.64 [R1+0x1870], R12 ;  /* 0x0018700c01007387 */ /* 0x0041e80000100a00 */
[----:B0-----:R-:W2:Y:S04]  /*383d0*/  LDL.LU R12, [R1+0x60] ;  /* 0x00006000010c7983 */ /* 0x001ea80000300800 */
[----:B------:R-:W2:Y:S04]  /*383e0*/  LDL.LU R13, [R1+0x64] ;  /* 0x00006400010d7983 */ /* 0x000ea80000300800 */
[----:B------:R-:W2:Y:S04]  /*383f0*/  LDL.LU R14, [R1+0x68] ;  /* 0x00006800010e7983 */ /* 0x000ea80000300800 */
[----:B------:R-:W2:Y:S01]  /*38400*/  LDL.LU R15, [R1+0x6c] ;  /* 0x00006c00010f7983 */ /* 0x000ea20000300800 */
[----:B------:R-:W-:-:S02]  /*38410*/  F2FP.F16.E5M2.UNPACK_B R16, R16 ;  /* 0x00000010ff10723e */ /* 0x000fc400020004ff */
[----:B------:R-:W-:Y:S02]  /*38420*/  F2FP.F16.E5M2.UNPACK_B R17, R17 ;  /* 0x00000011ff11723e */ /* 0x000fe400020004ff */
[----:B------:R-:W-:Y:S02]  /*38430*/  F2FP.F16.E5M2.UNPACK_B R18, R18 ;  /* 0x00000012ff12723e */ /* 0x000fe400020004ff */
[----:B------:R-:W-:Y:S01]  /*38440*/  F2FP.F16.E5M2.UNPACK_B R19, R19 ;  /* 0x00000013ff13723e */ /* 0x000fe200020004ff */
        /* <DEDUP_REMOVED lines=10> */
[----:B--2---:R-:W-:-:S15]  /*384f0*/  HMMA.16816.F32 R12, R16, R4, R12 ;  /* 0x00000004100c723c */ /* 0x004fde000000180c */
[----:B------:R-:W-:-:S08]  /*38500*/  NOP ;  /* 0x0000000000007918 */ /* 0x000fd00000000000 */
[----:B------:R-:W-:Y:S04]  /*38510*/  STL.64 [R1+0x80], R12 ;  /* 0x0000800c01007387 */ /* 0x000fe80000100a00 */
[----:B------:R0:W-:Y:S04]  /*38520*/  STL.64 [R1+0x88], R14 ;  /* 0x0000880e01007387 */ /* 0x0001e80000100a00 */
[----:B0-----:R-:W2:Y:S04]  /*38530*/  LDL.LU.64 R14, [R1+0x1878] ;  /* 0x00187800010e7983 */ /* 0x001ea80000300a00 */
[----:B------:R-:W2:Y:S01]  /*38540*/  LDL.LU.64 R12, [R1+0x1870] ;  /* 0x00187000010c7983 */ /* 0x000ea20000300a00 */
[----:B------:R-:W-:-:S02]  /*38550*/  IMAD.MOV.U32 R0, RZ, RZ, R5 ;  /* 0x000000ffff007224 */ /* 0x000fc400078e0005 */
[----:B------:R-:W-:Y:S01]  /*38560*/  IMAD.MOV.U32 R20, RZ, RZ, R4 ;  /* 0x000000ffff147224 */ /* 0x000fe200078e0004 */
[----:B------:R-:W4:Y:S04]  /*38570*/  LDL.LU R28, [R1+0x4b8] ;  /* 0x0004b800011c7983 */ /* 0x000f280000300800 */
[----:B------:R-:W-:Y:S01]  /*38580*/  STL [R1+0x17e4], R0 ;  /* 0x0017e40001007387 */ /* 0x000fe20000100800 */
[----:B------:R-:W-:-:S03]  /*38590*/  F2FP.F16.E5M2.UNPACK_B R5, R29.H1 ;  /* 0x0000001dff05723e */ /* 0x000fc600030004ff */
[----:B------:R-:W-:Y:S04]  /*385a0*/  STL [R1+0x17e0], R20 ;  /* 0x0017e01401007387 */ /* 0x000fe80000100800 */
[----:B------:R-:W4:Y:S01]  /*385b0*/  LDL.LU R29, [R1+0x4bc] ;  /* 0x0004bc00011d7983 */ /* 0x000f220000300800 */
[----:B--2---:R-:W-:-:S15]  /*385c0*/  HMMA.16816.F32 R12, R16, R6, R12 ;  /* 0x00000006100c723c */ /* 0x004fde000000180c */
[----:B------:R-:W-:-:S08]  /*385d0*/  NOP ;  /* 0x0000000000007918 */ /* 0x000fd00000000000 */
[----:B------:R-:W-:Y:S04]  /*385e0*/  STL.64 [R1+0x90], R12 ;  /* 0x0000900c01007387 */ /* 0x000fe80000100a00 */
[----:B------:R0:W-:Y:S04]  /*385f0*/  STL.64 [R1+0x98], R14 ;  /* 0x0000980e01007387 */ /* 0x0001e80000100a00 */
[----:B0-----:R-:W2:Y:S04]  /*38600*/  LDL.LU.64 R14, [R1+0x1868] ;  /* 0x00186800010e7983 */ /* 0x001ea80000300a00 */
[----:B------:R-:W2:Y:S01]  /*38610*/  LDL.LU.64 R12, [R1+0x1860] ;  /* 0x00186000010c7983 */ /* 0x000ea20000300a00 */
[----:B---3--:R-:W-:Y:S01]  /*38620*/  F2FP.F16.E5M2.UNPACK_B R4, R21.H1 ;  /* 0x00000015ff04723e */ /* 0x008fe200030004ff */
[----:B------:R-:W-:-:S02]  /*38630*/  IMAD.MOV.U32 R21, RZ, RZ, R7 ;  /* 0x000000ffff157224 */ /* 0x000fc400078e0007 */
[----:B------:R-:W-:Y:S02]  /*38640*/  IMAD.MOV.U32 R20, RZ, RZ, R6 ;  /* 0x000000ffff147224 */ /* 0x000fe400078e0006 */
[----:B------:R-:W-:Y:S04]  /*38650*/  STL.64 [R1+0x18], R4 ;  /* 0x0000180401007387 */ /* 0x000fe80000100a00 */
[----:B------:R-:W-:Y:S04]  /*38660*/  STL [R1+0x17ec], R21 ;  /* 0x0017ec1501007387 */ /* 0x000fe80000100800 */
[----:B------:R-:W-:Y:S01]  /*38670*/  STL [R1+0x17e8], R20 ;  /* 0x0017e81401007387 */ /* 0x000fe20000100800 */
[----:B--2---:R-:W-:-:S15]  /*38680*/  HMMA.16816.F32 R12, R16, R4, R12 ;  /* 0x00000004100c723c */ /* 0x004fde000000180c */
[----:B------:R-:W-:-:S08]  /*38690*/  NOP ;  /* 0x0000000000007918 */ /* 0x000fd00000000000 */
[----:B------:R0:W-:Y:S04]  /*386a0*/  STL.64 [R1+0xb0], R12 ;  /* 0x0000b00c01007387 */ /* 0x0001e80000100a00 */
[----:B------:R-:W-:Y:S04]  /*386b0*/  STL.64 [R1+0xb8], R14 ;  /* 0x0000b80e01007387 */ /* 0x000fe80000100a00 */
[----:B0-----:R-:W2:Y:S01]  /*386c0*/  LDL.LU.64 R12, [R1+0x1858] ;  /* 0x00185800010c7983 */ /* 0x001ea20000300a00 */
[----:B------:R-:W-:Y:S02]  /*386d0*/  F2FP.F16.E5M2.UNPACK_B R2, R2.H1 ;  /* 0x00000002ff02723e */ /* 0x000fe400030004ff */
[----:B------:R-:W-:-:S07]  /*386e0*/  F2FP.F16.E5M2.UNPACK_B R3, R3.H1 ;  /* 0x00000003ff03723e */ /* 0x000fce00030004ff */
[----:B----4-:R-:W-:Y:S01]  /*386f0*/  HMMA.16816.F32 R8, R16, R2, R8 ;  /* 0x000000021008723c */ /* 0x010fe20000001808 */
[----:B------:R-:W-:Y:S02]  /*38700*/  IMAD.MOV.U32 R0, RZ, RZ, R5 ;  /* 0x000000ffff007224 */ /* 0x000fe400078e0005 */
[----:B------:R-:W-:-:S03]  /*38710*/  IMAD.MOV.U32 R20, RZ, RZ, R4 ;  /* 0x000000ffff147224 */ /* 0x000fc600078e0004 */
[----:B------:R-:W-:Y:S04]  /*38720*/  STL.64 [R1+0x10], R2 ;  /* 0x0000100201007387 */ /* 0x000fe80000100a00 */
[----:B------:R-:W-:Y:S04]  /*38730*/  STL [R1+0x17f4], R0 ;  /* 0x0017f40001007387 */ /* 0x000fe80000100800 */
[----:B------:R0:W-:Y:S09]  /*38740*/  STL [R1+0x17f0], R20 ;  /* 0x0017f01401007387 */ /* 0x0001f20000100800 */
[----:B------:R-:W-:Y:S04]  /*38750*/  STL.64 [R1+0xd0], R8 ;  /* 0x0000d00801007387 */ /* 0x000fe80000100a00 */
[----:B------:R1:W-:Y:S01]  /*38760*/  STL.64 [R1+0xd8], R10 ;  /* 0x0000d80a01007387 */ /* 0x0003e20000100a00 */
[----:B------:R-:W-:-:S02]  /*38770*/  IMAD.MOV.U32 R21, RZ, RZ, R3 ;  /* 0x000000ffff157224 */ /* 0x000fc400078e0003 */
[----:B0-----:R-:W-:Y:S01]  /*38780*/  IMAD.MOV.U32 R20, RZ, RZ, R2 ;  /* 0x000000ffff147224 */ /* 0x001fe200078e0002 */
[----:B------:R-:W-:Y:S02]  /*38790*/  F2FP.F16.E5M2.UNPACK_B R2, R22.H1 ;  /* 0x00000016ff02723e */ /* 0x000fe400030004ff */
[----:B------:R-:W-:Y:S02]  /*387a0*/  F2FP.F16.E5M2.UNPACK_B R3, R23.H1 ;  /* 0x00000017ff03723e */ /* 0x000fe400030004ff */
[----:B--2---:R-:W-:Y:S02]  /*387b0*/  F2FP.F16.E5M2.UNPACK_B R4, R12.H1 ;  /* 0x0000000cff04723e */ /* 0x004fe400030004ff */
[----:B------:R-:W-:-:S07]  /*387c0*/  F2FP.F16.E5M2.UNPACK_B R5, R13.H1 ;  /* 0x0000000dff05723e */ /* 0x000fce00030004ff */
[----:B-1----:R-:W-:Y:S06]  /*387d0*/  HMMA.16816.F32 R8, R16, R4, R24 ;  /* 0x000000041008723c */ /* 0x002fec0000001818 */
[----:B------:R0:W-:Y:S04]  /*387e0*/  STL.64 [R1+0x8], R4 ;  /* 0x0000080401007387 */ /* 0x0001e80000100a00 */
[----:B------:R-:W-:Y:S04]  /*387f0*/  STL [R1+0x17fc], R21 ;  /* 0x0017fc1501007387 */ /* 0x000fe80000100800 */
[----:B------:R-:W-:Y:S01]  /*38800*/  STL [R1+0x17f8], R20 ;  /* 0x0017f81401007387 */ /* 0x000fe20000100800 */
[----:B------:R-:W-:-:S03]  /*38810*/  IMAD.MOV.U32 R0, RZ, RZ, R5 ;  /* 0x000000ffff007224 */ /* 0x000fc600078e0005 */
[----:B0-----:R-:W2:Y:S05]  /*38820*/  LDL.LU R4, [R1+0x110] ;  /* 0x0001100001047983 */ /* 0x001eaa0000300800 */
[----:B------:R0:W-:Y:S04]  /*38830*/  STL.64 [R1+0xf0], R8 ;  /* 0x0000f00801007387 */ /* 0x0001e80000100a00 */
[----:B------:R-:W-:Y:S04]  /*38840*/  STL.64 [R1+0xf8], R10 ;  /* 0x0000f80a01007387 */ /* 0x000fe80000100a00 */
[----:B------:R-:W2:Y:S04]  /*38850*/  LDL.LU R5, [R1+0x114] ;  /* 0x0001140001057983 */ /* 0x000ea80000300800 */
[----:B------:R-:W2:Y:S04]  /*38860*/  LDL.LU R6, [R1+0x118] ;  /* 0x0001180001067983 */ /* 0x000ea80000300800 */
[----:B------:R-:W2:Y:S04]  /*38870*/  LDL.LU R7, [R1+0x11c] ;  /* 0x00011c0001077983 */ /* 0x000ea80000300800 */
[----:B------:R-:W-:Y:S04]  /*38880*/  STL [R1], R2 ;  /* 0x0000000201007387 */ /* 0x000fe80000100800 */
[----:B------:R-:W-:Y:S04]  /*38890*/  STL [R1+0x4], R3 ;  /* 0x0000040301007387 */ /* 0x000fe80000100800 */
[----:B------:R-:W3:Y:S04]  /*388a0*/  LDL.LU R15, [R1+0x136c] ;  /* 0x00136c00010f7983 */ /* 0x000ee80000300800 */
[----:B0-----:R-:W4:Y:S04]  /*388b0*/  LDL.LU R8, [R1+0x528] ;  /* 0x0005280001087983 */ /* 0x001f280000300800 */
[----:B------:R-:W4:Y:S04]  /*388c0*/  LDL.LU R9, [R1+0x52c] ;  /* 0x00052c0001097983 */ /* 0x000f280000300800 */
[----:B----4-:R0:W-:Y:S04]  /*388d0*/  STL.64 [R1+0x1830], R8 ;  /* 0x0018300801007387 */ /* 0x0101e80000100a00 */
[----:B0-----:R-:W4:Y:S04]  /*388e0*/  LDL.LU R8, [R1+0x170] ;  /* 0x0001700001087983 */ /* 0x001f280000300800 */
[----:B------:R-:W4:Y:S04]  /*388f0*/  LDL.LU R9, [R1+0x174] ;  /* 0x0001740001097983 */ /* 0x000f280000300800 */
[----:B------:R-:W3:Y:S04]  /*38900*/  LDL.LU R10, [R1+0x178] ;  /* 0x00017800010a7983 */ /* 0x000ee80000300800 */
[----:B------:R-:W3:Y:S01]  /*38910*/  LDL.LU R11, [R1+0x17c] ;  /* 0x00017c00010b7983 */ /* 0x000ee20000300800 */
[----:B--2---:R-:W-:Y:S03]  /*38920*/  HMMA.16816.F32 R4, R16, R2, R4 ;  /* 0x000000021004723c */ /* 0x004fe60000001804 */
[----:B---3--:R-:W-:Y:S04]  /*38930*/  STL.64 [R1+0x1840], R10 ;  /* 0x0018400a01007387 */ /* 0x008fe80000100a00 */
[----:B----4-:R0:W-:Y:S04]  /*38940*/  STL.64 [R1+0x1838], R8 ;  /* 0x0018380801007387 */ /* 0x0101e80000100a00 */
        /* <DEDUP_REMOVED lines=14> */
[----:B------:R-:W3:Y:S04]  /*38a30*/  LDL.LU R22, [R1+0x4e8] ;  /* 0x0004e80001167983 */ /* 0x000ee80000300800 */
[----:B------:R-:W3:Y:S04]  /*38a40*/  LDL.LU R23, [R1+0x4ec] ;  /* 0x0004ec0001177983 */ /* 0x000ee80000300800 */
[----:B------:R0:W-:Y:S04]  /*38a50*/  STL.64 [R1+0x110], R4 ;  /* 0x0001100401007387 */ /* 0x0001e80000100a00 */
[----:B------:R-:W-:Y:S04]  /*38a60*/  STL.64 [R1+0x118], R6 ;  /* 0x0001180601007387 */ /* 0x000fe80000100a00 */
[----:B0-----:R-:W3:Y:S04]  /*38a70*/  LDL.LU R4, [R1+0x508] ;  /* 0x0005080001047983 */ /* 0x001ee80000300800 */
[----:B------:R-:W3:Y:S04]  /*38a80*/  LDL.LU R5, [R1+0x50c] ;  /* 0x00050c0001057983 */ /* 0x000ee80000300800 */
[----:B------:R-:W4:Y:S04]  /*38a90*/  LDL.LU R12, [R1+0x1354] ;  /* 0x00135400010c7983 */ /* 0x000f280000300800 */
[----:B------:R-:W4:Y:S04]  /*38aa0*/  LDL.LU R13, [R1+0x135c] ;  /* 0x00135c00010d7983 */ /* 0x000f280000300800 */
[----:B------:R-:W2:Y:S01]  /*38ab0*/  LDL.LU R14, [R1+0x1364] ;  /* 0x00136400010e7983 */ /* 0x000ea20000300800 */
[----:B------:R-:W-:-:S02]  /*38ac0*/  F2FP.F16.E5M2.UNPACK_B R28, R28.H1 ;  /* 0x0000001cff1c723e */ /* 0x000fc400030004ff */
[----:B------:R-:W-:Y:S01]  /*38ad0*/  F2FP.F16.E5M2.UNPACK_B R29, R29.H1 ;  /* 0x0000001dff1d723e */ /* 0x000fe200030004ff */
[----:B--2---:R-:W-:Y:S04]  /*38ae0*/  STL.64 [R1+0x1818], R14 ;  /* 0x0018180e01007387 */ /* 0x004fe80000100a00 */
[----:B----4-:R0:W-:Y:S04]  /*38af0*/  STL.64 [R1+0x1810], R12 ;  /* 0x0018100c01007387 */ /* 0x0101e80000100a00 */
[----:B0-----:R-:W2:Y:S04]  /*38b00*/  LDL.LU R12, [R1+0x1b0] ;  /* 0x0001b000010c7983 */ /* 0x001ea80000300800 */
[----:B------:R-:W2:Y:S04]  /*38b10*/  LDL.LU R13, [R1+0x1b4] ;  /* 0x0001b400010d7983 */ /* 0x000ea80000300800 */
[----:B------:R-:W4:Y:S04]  /*38b20*/  LDL.LU R14, [R1+0x1b8] ;  /* 0x0001b800010e7983 */ /* 0x000f280000300800 */
[----:B------:R-:W4:Y:S01]  /*38b30*/  LDL.LU R15, [R1+0x1bc] ;  /* 0x0001bc00010f7983 */ /* 0x000f220000300800 */
[----:B------:R-:W-:Y:S01]  /*38b40*/  HMMA.16816.F32 R8, R16, R28, R8 ;  /* 0x0000001c1008723c */ /* 0x000fe20000001808 */
[----:B------:R-:W-:-:S02]  /*38b50*/  IMAD.MOV.U32 R21, RZ, RZ, R2 ;  /* 0x000000ffff157224 */ /* 0x000fc400078e0002 */
[----:B------:R-:W-:Y:S01]  /*38b60*/  IMAD.MOV.U32 R20, RZ, RZ, R3 ;  /* 0x000000ffff147224 */ /* 0x000fe200078e0003 */
        /* <DEDUP_REMOVED lines=26> */
[----:B------:R0:W-:Y:S04]  /*38d10*/  STL.64 [R1+0x170], R8 ;  /* 0x0001700801007387 */ /* 0x0001e80000100a00 */
[----:B------:R1:W-:Y:S04]  /*38d20*/  STL.64 [R1+0x178], R10 ;  /* 0x0001780a01007387 */ /* 0x0003e80000100a00 */
[----:B0-----:R-:W3:Y:S04]  /*38d30*/  LDL.LU.64 R8, [R1+0x1830] ;  /* 0x0018300001087983 */ /* 0x001ee80000300a00 */
[----:B-1----:R-:W4:Y:S04]  /*38d40*/  LDL.LU R10, [R1+0x538] ;  /* 0x00053800010a7983 */ /* 0x002f280000300800 */
[----:B------:R-:W4:Y:S01]  /*38d50*/  LDL.LU R11, [R1+0x53c] ;  /* 0x00053c00010b7983 */ /* 0x000f220000300800 */
[----:B------:R-:W-:-:S02]  /*38d60*/  F2FP.F16.E5M2.UNPACK_B R22, R22.H1 ;  /* 0x00000016ff16723e */ /* 0x000fc400030004ff */
[----:B------:R-:W-:-:S07]  /*38d70*/  F2FP.F16.E5M2.UNPACK_B R23, R23.H1 ;  /* 0x00000017ff17723e */ /* 0x000fce00030004ff */
[----:B--2---:R-:W-:Y:S01]  /*38d80*/  HMMA.16816.F32 R12, R16, R22, R12 ;  /* 0x00000016100c723c */ /* 0x004fe2000000180c */
[----:B----4-:R-:W-:Y:S04]  /*38d90*/  STL.64 [R1+0x1808], R10 ;  /* 0x0018080a01007387 */ /* 0x010fe80000100a00 */
[----:B---3--:R0:W-:Y:S04]  /*38da0*/  STL.64 [R1+0x1800], R8 ;  /* 0x0018000801007387 */ /* 0x0081e80000100a00 */
[----:B0-----:R-:W2:Y:S04]  /*38db0*/  LDL.LU R8, [R1+0x1d0] ;  /* 0x0001d00001087983 */ /* 0x001ea80000300800 */
[----:B------:R-:W2:Y:S04]  /*38dc0*/  LDL.LU R9, [R1+0x1d4] ;  /* 0x0001d40001097983 */ /* 0x000ea80000300800 */
[----:B------:R-:W2:Y:S04]  /*38dd0*/  LDL.LU R10, [R1+0x1d8] ;  /* 0x0001d800010a7983 */ /* 0x000ea80000300800 */
[----:B------:R-:W2:Y:S04]  /*38de0*/  LDL.LU R11, [R1+0x1dc] ;  /* 0x0001dc00010b7983 */ /* 0x000ea80000300800 */
[----:B------:R0:W-:Y:S04]  /*38df0*/  STL.64 [R1+0x1718], R26 ;  /* 0x0017181a01007387 */ /* 0x0001e80000100a00 */
[----:B0-----:R-:W3:Y:S04]  /*38e00*/  LDL.LU R26, [R1+0x1368] ;  /* 0x00136800011a7983 */ /* 0x001ee80000300800 */
[----:B------:R-:W4:Y:S04]  /*38e10*/  LDL.LU R27, [R1+0x1370] ;  /* 0x00137000011b7983 */ /* 0x000f280000300800 */
[----:B------:R0:W-:Y:S04]  /*38e20*/  STL.64 [R1+0x1710], R24 ;  /* 0x0017101801007387 */ /* 0x0001e80000100a00 */
[----:B0-----:R-:W3:Y:S04]  /*38e30*/  LDL.LU R24, [R1+0x1358] ;  /* 0x0013580001187983 */ /* 0x001ee80000300800 */
[----:B------:R-:W4:Y:S04]  /*38e40*/  LDL.LU R25, [R1+0x1360] ;  /* 0x0013600001197983 */ /* 0x000f280000300800 */
[----:B------:R-:W-:Y:S04]  /*38e50*/  STL.64 [R1+0x190], R12 ;  /* 0x0001900c01007387 */ /* 0x000fe80000100a00 */
[----:B------:R0:W-:Y:S04]  /*38e60*/  STL.64 [R1+0x198], R14 ;  /* 0x0001980e01007387 */ /* 0x0001e80000100a00 */
[----:B0-----:R-:W2:Y:S04]  /*38e70*/  LDL.LU.64 R14, [R1+0x1828] ;  /* 0x00182800010e7983 */ /* 0x001ea80000300a00 */
[----:B------:R-:W2:Y:S01]  /*38e80*/  LDL.LU.64 R12, [R1+0x1820] ;  /* 0x00182000010c7983 */ /* 0x000ea20000300a00 */
[----:B------:R-:W-:-:S02]  /*38e90*/  F2FP.F16.E5M2.UNPACK_B R2, R2.H1 ;  /* 0x00000002ff02723e */ /* 0x000fc400030004ff */
[----:B------:R-:W-:Y:S02]  /*38ea0*/  F2FP.F16.E5M2.UNPACK_B R3, R3.H1 ;  /* 0x00000003ff03723e */ /* 0x000fe400030004ff */
[----:B------:R-:W-:Y:S02]  /*38eb0*/  F2FP.F16.E5M2.UNPACK_B R4, R4.H1 ;  /* 0x00000004ff04723e */ /* 0x000fe400030004ff */
[----:B------:R-:W-:-:S03]  /*38ec0*/  F2FP.F16.E5M2.UNPACK_B R5, R5.H1 ;  /* 0x00000005ff05723e */ /* 0x000fc600030004ff */
[----:B--2---:R-:W-:-:S15]  /*38ed0*/  HMMA.16816.F32 R12, R16, R2, R12 ;  /* 0x00000002100c723c */ /* 0x004fde000000180c */
[----:B------:R-:W-:-:S08]  /*38ee0*/  NOP ;  /* 0x0000000000007918 */ /* 0x000fd00000000000 */
[----:B------:R-:W-:Y:S04]  /*38ef0*/  STL.64 [R1+0x1b0], R12 ;  /* 0x0001b00c01007387 */ /* 0x000fe80000100a00 */
[----:B------:R0:W-:Y:S04]  /*38f00*/  STL.64 [R1+0x1b8], R14 ;  /* 0x0001b80e01007387 */ /* 0x0001e80000100a00 */
[----:B0-----:R-:W2:Y:S04]  /*38f10*/  LDL.LU.64 R14, [R1+0x1818] ;  /* 0x00181800010e7983 */ /* 0x001ea80000300a00 */
[----:B------:R-:W3:Y:S01]  /*38f20*/  LDL.LU.64 R12, [R1+0x1810] ;  /* 0x00181000010c7983 */ /* 0x000ee20000300a00 */
[----:B------:R-:W-:-:S15]  /*38f30*/  HMMA.16816.F32 R8, R16, R4, R8 ;  /* 0x000000041008723c */ /* 0x000fde0000001808 */
[----:B------:R-:W-:-:S08]  /*38f40*/  NOP ;  /* 0x0000000000007918 */ /* 0x000fd00000000000 */
[----:B------:R-:W-:Y:S04]  /*38f50*/  STL.64 [R1+0x1d0], R8 ;  /* 0x0001d00801007387 */ /* 0x000fe80000100a00 */
[----:B------:R0:W-:Y:S04]  /*38f60*/  STL.64 [R1+0x1d8], R10 ;  /* 0x0001d80a01007387 */ /* 0x0001e80000100a00 */
[----:B0-----:R-:W2:Y:S04]  /*38f70*/  LDL.LU.64 R10, [R1+0x1808] ;  /* 0x00180800010a7983 */ /* 0x001ea80000300a00 */
[----:B------:R-:W2:Y:S01]  /*38f80*/  LDL.LU.64 R8, [R1+0x1800] ;  /* 0x0018000001087983 */ /* 0x000ea20000300a00 */
[----:B---3--:R-:W-:-:S02]  /*38f90*/  IMAD R12, R12, 0x100, R24 ;  /* 0x000001000c0c7824 */ /* 0x008fc400078e0218 */
[----:B----4-:R-:W-:Y:S01]  /*38fa0*/  IMAD R13, R13, 0x100, R25 ;  /* 0x000001000d0d7824 */ /* 0x010fe200078e0219 */
[----:B------:R-:W3:Y:S01]  /*38fb0*/  LDL.LU R24, [R1+0x360] ;  /* 0x0003600001187983 */ /* 0x000ee20000300800 */
[----:B--2---:R-:W-:-:S03]  /*38fc0*/  IMAD R14, R14, 0x100, R26 ;  /* 0x000001000e0e7824 */ /* 0x004fc600078e021a */
[----:B------:R-:W3:Y:S01]  /*38fd0*/  LDL.LU R25, [R1+0x364] ;  /* 0x0003640001197983 */ /* 0x000ee20000300800 */
[----:B------:R-:W-:-:S03]  /*38fe0*/  IMAD R15, R15, 0x100, R27 ;  /* 0x000001000f0f7824 */ /* 0x000fc600078e021b */
[----:B------:R-:W2:Y:S04]  /*38ff0*/  LDL.LU R26, [R1+0x368] ;  /* 0x00036800011a7983 */ /* 0x000ea80000300800 */
[----:B------:R-:W2:Y:S04]  /*39000*/  LDL.LU R27, [R1+0x36c] ;  /* 0x00036c00011b7983 */ /* 0x000ea80000300800 */
[----:B--2---:R0:W-:Y:S02]  /*39010*/  STL.64 [R1+0x1728], R26 ;  /* 0x0017281a01007387 */ /* 0x0041e40000100a00 */
[----:B0-----:R-:W-:-:S02]  /*39020*/  IMAD.MOV.U32 R26, RZ, RZ, R21 ;  /* 0x000000ffff1a7224 */ /* 0x001fc400078e0015 */
[----:B------:R-:W-:Y:S01]  /*39030*/  IMAD.MOV.U32 R27, RZ, RZ, R20 ;  /* 0x000000ffff1b7224 */ /* 0x000fe200078e0014 */
[----:B------:R-:W2:Y:S04]  /*39040*/  LDL.LU R21, [R1+0x17fc] ;  /* 0x0017fc0001157983 */ /* 0x000ea80000300800 */
[----:B------:R-:W4:Y:S04]  /*39050*/  LDL.LU R20, [R1+0x17f8] ;  /* 0x0017f80001147983 */ /* 0x000f280000300800 */
[----:B---3--:R0:W-:Y:S04]  /*39060*/  STL.64 [R1+0x1720], R24 ;  /* 0x0017201801007387 */ /* 0x0081e80000100a00 */
[----:B------:R1:W-:Y:S04]  /*39070*/  STL.64 [R1+0x1740], R26 ;  /* 0x0017401a01007387 */ /* 0x0003e80000100a00 */
[----:B0-----:R-:W3:Y:S04]  /*39080*/  LDL.LU R24, [R1+0x200] ;  /* 0x0002000001187983 */ /* 0x001ee80000300800 */
[----:B------:R-:W3:Y:S04]  /*39090*/  LDL.LU R25, [R1+0x204] ;  /* 0x0002040001197983 */ /* 0x000ee80000300800 */
[----:B-1----:R-:W3:Y:S04]  /*390a0*/  LDL.LU R26, [R1+0x208] ;  /* 0x00020800011a7983 */ /* 0x002ee80000300800 */
[----:B------:R-:W3:Y:S01]  /*390b0*/  LDL.LU R27, [R1+0x20c] ;  /* 0x00020c00011b7983 */ /* 0x000ee20000300800 */
[----:B------:R-:W-:-:S02]  /*390c0*/  F2FP.F16.E5M2.UNPACK_B R6, R6.H1 ;  /* 0x00000006ff06723e */ /* 0x000fc400030004ff */
[----:B------:R-:W-:-:S07]  /*390d0*/  F2FP.F16.E5M2.UNPACK_B R7, R7.H1 ;  /* 0x00000007ff07723e */ /* 0x000fce00030004ff */
[----:B---3--:R-:W-:-:S15]  /*390e0*/  HMMA.16816.F32 R24, R16, R6, R24 ;  /* 0x000000061018723c */ /* 0x008fde0000001818 */
[----:B------:R-:W-:-:S08]  /*390f0*/  NOP ;  /* 0x0000000000007918 */ /* 0x000fd00000000000 */
[----:B------:R0:W-:Y:S04]  /*39100*/  STL.64 [R1+0x200], R24 ;  /* 0x0002001801007387 */ /* 0x0001e80000100a00 */
[----:B------:R4:W-:Y:S04]  /*39110*/  STL.64 [R1+0x208], R26 ;  /* 0x0002081a01007387 */ /* 0x0009e80000100a00 */
[----:B0-----:R-:W3:Y:S01]  /*39120*/  LDL R24, [R1+0x8] ;  /* 0x0000080001187983 */ /* 0x001ee20000100800 */
[----:B------:R-:W-:-:S03]  /*39130*/  IMAD.MOV.U32 R25, RZ, RZ, R0 ;  /* 0x000000ffff197224 */ /* 0x000fc600078e0000 */
[----:B------:R-:W3:Y:S01]  /*39140*/  LDL.LU R0, [R1+0x17f4] ;  /* 0x0017f40001007983 */ /* 0x000ee20000300800 */
[----:B----4-:R-:W-:-:S03]  /*39150*/  IMAD.MOV.U32 R26, RZ, RZ, R20 ;  /* 0x000000ffff1a7224 */ /* 0x010fc600078e0014 */
[----:B------:R-:W4:Y:S01]  /*39160*/  LDL.LU R20, [R1+0x17f0] ;  /* 0x0017f00001147983 */ /* 0x000f220000300800 */
[----:B--2---:R-:W-:-:S03]  /*39170*/  IMAD.MOV.U32 R27, RZ, RZ, R21 ;  /* 0x000000ffff1b7224 */ /* 0x004fc600078e0015 */
[----:B------:R-:W2:Y:S04]  /*39180*/  LDL.LU R21, [R1+0x17ec] ;  /* 0x0017ec0001157983 */ /* 0x000ea80000300800 */
[----:B---3--:R-:W-:Y:S04]  /*39190*/  STL.64 [R1+0x1758], R24 ;  /* 0x0017581801007387 */ /* 0x008fe80000100a00 */
[----:B------:R-:W-:Y:S04]  /*391a0*/  STL.64 [R1+0x1770], R26 ;  /* 0x0017701a01007387 */ /* 0x000fe80000100a00 */
[----:B------:R-:W-:Y:S04]  /*391b0*/  STL [R1+0x16d4], R6 ;  /* 0x0016d40601007387 */ /* 0x000fe80000100800 */
[----:B------:R-:W-:Y:S04]  /*391c0*/  STL [R1+0x16d0], R7 ;  /* 0x0016d00701007387 */ /* 0x000fe80000100800 */
[----:B------:R0:W-:Y:S04]  /*391d0*/  STL.64 [R1+0x1708], R4 ;  /* 0x0017080401007387 */ /* 0x0001e80000100a00 */
[----:B0-----:R-:W3:Y:S04]  /*391e0*/  LDL.LU R4, [R1+0x350] ;  /* 0x0003500001047983 */ /* 0x001ee80000300800 */
[----:B------:R-:W3:Y:S04]  /*391f0*/  LDL.LU R5, [R1+0x354] ;  /* 0x0003540001057983 */ /* 0x000ee80000300800 */
[----:B------:R-:W2:Y:S04]  /*39200*/  LDL.LU R6, [R1+0x358] ;  /* 0x0003580001067983 */ /* 0x000ea80000300800 */
[----:B------:R-:W2:Y:S01]  /*39210*/  LDL.LU R7, [R1+0x35c] ;  /* 0x00035c0001077983 */ /* 0x000ea20000300800 */
[----:B----4-:R-:W-:-:S03]  /*39220*/  IMAD.MOV.U32 R24, RZ, RZ, R20 ;  /* 0x000000ffff187224 */ /* 0x010fc600078e0014 */
[----:B------:R-:W4:Y:S01]  /*39230*/  LDL.LU R20, [R1+0x17e8] ;  /* 0x0017e80001147983 */ /* 0x000f220000300800 */
[----:B------:R-:W-:-:S03]  /*39240*/  IMAD.MOV.U32 R25, RZ, RZ, R0 ;  /* 0x000000ffff197224 */ /* 0x000fc600078e0000 */
[----:B------:R-:W4:Y:S04]  /*39250*/  LDL.LU R0, [R1+0x17e4] ;  /* 0x0017e40001007983 */ /* 0x000f280000300800 */
[----:B------:R-:W-:Y:S04]  /*39260*/  STL.64 [R1+0x1788], R24 ;  /* 0x0017881801007387 */ /* 0x000fe80000100a00 */
[----:B--2---:R-:W-:Y:S04]  /*39270*/  STL.64 [R1+0x1738], R6 ;  /* 0x0017380601007387 */ /* 0x004fe80000100a00 */
[----:B---3--:R0:W-:Y:S01]  /*39280*/  STL.64 [R1+0x1730], R4 ;  /* 0x0017300401007387 */ /* 0x0081e20000100a00 */
[----:B----4-:R-:W-:-:S03]  /*39290*/  IMAD.MOV.U32 R26, RZ, RZ, R20 ;  /* 0x000000ffff1a7224 */ /* 0x010fc600078e0014 */
[----:B0-----:R-:W2:Y:S04]  /*392a0*/  LDL.LU R4, [R1+0x370] ;  /* 0x0003700001047983 */ /* 0x001ea80000300800 */
[----:B------:R-:W2:Y:S04]  /*392b0*/  LDL.LU R5, [R1+0x374] ;  /* 0x0003740001057983 */ /* 0x000ea80000300800 */
[----:B------:R-:W3:Y:S04]  /*392c0*/  LDL.LU R6, [R1+0x378] ;  /* 0x0003780001067983 */ /* 0x000ee80000300800 */
[----:B------:R-:W3:Y:S04]  /*392d0*/  LDL.LU R7, [R1+0x37c] ;  /* 0x00037c0001077983 */ /* 0x000ee80000300800 */
[----:B------:R-:W4:Y:S01]  /*392e0*/  LDL.LU R20, [R1+0x17e0] ;  /* 0x0017e00001147983 */ /* 0x000f220000300800 */
[----:B------:R-:W-:-:S02]  /*392f0*/  IMAD.MOV.U32 R27, RZ, RZ, R21 ;  /* 0x000000ffff1b7224 */ /* 0x000fc400078e0015 */
[----:B------:R-:W-:-:S03]  /*39300*/  IMAD.MOV.U32 R25, RZ, RZ, R0 ;  /* 0x000000ffff197224 */ /* 0x000fc600078e0000 */
[----:B------:R-:W-:Y:S04]  /*39310*/  STL.64 [R1+0x17a0], R26 ;  /* 0x0017a01a01007387 */ /* 0x000fe80000100a00 */
[----:B---3--:R-:W-:Y:S04]  /*39320*/  STL.64 [R1+0x1750], R6 ;  /* 0x0017500601007387 */ /* 0x008fe80000100a00 */
[----:B--2---:R0:W-:Y:S01]  /*39330*/  STL.64 [R1+0x1748], R4 ;  /* 0x0017480401007387 */ /* 0x0041e20000100a00 */
[----:B----4-:R-:W-:-:S03]  /*39340*/  IMAD.MOV.U32 R24, RZ, RZ, R20 ;  /* 0x000000ffff187224 */ /* 0x010fc600078e0014 */
[----:B0-----:R-:W2:Y:S04]  /*39350*/  LDL.LU R4, [R1+0x380] ;  /* 0x0003800001047983 */ /* 0x001ea80000300800 */
[----:B------:R-:W2:Y:S04]  /*39360*/  LDL.LU R5, [R1+0x384] ;  /* 0x0003840001057983 */ /* 0x000ea80000300800 */
[----:B------:R-:W3:Y:S04]  /*39370*/  LDL.LU R6, [R1+0x388] ;  /* 0x0003880001067983 */ /* 0x000ee80000300800 */
[----:B------:R-:W3:Y:S04]  /*39380*/  LDL.LU R7, [R1+0x38c] ;  /* 0x00038c0001077983 */ /* 0x000ee80000300800 */
        /* <DEDUP_REMOVED lines=46> */
[----:B------:R-:W-:Y:S04]  /*39670*/  STL.64 [R1+0x430], R24 ;  /* 0x0004301801007387 */ /* 0x000fe80000100a00 */
[----:B------:R0:W-:Y:S04]  /*39680*/  STL.64 [R1+0x438], R26 ;  /* 0x0004381a01007387 */ /* 0x0001e80000100a00 */
[----:B0-----:R-:W3:Y:S04]  /*39690*/  LDL.LU.64 R26, [R1+0x17d8] ;  /* 0x0017d800011a7983 */ /* 0x001ee80000300a00 */
[----:B------:R-:W3:Y:S01]  /*396a0*/  LDL.LU.64 R24, [R1+0x17d0] ;  /* 0x0017d00001187983 */ /* 0x000ee20000300a00 */
[----:B------:R-:W-:-:S02]  /*396b0*/  F2FP.F16.E5M2.UNPACK_B R10, R10.H1 ;  /* 0x0000000aff0a723e */ /* 0x000fc400030004ff */
[----:B------:R-:W-:Y:S01]  /*396c0*/  F2FP.F16.E5M2.UNPACK_B R11, R11.H1 ;  /* 0x0000000bff0b723e */ /* 0x000fe200030004ff */
[----:B------:R-:W-:Y:S06]  /*396d0*/  STL [R1+0x16b8], R9 ;  /* 0x0016b80901007387 */ /* 0x000fec0000100800 */
[----:B---3--:R-:W-:-:S15]  /*396e0*/  HMMA.16816.F32 R24, R16, R10, R24 ;  /* 0x0000000a1018723c */ /* 0x008fde0000001818 */
[----:B------:R-:W-:-:S08]  /*396f0*/  NOP ;  /* 0x0000000000007918 */ /* 0x000fd00000000000 */
[----:B------:R-:W-:Y:S04]  /*39700*/  STL.64 [R1+0x420], R24 ;  /* 0x0004201801007387 */ /* 0x000fe80000100a00 */
[----:B------:R0:W-:Y:S04]  /*39710*/  STL.64 [R1+0x428], R26 ;  /* 0x0004281a01007387 */ /* 0x0001e80000100a00 */
[----:B0-----:R-:W3:Y:S04]  /*39720*/  LDL.LU.64 R26, [R1+0x17c8] ;  /* 0x0017c800011a7983 */ /* 0x001ee80000300a00 */
[----:B------:R-:W3:Y:S01]  /*39730*/  LDL.LU.64 R24, [R1+0x17c0] ;  /* 0x0017c00001187983 */ /* 0x000ee20000300a00 */
[----:B------:R-:W-:-:S02]  /*39740*/  F2FP.F16.E5M2.UNPACK_B R20, R20.H1 ;  /* 0x00000014ff14723e */ /* 0x000fc400030004ff */
[----:B------:R-:W-:Y:S02]  /*39750*/  F2FP.F16.E5M2.UNPACK_B R21, R21.H1 ;  /* 0x00000015ff15723e */ /* 0x000fe400030004ff */
[----:B------:R-:W-:Y:S02]  /*39760*/  F2FP.F16.E5M2.UNPACK_B R12, R12 ;  /* 0x0000000cff0c723e */ /* 0x000fe400020004ff */
[----:B------:R-:W-:Y:S02]  /*39770*/  F2FP.F16.E5M2.UNPACK_B R13, R13 ;  /* 0x0000000dff0d723e */ /* 0x000fe400020004ff */
[----:B------:R-:W-:Y:S02]  /*39780*/  F2FP.F16.E5M2.UNPACK_B R14, R14 ;  /* 0x0000000eff0e723e */ /* 0x000fe400020004ff */
[----:B------:R-:W-:Y:S01]  /*39790*/  F2FP.F16.E5M2.UNPACK_B R15, R15 ;  /* 0x0000000fff0f723e */ /* 0x000fe200020004ff */
[----:B---3--:R-:W-:Y:S01]  /*397a0*/  HMMA.16816.F32 R16, R16, R20, R24 ;  /* 0x000000141010723c */ /* 0x008fe20000001818 */
[----:B------:R-:W2:-:S15]  /*397b0*/  LDL.LU.64 R24, [R1+0x17b8] ;  /* 0x0017b80001187983 */ /* 0x000e9e0000300a00 */
[----:B------:R-:W-:-:S07]  /*397c0*/  NOP ;  /* 0x0000000000007918 */ /* 0x000fce0000000000 */
[----:B------:R0:W-:Y:S04]  /*397d0*/  STL.64 [R1+0x3d0], R16 ;  /* 0x0003d01001007387 */ /* 0x0001e80000100a00 */
[----:B------:R1:W-:Y:S04]  /*397e0*/  STL.64 [R1+0x3d8], R18 ;  /* 0x0003d81201007387 */ /* 0x0003e80000100a00 */
[----:B0-----:R-:W3:Y:S04]  /*397f0*/  LDL.LU R16, [R1+0x340] ;  /* 0x0003400001107983 */ /* 0x001ee80000300800 */
[----:B------:R-:W3:Y:S04]  /*39800*/  LDL.LU R17, [R1+0x344] ;  /* 0x0003440001117983 */ /* 0x000ee80000300800 */
[----:B-1----:R-:W3:Y:S04]  /*39810*/  LDL.LU R18, [R1+0x348] ;  /* 0x0003480001127983 */ /* 0x002ee80000300800 */
[----:B------:R-:W3:Y:S01]  /*39820*/  LDL.LU R19, [R1+0x34c] ;  /* 0x00034c0001137983 */ /* 0x000ee20000300800 */
[----:B--2---:R-:W-:Y:S03]  /*39830*/  HMMA.16816.F32 R24, R12, R24, R4 ;  /* 0x000000180c18723c */ /* 0x004fe60000001804 */
[----:B------:R-:W2:Y:S04]  /*39840*/  LDL.LU.64 R6, [R1+0x17b0] ;  /* 0x0017b00001067983 */ /* 0x000ea80000300a00 */
[----:B------:R-:W2:-:S15]  /*39850*/  LDL.LU.64 R4, [R1+0x17a8] ;  /* 0x0017a80001047983 */ /* 0x000e9e0000300a00 */
[----:B------:R-:W-:-:S01]  /*39860*/  NOP ;  /* 0x0000000000007918 */ /* 0x000fc20000000000 */
        /* <DEDUP_REMOVED lines=44> */
[----:B------:R-:W3:Y:S04]  /*39b30*/  LDL.LU.64 R24, [R1+0x1710] ;  /* 0x0017100001187983 */ /* 0x000ee80000300a00 */
[----:B------:R-:W-:Y:S01]  /*39b40*/  STL.64 [R1+0x1658], R28 ;  /* 0x0016581c01007387 */ /* 0x000fe20000100a00 */
[C---:B--2---:R-:W-:Y:S06]  /*39b50*/  HMMA.16816.F32 R4, R12.reuse, R26, R4 ;  /* 0x0000001a0c04723c */ /* 0x044fec0000001804 */
[----:B---3--:R-:W-:-:S15]  /*39b60*/  HMMA.16816.F32 R16, R12, R24, R16 ;  /* 0x000000180c10723c */ /* 0x008fde0000001810 */
[----:B------:R-:W-:-:S02]  /*39b70*/  NOP ;  /* 0x0000000000007918 */ /* 0x000fc40000000000 */
[----:B------:R0:W-:Y:S04]  /*39b80*/  STL.64 [R1+0x350], R4 ;  /* 0x0003500401007387 */ /* 0x0001e80000100a00 */
[----:B------:R1:W-:Y:S04]  /*39b90*/  STL.64 [R1+0x358], R6 ;  /* 0x0003580601007387 */ /* 0x0003e80000100a00 */
[----:B0-----:R-:W2:Y:S04]  /*39ba0*/  LDL.LU.64 R4, [R1+0x1708] ;  /* 0x0017080001047983 */ /* 0x001ea80000300a00 */
[----:B-1----:R-:W3:Y:S04]  /*39bb0*/  LDL.LU R6, [R1+0x1378] ;  /* 0x0013780001067983 */ /* 0x002ee80000300800 */
[----:B------:R0:W-:Y:S04]  /*39bc0*/  STL.64 [R1+0x340], R16 ;  /* 0x0003401001007387 */ /* 0x0001e80000100a00 */
[----:B------:R-:W-:Y:S04]  /*39bd0*/  STL.64 [R1+0x348], R18 ;  /* 0x0003481201007387 */ /* 0x000fe80000100a00 */
[----:B0-----:R-:W4:Y:S04]  /*39be0*/  LDL.LU R16, [R1+0x1374] ;  /* 0x0013740001107983 */ /* 0x001f280000300800 */
        /* <DEDUP_REMOVED lines=14> */
[----:B------:R-:W4:Y:S04]  /*39cd0*/  LDL.LU R9, [R1+0x1388] ;  /* 0x0013880001097983 */ /* 0x000f280000300800 */
[----:B------:R-:W-:Y:S04]  /*39ce0*/  STL.64 [R1+0x16c8], R10 ;  /* 0x0016c80a01007387 */ /* 0x000fe80000100a00 */
[----:B----4-:R0:W-:Y:S04]  /*39cf0*/  STL.64 [R1+0x16c0], R8 ;  /* 0x0016c00801007387 */ /* 0x0101e80000100a00 */
        /* <DEDUP_REMOVED lines=8> */
[----:B------:R-:W2:Y:S04]  /*39d80*/  LDL.LU R10, [R1+0x318] ;  /* 0x00031800010a7983 */ /* 0x000ea80000300800 */
[----:B------:R-:W2:Y:S04]  /*39d90*/  LDL.LU R11, [R1+0x31c] ;  /* 0x00031c00010b7983 */ /* 0x000ea80000300800 */
[----:B------:R-:W4:Y:S04]  /*39da0*/  LDL.LU R18, [R1+0x1384] ;  /* 0x0013840001127983 */ /* 0x000f280000300800 */
[----:B------:R-:W4:Y:S04]  /*39db0*/  LDL.LU R19, [R1+0x1390] ;  /* 0x0013900001137983 */ /* 0x000f280000300800 */
[----:B------:R-:W4:Y:S04]  /*39dc0*/  LDL.LU R0, [R1+0x138c] ;  /* 0x00138c0001007983 */ /* 0x000f280000300800 */
[----:B------:R-:W4:Y:S04]  /*39dd0*/  LDL.LU.64 R28, [R1+0x20] ;  /* 0x00002000011c7983 */ /* 0x000f280000300a00 */
[----:B------:R-:W-:Y:S04]  /*39de0*/  STL.64 [R1+0x1650], R26 ;  /* 0x0016501a01007387 */ /* 0x000fe80000100a00 */
[----:B------:R0:W-:Y:S04]  /*39df0*/  STL.64 [R1+0x1648], R24 ;  /* 0x0016481801007387 */ /* 0x0001e80000100a00 */
[----:B0-----:R-:W3:Y:S04]  /*39e00*/  LDL.LU R24, [R1+0x2d0] ;  /* 0x0002d00001187983 */ /* 0x001ee80000300800 */
[----:B------:R-:W3:Y:S04]  /*39e10*/  LDL.LU R25, [R1+0x2d4] ;  /* 0x0002d40001197983 */ /* 0x000ee80000300800 */
[----:B------:R-:W2:Y:S04]  /*39e20*/  LDL.LU R26, [R1+0x2d8] ;  /* 0x0002d800011a7983 */ /* 0x000ea80000300800 */
[----:B------:R-:W2:Y:S01]  /*39e30*/  LDL.LU R27, [R1+0x2dc] ;  /* 0x0002dc00011b7983 */ /* 0x000ea20000300800 */
[C---:B------:R-:W-:Y:S03]  /*39e40*/  HMMA.16816.F32 R4, R12.reuse, R22, R4 ;  /* 0x000000160c04723c */ /* 0x040fe60000001804 */
        /* <DEDUP_REMOVED lines=23> */
[----:B0-----:R-:W2:Y:S01]  /*39fc0*/  LDL.LU.64 R2, [R1+0x28] ;  /* 0x0000280001027983 */ /* 0x001ea20000300a00 */
[----:B----4-:R-:W-:Y:S01]  /*39fd0*/  HMMA.16816.F32 R8, R12, R4, R8 ;  /* 0x000000040c08723c */ /* 0x010fe20000001808 */
[----:B---3--:R-:W-:-:S02]  /*39fe0*/  IMAD R16, R16, 0x100, R6 ;  /* 0x0000010010107824 */ /* 0x008fc400078e0206 */
[----:B------:R-:W-:-:S15]  /*39ff0*/  IMAD R17, R17, 0x100, R7 ;  /* 0x0000010011117824 */ /* 0x000fde00078e0207 */
[----:B------:R-:W-:-:S05]  /*3a000*/  NOP ;  /* 0x0000000000007918 */ /* 0x000fca0000000000 */
[----:B------:R-:W-:Y:S04]  /*3a010*/  STL.64 [R1+0x310], R8 ;  /* 0x0003100801007387 */ /* 0x000fe80000100a00 */
[----:B------:R0:W-:Y:S04]  /*3a020*/  STL.64 [R1+0x318], R10 ;  /* 0x0003180a01007387 */ /* 0x0001e80000100a00 */
[----:B0-----:R-:W3:Y:S04]  /*3a030*/  LDL.LU.64 R10, [R1+0x16e0] ;  /* 0x0016e000010a7983 */ /* 0x001ee80000300a00 */
[----:B------:R-:W3:Y:S04]  /*3a040*/  LDL.LU.64 R8, [R1+0x16d8] ;  /* 0x0016d80001087983 */ /* 0x000ee80000300a00 */
[----:B------:R-:W3:Y:S04]  /*3a050*/  LDL.LU R6, [R1+0x16d4] ;  /* 0x0016d40001067983 */ /* 0x000ee80000300800 */
[----:B------:R-:W3:Y:S02]  /*3a060*/  LDL.LU R7, [R1+0x16d0] ;  /* 0x0016d00001077983 */ /* 0x000ee40000300800 */
        /* <DEDUP_REMOVED lines=12> */
[----:B----4-:R-:W-:-:S03]  /*3a130*/  IMAD R18, R18, 0x100, R9 ;  /* 0x0000010012127824 */ /* 0x010fc600078e0209 */
[----:B------:R-:W2:Y:S02]  /*3a140*/  LDL.LU R9, [R1+0x16b8] ;  /* 0x0016b80001097983 */ /* 0x000ea40000300800 */
[----:B--2---:R-:W-:-:S15]  /*3a150*/  HMMA.16816.F32 R24, R12, R8, R24 ;  /* 0x000000080c18723c */ /* 0x004fde0000001818 */
[----:B------:R-:W-:-:S08]  /*3a160*/  NOP ;  /* 0x0000000000007918 */ /* 0x000fd00000000000 */
[----:B------:R-:W-:Y:S04]  /*3a170*/  STL.64 [R1+0x410], R24 ;  /* 0x0004101801007387 */ /* 0x000fe80000100a00 */
[----:B------:R0:W-:Y:S04]  /*3a180*/  STL.64 [R1+0x418], R26 ;  /* 0x0004181a01007387 */ /* 0x0001e80000100a00 */
[----:B0-----:R-:W3:Y:S04]  /*3a190*/  LDL.LU.64 R26, [R1+0x16b0] ;  /* 0x0016b000011a7983 */ /* 0x001ee80000300a00 */
[----:B------:R-:W3:Y:S04]  /*3a1a0*/  LDL.LU.64 R24, [R1+0x16a8] ;  /* 0x0016a80001187983 */ /* 0x000ee80000300a00 */
[----:B------:R-:W-:Y:S04]  /*3a1b0*/  STL [R1+0x15d8], R8 ;  /* 0x0015d80801007387 */ /* 0x000fe80000100800 */
[----:B------:R-:W-:Y:S01]  /*3a1c0*/  STL [R1+0x15d4], R9 ;  /* 0x0015d40901007387 */ /* 0x000fe20000100800 */
[----:B---3--:R-:W-:-:S15]  /*3a1d0*/  HMMA.16816.F32 R24, R12, R10, R24 ;  /* 0x0000000a0c18723c */ /* 0x008fde0000001818 */
[----:B------:R-:W-:-:S08]  /*3a1e0*/  NOP ;  /* 0x0000000000007918 */ /* 0x000fd00000000000 */
[----:B------:R-:W-:Y:S04]  /*3a1f0*/  STL.64 [R1+0x400], R24 ;  /* 0x0004001801007387 */ /* 0x000fe80000100a00 */
[----:B------:R0:W-:Y:S04]  /*3a200*/  STL.64 [R1+0x408], R26 ;  /* 0x0004081a01007387 */ /* 0x0001e80000100a00 */
[----:B0-----:R-:W2:Y:S04]  /*3a210*/  LDL.LU.64 R26, [R1+0x16a0] ;  /* 0x0016a000011a7983 */ /* 0x001ea80000300a00 */
[----:B------:R-:W2:Y:S04]  /*3a220*/  LDL.LU.64 R24, [R1+0x1698] ;  /* 0x0016980001187983 */ /* 0x000ea80000300a00 */
[----:B------:R0:W-:Y:S04]  /*3a230*/  STL [R1+0x15e0], R10 ;  /* 0x0015e00a01007387 */ /* 0x0001e80000100800 */
[----:B------:R1:W-:Y:S04]  /*3a240*/  STL [R1+0x15dc], R11 ;  /* 0x0015dc0b01007387 */ /* 0x0003e80000100800 */
[----:B------:R-:W3:Y:S04]  /*3a250*/  LDL.LU R8, [R1+0x2f0] ;  /* 0x0002f00001087983 */ /* 0x000ee80000300800 */
[----:B------:R-:W3:Y:S04]  /*3a260*/  LDL.LU R9, [R1+0x2f4] ;  /* 0x0002f40001097983 */ /* 0x000ee80000300800 */
[----:B0-----:R-:W3:Y:S04]  /*3a270*/  LDL.LU R10, [R1+0x2f8] ;  /* 0x0002f800010a7983 */ /* 0x001ee80000300800 */
[----:B-1----:R-:W3:Y:S01]  /*3a280*/  LDL.LU R11, [R1+0x2fc] ;  /* 0x0002fc00010b7983 */ /* 0x002ee20000300800 */
[----:B------:R-:W-:Y:S01]  /*3a290*/  IMAD R19, R0, 0x100, R19 ;  /* 0x0000010000137824 */ /* 0x000fe200078e0213 */
[----:B------:R-:W-:-:S02]  /*3a2a0*/  F2FP.F16.E5M2.UNPACK_B R16, R16 ;  /* 0x00000010ff10723e */ /* 0x000fc400020004ff */
[----:B------:R-:W-:Y:S02]  /*3a2b0*/  F2FP.F16.E5M2.UNPACK_B R17, R17 ;  /* 0x00000011ff11723e */ /* 0x000fe400020004ff */
[----:B------:R-:W-:Y:S02]  /*3a2c0*/  F2FP.F16.E5M2.UNPACK_B R18, R18 ;  /* 0x00000012ff12723e */ /* 0x000fe400020004ff */
[----:B------:R-:W-:-:S07]  /*3a2d0*/  F2FP.F16.E5M2.UNPACK_B R19, R19 ;  /* 0x00000013ff13723e */ /* 0x000fce00020004ff */
[----:B------:R-:W-:Y:S01]  /*3a2e0*/  HMMA.16816.F32 R4, R16, R2, R4 ;  /* 0x000000021004723c */ /* 0x000fe20000001804 */
[----:B------:R-:W-:Y:S04]  /*3a2f0*/  STL.64 [R1+0x1630], R22 ;  /* 0x0016301601007387 */ /* 0x000fe80000100a00 */
[----:B------:R-:W-:Y:S01]  /*3a300*/  STL.64 [R1+0x1628], R20 ;  /* 0x0016281401007387 */ /* 0x000fe20000100a00 */
[----:B------:R-:W-:Y:S01]  /*3a310*/  IMAD.MOV.U32 R0, RZ, RZ, R3 ;  /* 0x000000ffff007224 */ /* 0x000fe200078e0003 */
[----:B---3--:R-:W-:-:S15]  /*3a320*/  HMMA.16816.F32 R8, R12, R20, R8 ;  /* 0x000000140c08723c */ /* 0x008fde0000001808 */
[----:B------:R-:W-:-:S08]  /*3a330*/  NOP ;  /* 0x0000000000007918 */ /* 0x000fd00000000000 */
[----:B------:R-:W-:Y:S04]  /*3a340*/  STL.64 [R1+0x2f0], R8 ;  /* 0x0002f00801007387 */ /* 0x000fe80000100a00 */
[----:B------:R-:W-:Y:S04]  /*3a350*/  STL.64 [R1+0x2f8], R10 ;  /* 0x0002f80a01007387 */ /* 0x000fe80000100a00 */
[----:B------:R-:W-:Y:S04]  /*3a360*/  STL.64 [R1+0x2e0], R4 ;  /* 0x0002e00401007387 */ /* 0x000fe80000100a00 */
[----:B------:R2:W-:Y:S02]  /*3a370*/  STL.64 [R1+0x2e8], R6 ;  /* 0x0002e80601007387 */ /* 0x0005e40000100a00 */
[----:B--2---:R-:W-:Y:S01]  /*3a380*/  HMMA.16816.F32 R4, R16, R28, R24 ;  /* 0x0000001c1004723c */ /* 0x004fe20000001818 */
[----:B------:R-:W-:Y:S01]  /*3a390*/  IMAD.MOV.U32 R9, RZ, RZ, R2 ;  /* 0x000000ffff097224 */ /* 0x000fe200078e0002 */
[----:B------:R-:W-:Y:S04]  /*3a3a0*/  STL [R1+0x15e8], R0 ;  /* 0x0015e80001007387 */ /* 0x000fe80000100800 */
[----:B------:R0:W-:-:S15]  /*3a3b0*/  STL [R1+0x15e4], R9 ;  /* 0x0015e40901007387 */ /* 0x0001de0000100800 */
[----:B------:R-:W-:-:S02]  /*3a3c0*/  NOP ;  /* 0x0000000000007918 */ /* 0x000fc40000000000 */
[----:B------:R-:W-:Y:S04]  /*3a3d0*/  STL.64 [R1+0x2d0], R4 ;  /* 0x0002d00401007387 */ /* 0x000fe80000100a00 */
[----:B------:R1:W-:Y:S04]  /*3a3e0*/  STL.64 [R1+0x2d8], R6 ;  /* 0x0002d80601007387 */ /* 0x0003e80000100a00 */
[----:B------:R-:W2:Y:S04]  /*3a3f0*/  LDL.LU R20, [R1+0x260] ;  /* 0x0002600001147983 */ /* 0x000ea80000300800 */
[----:B------:R-:W2:Y:S04]  /*3a400*/  LDL.LU R21, [R1+0x264] ;  /* 0x0002640001157983 */ /* 0x000ea80000300800 */
[----:B------:R-:W3:Y:S04]  /*3a410*/  LDL.LU R22, [R1+0x268] ;  /* 0x0002680001167983 */ /* 0x000ee80000300800 */
[----:B------:R-:W3:Y:S04]  /*3a420*/  LDL.LU R23, [R1+0x26c] ;  /* 0x00026c0001177983 */ /* 0x000ee80000300800 */
[----:B------:R-:W4:Y:S04]  /*3a430*/  LDL.LU R8, [R1+0x2c0] ;  /* 0x0002c00001087983 */ /* 0x000f280000300800 */
[----:B0-----:R-:W4:Y:S04]  /*3a440*/  LDL.LU R9, [R1+0x2c4] ;  /* 0x0002c40001097983 */ /* 0x001f280000300800 */
[----:B------:R-:W4:Y:S04]  /*3a450*/  LDL.LU R10, [R1+0x2c8] ;  /* 0x0002c800010a7983 */ /* 0x000f280000300800 */
[----:B------:R-:W4:Y:S01]  /*3a460*/  LDL.LU R11, [R1+0x2cc] ;  /* 0x0002cc00010b7983 */ /* 0x000f220000300800 */
[----:B------:R-:W-:-:S02]  /*3a470*/  IMAD.MOV.U32 R15, RZ, RZ, R28 ;  /* 0x000000ffff0f7224 */ /* 0x000fc400078e001c */
[----:B------:R-:W-:Y:S01]  /*3a480*/  IMAD.MOV.U32 R14, RZ, RZ, R29 ;  /* 0x000000ffff0e7224 */ /* 0x000fe200078e001d */
[----:B-1----:R-:W4:Y:S04]  /*3a490*/  LDL.LU.64 R6, [R1+0x18] ;  /* 0x0000180001067983 */ /* 0x002f280000300a00 */
[----:B------:R-:W4:Y:S04]  /*3a4a0*/  LDL.LU.64 R28, [R1] ;  /* 0x00000000011c7983 */ /* 0x000f280000300a00 */
[----:B---3--:R-:W-:Y:S04]  /*3a4b0*/  STL.64 [R1+0x1640], R22 ;  /* 0x0016401601007387 */ /* 0x008fe80000100a00 */
[----:B--2---:R0:W-:Y:S04]  /*3a4c0*/  STL.64 [R1+0x1638], R20 ;  /* 0x0016381401007387 */ /* 0x0041e80000100a00 */
[----:B0-----:R-:W2:Y:S04]  /*3a4d0*/  LDL.LU R20, [R1+0x270] ;  /* 0x0002700001147983 */ /* 0x001ea80000300800 */
[----:B------:R-:W2:Y:S04]  /*3a4e0*/  LDL.LU R21, [R1+0x274] ;  /* 0x0002740001157983 */ /* 0x000ea80000300800 */
[----:B------:R-:W3:Y:S04]  /*3a4f0*/  LDL.LU R22, [R1+0x278] ;  /* 0x0002780001167983 */ /* 0x000ee80000300800 */
[----:B------:R-:W3:Y:S04]  /*3a500*/  LDL.LU R23, [R1+0x27c] ;  /* 0x00027c0001177983 */ /* 0x000ee80000300800 */
[----:B------:R-:W4:Y:S04]  /*3a510*/  LDL.LU.64 R2, [R1+0x8] ;  /* 0x0000080001027983 */ /* 0x000f280000300a00 */
        /* <DEDUP_REMOVED lines=12> */
[----:B----4-:R-:W-:Y:S03]  /*3a5e0*/  HMMA.16816.F32 R8, R16, R6, R8 ;  /* 0x000000061008723c */ /* 0x010fe60000001808 */
        /* <DEDUP_REMOVED lines=12> */
[----:B------:R-:W-:Y:S04]  /*3a6b0*/  STL [R1+0x15f0], R14 ;  /* 0x0015f00e01007387 */ /* 0x000fe80000100800 */
[----:B------:R0:W-:Y:S04]  /*3a6c0*/  STL [R1+0x15ec], R15 ;  /* 0x0015ec0f01007387 */ /* 0x0001e80000100800 */
[----:B0-----:R-:W2:Y:S04]  /*3a6d0*/  LDL.LU.64 R14, [R1+0x10] ;  /* 0x00001000010e7983 */ /* 0x001ea80000300a00 */
[----:B------:R0:W-:Y:S04]  /*3a6e0*/  STL.64 [R1+0x2c0], R8 ;  /* 0x0002c00801007387 */ /* 0x0001e80000100a00 */
[----:B------:R1:W-:Y:S04]  /*3a6f0*/  STL.64 [R1+0x2c8], R10 ;  /* 0x0002c80a01007387 */ /* 0x0003e80000100a00 */
[----:B------:R-:W3:Y:S04]  /*3a700*/  LDL.LU R4, [R1+0x240] ;  /* 0x0002400001047983 */ /* 0x000ee80000300800 */
[----:B------:R-:W3:Y:S01]  /*3a710*/  LDL.LU R5, [R1+0x244] ;  /* 0x0002440001057983 */ /* 0x000ee20000300800 */
[----:B0-----:R-:W-:-:S02]  /*3a720*/  IMAD.MOV.U32 R8, RZ, RZ, R7 ;  /* 0x000000ffff087224 */ /* 0x001fc400078e0007 */
[----:B-1----:R-:W-:Y:S02]  /*3a730*/  IMAD.MOV.U32 R11, RZ, RZ, R6 ;  /* 0x000000ffff0b7224 */ /* 0x002fe400078e0006 */
[----:B------:R-:W4:Y:S04]  /*3a740*/  LDL.LU R6, [R1+0x248] ;  /* 0x0002480001067983 */ /* 0x000f280000300800 */
[----:B------:R-:W4:Y:S01]  /*3a750*/  LDL.LU R7, [R1+0x24c] ;  /* 0x00024c0001077983 */ /* 0x000f220000300800 */
[C---:B--2---:R-:W-:Y:S03]  /*3a760*/  HMMA.16816.F32 R20, R16.reuse, R14, R20 ;  /* 0x0000000e1014723c */ /* 0x044fe60000001814 */
[----:B----4-:R-:W-:Y:S04]  /*3a770*/  STL.64 [R1+0x1620], R6 ;  /* 0x0016200601007387 */ /* 0x010fe80000100a00 */
[----:B---3--:R0:W-:Y:S04]  /*3a780*/  STL.64 [R1+0x1618], R4 ;  /* 0x0016180401007387 */ /* 0x0081e80000100a00 */
[----:B0-----:R-:W2:Y:S04]  /*3a790*/  LDL.LU R4, [R1+0x250] ;  /* 0x0002500001047983 */ /* 0x001ea80000300800 */
[----:B------:R-:W2:Y:S04]  /*3a7a0*/  LDL.LU R5, [R1+0x254] ;  /* 0x0002540001057983 */ /* 0x000ea80000300800 */
[----:B------:R-:W2:Y:S04]  /*3a7b0*/  LDL.LU R6, [R1+0x258] ;  /* 0x0002580001067983 */ /* 0x000ea80000300800 */
[----:B------:R-:W2:Y:S04]  /*3a7c0*/  LDL.LU R7, [R1+0x25c] ;  /* 0x00025c0001077983 */ /* 0x000ea80000300800 */
[----:B------:R-:W-:Y:S04]  /*3a7d0*/  STL [R1+0x15f4], R11 ;  /* 0x0015f40b01007387 */ /* 0x000fe80000100800 */
        /* <DEDUP_REMOVED lines=9> */
[----:B------:R-:W3:Y:S01]  /*3a870*/  LDL.LU.64 R20, [R1+0x1678] ;  /* 0x0016780001147983 */ /* 0x000ee20000300a00 */
[----:B------:R-:W-:-:S02]  /*3a880*/  IMAD.MOV.U32 R10, RZ, RZ, R15 ;  /* 0x000000ffff0a7224 */ /* 0x000fc400078e000f */
[----:B------:R-:W-:Y:S02]  /*3a890*/  IMAD.MOV.U32 R15, RZ, RZ, R2 ;  /* 0x000000ffff0f7224 */ /* 0x000fe400078e0002 */
[----:B------:R-:W-:Y:S02]  /*3a8a0*/  IMAD.MOV.U32 R0, RZ, RZ, R3 ;  /* 0x000000ffff007224 */ /* 0x000fe400078e0003 */
[----:B------:R-:W4:Y:S01]  /*3a8b0*/  LDL.LU.64 R2, [R1+0x1670] ;  /* 0x0016700001027983 */ /* 0x000f220000300a00 */
[----:B------:R-:W-:Y:S02]  /*3a8c0*/  IMAD.MOV.U32 R9, RZ, RZ, R14 ;  /* 0x000000ffff097224 */ /* 0x000fe400078e000e */
[----:B------:R-:W-:Y:S02]  /*3a8d0*/  IMAD.MOV.U32 R11, RZ, RZ, R28 ;  /* 0x000000ffff0b7224 */ /* 0x000fe400078e001c */
[----:B------:R-:W-:Y:S01]  /*3a8e0*/  IMAD.MOV.U32 R14, RZ, RZ, R29 ;  /* 0x000000ffff0e7224 */ /* 0x000fe200078e001d */
[----:B---3--:R-:W-:-:S15]  /*3a8f0*/  HMMA.16816.F32 R20, R16, R28, R20 ;  /* 0x0000001c1014723c */ /* 0x008fde0000001814 */
[----:B------:R-:W-:-:S08]  /*3a900*/  NOP ;  /* 0x0000000000007918 */ /* 0x000fd00000000000 */
[----:B------:R-:W-:Y:S04]  /*3a910*/  STL.64 [R1+0x290], R20 ;  /* 0x0002901401007387 */ /* 0x000fe80000100a00 */
[----:B------:R0:W-:Y:S04]  /*3a920*/  STL.64 [R1+0x298], R22 ;  /* 0x0002981601007387 */ /* 0x0001e80000100a00 */
[----:B0-----:R-:W3:Y:S04]  /*3a930*/  LDL.LU.64 R22, [R1+0x1668] ;  /* 0x0016680001167983 */ /* 0x001ee80000300a00 */
[----:B------:R-:W3:Y:S04]  /*3a940*/  LDL.LU.64 R20, [R1+0x1660] ;  /* 0x0016600001147983 */ /* 0x000ee80000300a00 */
[----:B------:R-:W2:Y:S04]  /*3a950*/  LDL.LU.64 R28, [R1+0x1658] ;  /* 0x00165800011c7983 */ /* 0x000ea80000300a00 */
        /* <DEDUP_REMOVED lines=10> */
[----:B0-----:R-:W3:Y:S04]  /*3aa00*/  LDL.LU.64 R26, [R1+0x1650] ;  /* 0x00165000011a7983 */ /* 0x001ee80000300a00 */
[----:B------:R-:W2:Y:S01]  /*3aa10*/  LDL.LU.64 R24, [R1+0x1648] ;  /* 0x0016480001187983 */ /* 0x000ea20000300a00 */
[----:B---3--:R-:W-:-:S15]  /*3aa20*/  HMMA.16816.F32 R20, R16, R26, R20 ;  /* 0x0000001a1014723c */ /* 0x008fde0000001814 */
        /* <DEDUP_REMOVED lines=23> */
[----:B------:R0:W-:Y:S04]  /*3aba0*/  STL.64 [R1+0x15b8], R22 ;  /* 0x0015b81601007387 */ /* 0x0001e80000100a00 */
[----:B0-----:R-:W2:Y:S04]  /*3abb0*/  LDL.LU R22, [R1+0x1398] ;  /* 0x0013980001167983 */ /* 0x001ea80000300800 */
[----:B------:R-:W2:Y:S04]  /*3abc0*/  LDL.LU R23, [R1+0x13a0] ;  /* 0x0013a00001177983 */ /* 0x000ea80000300800 */
[----:B---3--:R-:W-:Y:S01]  /*3abd0*/  STL.64 [R1+0x15b0], R20 ;  /* 0x0015b01401007387 */ /* 0x008fe20000100a00 */
[----:B----4-:R-:W-:-:S15]  /*3abe0*/  HMMA.16816.F32 R4, R16, R2, R4 ;  /* 0x000000021004723c */ /* 0x010fde0000001804 */
[----:B------:R-:W-:-:S08]  /*3abf0*/  NOP ;  /* 0x0000000000007918 */ /* 0x000fd00000000000 */
[----:B------:R-:W-:Y:S04]  /*3ac00*/  STL.64 [R1+0x240], R4 ;  /* 0x0002400401007387 */ /* 0x000fe80000100a00 */
[----:B------:R0:W-:Y:S04]  /*3ac10*/  STL.64 [R1+0x248], R6 ;  /* 0x0002480601007387 */ /* 0x0001e80000100a00 */
[----:B0-----:R-:W3:Y:S04]  /*3ac20*/  LDL.LU.64 R6, [R1+0x1610] ;  /* 0x0016100001067983 */ /* 0x001ee80000300a00 */
[----:B------:R-:W4:Y:S01]  /*3ac30*/  LDL.LU.64 R4, [R1+0x1608] ;  /* 0x0016080001047983 */ /* 0x000f220000300a00 */
[----:B--2---:R-:W-:-:S02]  /*3ac40*/  IMAD R12, R12, 0x100, R22 ;  /* 0x000001000c0c7824 */ /* 0x004fc400078e0216 */
[----:B------:R-:W-:Y:S01]  /*3ac50*/  IMAD R13, R13, 0x100, R23 ;  /* 0x000001000d0d7824 */ /* 0x000fe200078e0217 */
[C---:B----4-:R-:W-:Y:S06]  /*3ac60*/  HMMA.16816.F32 R8, R16.reuse, R4, R8 ;  /* 0x000000041008723c */ /* 0x050fec0000001808 */
[----:B---3--:R-:W-:-:S15]  /*3ac70*/  HMMA.16816.F32 R20, R16, R6, R24 ;  /* 0x000000061014723c */ /* 0x008fde0000001818 */
[----:B------:R-:W-:-:S02]  /*3ac80*/  NOP ;  /* 0x0000000000007918 */ /* 0x000fc40000000000 */
[----:B------:R-:W-:Y:S04]  /*3ac90*/  STL.64 [R1+0x230], R8 ;  /* 0x0002300801007387 */ /* 0x000fe80000100a00 */
[----:B------:R0:W-:Y:S04]  /*3aca0*/  STL.64 [R1+0x238], R10 ;  /* 0x0002380a01007387 */ /* 0x0001e80000100a00 */
[----:B0-----:R-:W2:Y:S04]  /*3acb0*/  LDL.LU.64 R10, [R1+0x1600] ;  /* 0x00160000010a7983 */ /* 0x001ea80000300a00 */
[----:B------:R-:W3:Y:S04]  /*3acc0*/  LDL.LU.64 R8, [R1+0x15f8] ;  /* 0x0015f80001087983 */ /* 0x000ee80000300a00 */
[----:B------:R-:W4:Y:S04]  /*3acd0*/  LDL.LU R24, [R1+0x140] ;  /* 0x0001400001187983 */ /* 0x000f280000300800 */
[----:B------:R-:W-:Y:S04]  /*3ace0*/  STL.64 [R1+0x220], R20 ;  /* 0x0002201401007387 */ /* 0x000fe80000100a00 */
[----:B------:R-:W-:Y:S04]  /*3acf0*/  STL.64 [R1+0x228], R22 ;  /* 0x0002281601007387 */ /* 0x000fe80000100a00 */
[----:B------:R-:W4:Y:S04]  /*3ad00*/  LDL.LU R25, [R1+0x144] ;  /* 0x0001440001197983 */ /* 0x000f280000300800 */
[----:B------:R-:W2:Y:S04]  /*3ad10*/  LDL.LU R26, [R1+0x148] ;  /* 0x00014800011a7983 */ /* 0x000ea80000300800 */
[----:B------:R-:W2:Y:S04]  /*3ad20*/  LDL.LU R27, [R1+0x14c] ;  /* 0x00014c00011b7983 */ /* 0x000ea80000300800 */
[----:B--2---:R0:W-:Y:S02]  /*3ad30*/  STL.64 [R1+0x1518], R26 ;  /* 0x0015181a01007387 */ /* 0x0041e40000100a00 */
[----:B0-----:R-:W-:-:S02]  /*3ad40*/  IMAD.MOV.U32 R26, RZ, RZ, R11 ;  /* 0x000000ffff1a7224 */ /* 0x001fc400078e000b */
[----:B------:R-:W-:Y:S01]  /*3ad50*/  IMAD.MOV.U32 R27, RZ, RZ, R14 ;  /* 0x000000ffff1b7224 */ /* 0x000fe200078e000e */
[----:B------:R-:W2:Y:S04]  /*3ad60*/  LDL.LU R11, [R1+0x15f4] ;  /* 0x0015f400010b7983 */ /* 0x000ea80000300800 */
[----:B------:R-:W2:Y:S04]  /*3ad70*/  LDL.LU R14, [R1+0x15f0] ;  /* 0x0015f000010e7983 */ /* 0x000ea80000300800 */
[----:B----4-:R0:W-:Y:S02]  /*3ad80*/  STL.64 [R1+0x1510], R24 ;  /* 0x0015101801007387 */ /* 0x0101e40000100a00 */
[----:B0-----:R-:W-:-:S02]  /*3ad90*/  IMAD.MOV.U32 R24, RZ, RZ, R15 ;  /* 0x000000ffff187224 */ /* 0x001fc400078e000f */
[----:B------:R-:W-:Y:S01]  /*3ada0*/  IMAD.MOV.U32 R25, RZ, RZ, R0 ;  /* 0x000000ffff197224 */ /* 0x000fe200078e0000 */
[----:B------:R-:W4:Y:S04]  /*3adb0*/  LDL.LU R15, [R1+0x15ec] ;  /* 0x0015ec00010f7983 */ /* 0x000f280000300800 */
[----:B------:R-:W4:Y:S04]  /*3adc0*/  LDL.LU R0, [R1+0x15e8] ;  /* 0x0015e80001007983 */ /* 0x000f280000300800 */
[----:B------:R-:W-:Y:S04]  /*3add0*/  STL.64 [R1+0x1530], R26 ;  /* 0x0015301a01007387 */ /* 0x000fe80000100a00 */
[----:B------:R-:W-:Y:S04]  /*3ade0*/  STL.64 [R1+0x1548], R24 ;  /* 0x0015481801007387 */ /* 0x000fe80000100a00 */
[----:B------:R-:W-:Y:S04]  /*3adf0*/  STL.64 [R1+0x14f8], R6 ;  /* 0x0014f80601007387 */ /* 0x000fe80000100a00 */
[----:B------:R0:W-:Y:S04]  /*3ae00*/  STL.64 [R1+0x14f0], R4 ;  /* 0x0014f00401007387 */ /* 0x0001e80000100a00 */
[----:B0-----:R-:W2:Y:S04]  /*3ae10*/  LDL.LU R4, [R1+0xe0] ;  /* 0x0000e00001047983 */ /* 0x001ea80000300800 */
[----:B------:R-:W2:Y:S04]  /*3ae20*/  LDL.LU R5, [R1+0xe4] ;  /* 0x0000e40001057983 */ /* 0x000ea80000300800 */
[----:B------:R-:W4:Y:S04]  /*3ae30*/  LDL.LU R6, [R1+0xe8] ;  /* 0x0000e80001067983 */ /* 0x000f280000300800 */
[----:B------:R-:W4:Y:S01]  /*3ae40*/  LDL.LU R7, [R1+0xec] ;  /* 0x0000ec0001077983 */ /* 0x000f220000300800 */
[----:B---3--:R-:W-:-:S02]  /*3ae50*/  IMAD.MOV.U32 R26, RZ, RZ, R9 ;  /* 0x000000ffff1a7224 */ /* 0x008fc400078e0009 */
[----:B------:R-:W-:Y:S01]  /*3ae60*/  IMAD.MOV.U32 R27, RZ, RZ, R10 ;  /* 0x000000ffff1b7224 */ /* 0x000fe200078e000a */
[----:B------:R-:W3:Y:S04]  /*3ae70*/  LDL.LU R9, [R1+0x15e4] ;  /* 0x0015e40001097983 */ /* 0x000ee80000300800 */
[----:B------:R-:W3:Y:S04]  /*3ae80*/  LDL.LU R10, [R1+0x15e0] ;  /* 0x0015e000010a7983 */ /* 0x000ee80000300800 */
[----:B------:R-:W-:Y:S04]  /*3ae90*/  STL.64 [R1+0x1560], R26 ;  /* 0x0015601a01007387 */ /* 0x000fe80000100a00 */
[----:B----4-:R-:W-:Y:S04]  /*3aea0*/  STL.64 [R1+0x1528], R6 ;  /* 0x0015280601007387 */ /* 0x010fe80000100a00 */
[----:B--2---:R0:W-:Y:S04]  /*3aeb0*/  STL.64 [R1+0x1520], R4 ;  /* 0x0015200401007387 */ /* 0x0041e80000100a00 */
[----:B0-----:R-:W2:Y:S04]  /*3aec0*/  LDL.LU R4, [R1+0x160] ;  /* 0x0001600001047983 */ /* 0x001ea80000300800 */
[----:B------:R-:W2:Y:S04]  /*3aed0*/  LDL.LU R5, [R1+0x164] ;  /* 0x0001640001057983 */ /* 0x000ea80000300800 */
[----:B------:R-:W4:Y:S04]  /*3aee0*/  LDL.LU R6, [R1+0x168] ;  /* 0x0001680001067983 */ /* 0x000f280000300800 */
[----:B------:R-:W4:Y:S01]  /*3aef0*/  LDL.LU R7, [R1+0x16c] ;  /* 0x00016c0001077983 */ /* 0x000f220000300800 */
[----:B------:R-:W-:-:S02]  /*3af00*/  IMAD.MOV.U32 R24, RZ, RZ, R11 ;  /* 0x000000ffff187224 */ /* 0x000fc400078e000b */
        /* <DEDUP_REMOVED lines=11> */
[----:B------:R-:W-:-:S05]  /*3afc0*/  IMAD.MOV.U32 R27, RZ, RZ, R14 ;  /* 0x000000ffff1b7224 */ /* 0x000fca00078e000e */
[----:B------:R-:W-:Y:S04]  /*3afd0*/  STL.64 [R1+0x1590], R26 ;  /* 0x0015901a01007387 */ /* 0x000fe80000100a00 */
[----:B----4-:R-:W-:Y:S04]  /*3afe0*/  STL.64 [R1+0x1558], R6 ;  /* 0x0015580601007387 */ /* 0x010fe80000100a00 */
[----:B--2---:R0:W-:Y:S04]  /*3aff0*/  STL.64 [R1+0x1550], R4 ;  /* 0x0015500401007387 */ /* 0x0041e80000100a00 */
[----:B0-----:R-:W2:Y:S04]  /*3b000*/  LDL.LU R4, [R1+0x1a0] ;  /* 0x0001a00001047983 */ /* 0x001ea80000300800 */
[----:B------:R-:W2:Y:S04]  /*3b010*/  LDL.LU R5, [R1+0x1a4] ;  /* 0x0001a40001057983 */ /* 0x000ea80000300800 */
[----:B------:R-:W4:Y:S04]  /*3b020*/  LDL.LU R6, [R1+0x1a8] ;  /* 0x0001a80001067983 */ /* 0x000f280000300800 */
[----:B------:R-:W4:Y:S04]  /*3b030*/  LDL.LU R7, [R1+0x1ac] ;  /* 0x0001ac0001077983 */ /* 0x000f280000300800 */
[----:B------:R-:W2:Y:S04]  /*3b040*/  LDL.LU R20, [R1+0x3e0] ;  /* 0x0003e00001147983 */ /* 0x000ea80000300800 */
[----:B------:R-:W2:Y:S04]  /*3b050*/  LDL.LU R21, [R1+0x3e4] ;  /* 0x0003e40001157983 */ /* 0x000ea80000300800 */
[----:B------:R-:W4:Y:S04]  /*3b060*/  LDL.LU R22, [R1+0x3e8] ;  /* 0x0003e80001167983 */ /* 0x000f280000300800 */
[----:B------:R-:W4:Y:S01]  /*3b070*/  LDL.LU R23, [R1+0x3ec] ;  /* 0x0003ec0001177983 */ /* 0x000f220000300800 */
[----:B---3--:R-:W-:-:S02]  /*3b080*/  IMAD.MOV.U32 R24, RZ, RZ, R9 ;  /* 0x000000ffff187224 */ /* 0x008fc400078e0009 */
[----:B------:R-:W-:Y:S01]  /*3b090*/  IMAD.MOV.U32 R25, RZ, RZ, R0 ;  /* 0x000000ffff197224 */ /* 0x000fe200078e0000 */
        /* <DEDUP_REMOVED lines=10> */
[----:B------:R0:W-:Y:S04]  /*3b140*/  STL.64 [R1+0x15a8], R24 ;  /* 0x0015a81801007387 */ /* 0x0001e80000100a00 */
[----:B0-----:R-:W4:Y:S04]  /*3b150*/  LDL.LU R24, [R1+0x210] ;  /* 0x0002100001187983 */ /* 0x001f280000300800 */
[----:B------:R-:W4:Y:S04]  /*3b160*/  LDL.LU R25, [R1+0x214] ;  /* 0x0002140001197983 */ /* 0x000f280000300800 */
[----:B------:R-:W4:Y:S04]  /*3b170*/  LDL.LU R26, [R1+0x218] ;  /* 0x00021800011a7983 */ /* 0x000f280000300800 */
[----:B------:R-:W4:Y:S04]  /*3b180*/  LDL.LU R27, [R1+0x21c] ;  /* 0x00021c00011b7983 */ /* 0x000f280000300800 */
[----:B------:R-:W-:Y:S04]  /*3b190*/  STL.64 [R1+0x1570], R6 ;  /* 0x0015700601007387 */ /* 0x000fe80000100a00 */
[----:B------:R0:W-:Y:S04]  /*3b1a0*/  STL.64 [R1+0x1568], R4 ;  /* 0x0015680401007387 */ /* 0x0001e80000100a00 */
[----:B0-----:R-:W3:Y:S04]  /*3b1b0*/  LDL.LU R4, [R1+0x1c0] ;  /* 0x0001c00001047983 */ /* 0x001ee80000300800 */
[----:B------:R-:W3:Y:S04]  /*3b1c0*/  LDL.LU R5, [R1+0x1c4] ;  /* 0x0001c40001057983 */ /* 0x000ee80000300800 */
[----:B------:R-:W2:Y:S04]  /*3b1d0*/  LDL.LU R6, [R1+0x1c8] ;  /* 0x0001c80001067983 */ /* 0x000ea80000300800 */
[----:B------:R-:W2:Y:S04]  /*3b1e0*/  LDL.LU R7, [R1+0x1cc] ;  /* 0x0001cc0001077983 */ /* 0x000ea80000300800 */
[----:B--2---:R-:W-:Y:S04]  /*3b1f0*/  STL.64 [R1+0x1588], R6 ;  /* 0x0015880601007387 */ /* 0x004fe80000100a00 */
[----:B---3--:R0:W-:Y:S04]  /*3b200*/  STL.64 [R1+0x1580], R4 ;  /* 0x0015800401007387 */ /* 0x0081e80000100a00 */
[----:B0-----:R-:W2:Y:S04]  /*3b210*/  LDL.LU R4, [R1+0x1e0] ;  /* 0x0001e00001047983 */ /* 0x001ea80000300800 */
[----:B------:R-:W2:Y:S04]  /*3b220*/  LDL.LU R5, [R1+0x1e4] ;  /* 0x0001e40001057983 */ /* 0x000ea80000300800 */
[----:B------:R-:W3:Y:S04]  /*3b230*/  LDL.LU R6, [R1+0x1e8] ;  /* 0x0001e80001067983 */ /* 0x000ee80000300800 */
[----:B------:R-:W3:Y:S01]  /*3b240*/  LDL.LU R7, [R1+0x1ec] ;  /* 0x0001ec0001077983 */ /* 0x000ee20000300800 */
[----:B------:R-:W-:-:S03]  /*3b250*/  IMAD R14, R14, 0x100, R9 ;  /* 0x000001000e0e7824 */ /* 0x000fc600078e0209 */
[----:B---3--:R-:W-:Y:S04]  /*3b260*/  STL.64 [R1+0x15a0], R6 ;  /* 0x0015a00601007387 */ /* 0x008fe80000100a00 */
[----:B--2---:R0:W-:Y:S04]  /*3b270*/  STL.64 [R1+0x1598], R4 ;  /* 0x0015980401007387 */ /* 0x0041e80000100a00 */
[----:B0-----:R-:W2:Y:S04]  /*3b280*/  LDL.LU R4, [R1+0x1f0] ;  /* 0x0001f00001047983 */ /* 0x001ea80000300800 */
[----:B------:R-:W2:Y:S04]  /*3b290*/  LDL.LU R5, [R1+0x1f4] ;  /* 0x0001f40001057983 */ /* 0x000ea80000300800 */
[----:B------:R-:W2:Y:S04]  /*3b2a0*/  LDL.LU R6, [R1+0x1f8] ;  /* 0x0001f80001067983 */ /* 0x000ea80000300800 */
[----:B------:R-:W2:Y:S04]  /*3b2b0*/  LDL.LU R7, [R1+0x1fc] ;  /* 0x0001fc0001077983 */ /* 0x000ea80000300800 */
[----:B------:R-:W3:Y:S01]  /*3b2c0*/  LDL.LU R9, [R1+0x15d4] ;  /* 0x0015d40001097983 */ /* 0x000ee20000300800 */
[----:B------:R-:W-:-:S03]  /*3b2d0*/  IMAD R15, R15, 0x100, R0 ;  /* 0x000001000f0f7824 */ /* 0x000fc600078e0200 */
[----:B------:R-:W2:Y:S01]  /*3b2e0*/  LDL.LU R0, [R1+0x15d0] ;  /* 0x0015d00001007983 */ /* 0x000ea20000300800 */
[----:B---3--:R-:W-:-:S15]  /*3b2f0*/  HMMA.16816.F32 R20, R16, R8, R20 ;  /* 0x000000081014723c */ /* 0x008fde0000001814 */
        /* <DEDUP_REMOVED lines=17> */
[----:B----4-:R-:W-:Y:S03]  /*3b410*/  HMMA.16816.F32 R16, R16, R20, R24 ;  /* 0x000000141010723c */ /* 0x010fe60000001818 */
[----:B------:R-:W2:Y:S01]  /*3b420*/  LDL.LU.64 R24, [R1+0x15a8] ;  /* 0x0015a80001187983 */ /* 0x000ea20000300a00 */
[----:B------:R-:W-:-:S02]  /*3b430*/  F2FP.F16.E5M2.UNPACK_B R12, R12 ;  /* 0x0000000cff0c723e */ /* 0x000fc400020004ff */
[----:B------:R-:W-:Y:S02]  /*3b440*/  F2FP.F16.E5M2.UNPACK_B R13, R13 ;  /* 0x0000000dff0d723e */ /* 0x000fe400020004ff */
[----:B------:R-:W-:Y:S02]  /*3b450*/  F2FP.F16.E5M2.UNPACK_B R14, R14 ;  /* 0x0000000eff0e723e */ /* 0x000fe400020004ff */
[----:B------:R-:W-:-:S13]  /*3b460*/  F2FP.F16.E5M2.UNPACK_B R15, R15 ;  /* 0x0000000fff0f723e */ /* 0x000fda00020004ff */
[----:B------:R0:W-:Y:S04]  /*3b470*/  STL.64 [R1+0x210], R16 ;  /* 0x0002101001007387 */ /* 0x0001e80000100a00 */
[----:B------:R1:W-:Y:S04]  /*3b480*/  STL.64 [R1+0x218], R18 ;  /* 0x0002181201007387 */ /* 0x0003e80000100a00 */
[----:B0-----:R-:W4:Y:S04]  /*3b490*/  LDL.LU R16, [R1+0x120] ;  /* 0x0001200001107983 */ /* 0x001f280000300800 */
[----:B------:R-:W4:Y:S04]  /*3b4a0*/  LDL.LU R17, [R1+0x124] ;  /* 0x0001240001117983 */ /* 0x000f280000300800 */
[----:B-1----:R-:W4:Y:S04]  /*3b4b0*/  LDL.LU R18, [R1+0x128] ;  /* 0x0001280001127983 */ /* 0x002f280000300800 */
[----:B------:R-:W4:Y:S01]  /*3b4c0*/  LDL.LU R19, [R1+0x12c] ;  /* 0x00012c0001137983 */ /* 0x000f220000300800 */
        /* <DEDUP_REMOVED lines=36> */
[----:B------:R-:W3:Y:S04]  /*3b710*/  LDL.LU.64 R6, [R1+0x1528] ;  /* 0x0015280001067983 */ /* 0x000ee80000300a00 */
[----:B------:R-:W3:-:S15]  /*3b720*/  LDL.LU.64 R4, [R1+0x1520] ;  /* 0x0015200001047983 */ /* 0x000ede0000300a00 */
[----:B------:R-:W-:-:S02]  /*3b730*/  NOP ;  /* 0x0000000000007918 */ /* 0x000fc40000000000 */
        /* <DEDUP_REMOVED lines=8> */
[----:B0-----:R-:W4:Y:S04]  /*3b7c0*/  LDL.LU.64 R26, [R1+0x1508] ;  /* 0x00150800011a7983 */ /* 0x001f280000300a00 */
[----:B------:R-:W2:Y:S01]  /*3b7d0*/  LDL.LU.64 R24, [R1+0x1500] ;  /* 0x0015000001187983 */ /* 0x000ea20000300a00 */
[C---:B---3--:R-:W-:Y:S06]  /*3b7e0*/  HMMA.16816.F32 R4, R12.reuse, R22, R4 ;  /* 0x000000160c04723c */ /* 0x048fec0000001804 */
[----:B----4-:R-:W-:-:S15]  /*3b7f0*/  HMMA.16816.F32 R16, R12, R26, R16 ;  /* 0x0000001a0c10723c */ /* 0x010fde0000001810 */
[----:B------:R-:W-:-:S08]  /*3b800*/  NOP ;  /* 0x0000000000007918 */ /* 0x000fd00000000000 */
[----:B------:R-:W-:Y:S04]  /*3b810*/  STL.64 [R1+0x120], R16 ;  /* 0x0001201001007387 */ /* 0x000fe80000100a00 */
[----:B------:R2:W-:Y:S02]  /*3b820*/  STL.64 [R1+0x128], R18 ;  /* 0x0001281201007387 */ /* 0x0005e40000100a00 */
[----:B--2---:R-:W-:Y:S02]  /*3b830*/  HMMA.16816.F32 R16, R12, R24, R8 ;  /* 0x000000180c10723c */ /* 0x004fe40000001808 */
[----:B------:R-:W2:-:S15]  /*3b840*/  LDL.LU R8, [R1+0x70] ;  /* 0x0000700001087983 */ /* 0x000e9e0000300800 */
[----:B------:R-:W-:-:S06]  /*3b850*/  NOP ;  /* 0x0000000000007918 */ /* 0x000fcc0000000000 */
[----:B------:R-:W-:Y:S04]  /*3b860*/  STL.64 [R1+0x100], R16 ;  /* 0x0001001001007387 */ /* 0x000fe80000100a00 */
[----:B------:R-:W-:Y:S04]  /*3b870*/  STL.64 [R1+0x108], R18 ;  /* 0x0001081201007387 */ /* 0x000fe80000100a00 */
[----:B------:R-:W-:Y:S04]  /*3b880*/  STL.64 [R1+0xe0], R4 ;  /* 0x0000e00401007387 */ /* 0x000fe80000100a00 */
[----:B------:R-:W-:Y:S04]  /*3b890*/  STL.64 [R1+0xe8], R6 ;  /* 0x0000e80601007387 */ /* 0x000fe80000100a00 */
        /* <DEDUP_REMOVED lines=15> */
[----:B----4-:R-:W-:Y:S04]  /*3b990*/  STL.64 [R1+0x14b8], R22 ;  /* 0x0014b81601007387 */ /* 0x010fe80000100a00 */
[----:B------:R0:W-:Y:S04]  /*3b9a0*/  STL.64 [R1+0x14b0], R20 ;  /* 0x0014b01401007387 */ /* 0x0001e80000100a00 */
[----:B0-----:R-:W4:Y:S04]  /*3b9b0*/  LDL.LU R20, [R1+0x40] ;  /* 0x0000400001147983 */ /* 0x001f280000300800 */
[----:B------:R-:W4:Y:S04]  /*3b9c0*/  LDL.LU R21, [R1+0x44] ;  /* 0x0000440001157983 */ /* 0x000f280000300800 */
[----:B------:R-:W2:Y:S04]  /*3b9d0*/  LDL.LU R22, [R1+0x48] ;  /* 0x0000480001167983 */ /* 0x000ea80000300800 */
[----:B------:R-:W2:Y:S01]  /*3b9e0*/  LDL.LU R23, [R1+0x4c] ;  /* 0x00004c0001177983 */ /* 0x000ea20000300800 */
[----:B---3--:R-:W-:Y:S03]  /*3b9f0*/  HMMA.16816.F32 R4, R12, R2, R4 ;  /* 0x000000020c04723c */ /* 0x008fe60000001804 */
[----:B--2---:R-:W-:Y:S04]  /*3ba00*/  STL.64 [R1+0x14c8], R22 ;  /* 0x0014c81601007387 */ /* 0x004fe80000100a00 */
[----:B----4-:R0:W-:Y:S04]  /*3ba10*/  STL.64 [R1+0x14c0], R20 ;  /* 0x0014c01401007387 */ /* 0x0101e80000100a00 */
        /* <DEDUP_REMOVED lines=13> */
[----:B------:R-:W4:Y:S04]  /*3baf0*/  LDL.LU R28, [R1+0xa94] ;  /* 0x000a9400011c7983 */ /* 0x000f280000300800 */
[----:B------:R-:W4:Y:S04]  /*3bb00*/  LDL.LU R29, [R1+0xab8] ;  /* 0x000ab800011d7983 */ /* 0x000f280000300800 */
[----:B------:R-:W4:Y:S04]  /*3bb10*/  LDL.LU R16, [R1+0xa8c] ;  /* 0x000a8c0001107983 */ /* 0x000f280000300800 */
[----:B------:R-:W4:Y:S04]  /*3bb20*/  LDL.LU R17, [R1+0xab0] ;  /* 0x000ab00001117983 */ /* 0x000f280000300800 */
[----:B------:R-:W4:Y:S01]  /*3bb30*/  LDL.LU R18, [R1+0xa84] ;  /* 0x000a840001127983 */ /* 0x000f220000300800 */
[----:B------:R-:W-:-:S03]  /*3bb40*/  IMAD.MOV.U32 R27, RZ, RZ, R0 ;  /* 0x000000ffff1b7224 */ /* 0x000fc600078e0000 */
[----:B------:R-:W4:Y:S04]  /*3bb50*/  LDL.LU R19, [R1+0xaa8] ;  /* 0x000aa80001137983 */ /* 0x000f280000300800 */
[----:B------:R-:W4:Y:S04]  /*3bb60*/  LDL.LU R0, [R1+0xa7c] ;  /* 0x000a7c0001007983 */ /* 0x000f280000300800 */
[----:B------:R-:W-:Y:S04]  /*3bb70*/  STL.64 [R1+0xc0], R4 ;  /* 0x0000c00401007387 */ /* 0x000fe80000100a00 */
[----:B------:R0:W-:Y:S04]  /*3bb80*/  STL.64 [R1+0xc8], R6 ;  /* 0x0000c80601007387 */ /* 0x0001e80000100a00 */
[----:B0-----:R-:W2:Y:S04]  /*3bb90*/  LDL.LU.64 R6, [R1+0x14f8] ;  /* 0x0014f80001067983 */ /* 0x001ea80000300a00 */
[----:B------:R-:W3:Y:S04]  /*3bba0*/  LDL.LU.64 R4, [R1+0x14f0] ;  /* 0x0014f00001047983 */ /* 0x000ee80000300a00 */
[----:B------:R-:W4:Y:S04]  /*3bbb0*/  LDL.LU R2, [R1+0x78c] ;  /* 0x00078c0001027983 */ /* 0x000f280000300800 */
[----:B------:R-:W4:Y:S01]  /*3bbc0*/  LDL.LU R3, [R1+0xaac] ;  /* 0x000aac0001037983 */ /* 0x000f220000300800 */
[----:B---3--:R-:W-:-:S15]  /*3bbd0*/  HMMA.16816.F32 R8, R12, R4, R8 ;  /* 0x000000040c08723c */ /* 0x008fde0000001808 */
[----:B------:R-:W-:-:S08]  /*3bbe0*/  NOP ;  /* 0x0000000000007918 */ /* 0x000fd00000000000 */
[----:B------:R-:W-:Y:S04]  /*3bbf0*/  STL.64 [R1+0xa0], R8 ;  /* 0x0000a00801007387 */ /* 0x000fe80000100a00 */
[----:B------:R0:W-:Y:S04]  /*3bc00*/  STL.64 [R1+0xa8], R10 ;  /* 0x0000a80a01007387 */ /* 0x0001e80000100a00 */
[----:B0-----:R-:W2:Y:S04]  /*3bc10*/  LDL.LU.64 R10, [R1+0x14e8] ;  /* 0x0014e800010a7983 */ /* 0x001ea80000300a00 */
[----:B------:R-:W2:Y:S04]  /*3bc20*/  LDL.LU.64 R8, [R1+0x14e0] ;  /* 0x0014e00001087983 */ /* 0x000ea80000300a00 */
[----:B------:R-:W3:Y:S04]  /*3bc30*/  LDL.LU R4, [R1+0xabc] ;  /* 0x000abc0001047983 */ /* 0x000ee80000300800 */
[----:B------:R-:W4:Y:S01]  /*3bc40*/  LDL.LU R5, [R1+0xab4] ;  /* 0x000ab40001057983 */ /* 0x000f220000300800 */
[----:B--2---:R-:W-:-:S15]  /*3bc50*/  HMMA.16816.F32 R8, R12, R6, R8 ;  /* 0x000000060c08723c */ /* 0x004fde0000001808 */
[----:B------:R-:W-:-:S08]  /*3bc60*/  NOP ;  /* 0x0000000000007918 */ /* 0x000fd00000000000 */
        /* <DEDUP_REMOVED lines=14> */
[----:B--2---:R-:W-:Y:S01]  /*3bd50*/  HMMA.16816.F32 R20, R12, R10, R20 ;  /* 0x0000000a0c14723c */ /* 0x004fe20000001814 */
[----:B---3--:R-:W-:Y:S01]  /*3bd60*/  VIADD R8, R8, 0x1 ;  /* 0x0000000108087836 */ /* 0x008fe20000000000 */
[----:B------:R-:W0:-:S15]  /*3bd70*/  LDC R10, c[0x0][0x230] ;  /* 0x00008c00ff0a7b82 */ /* 0x000e1e0000000800 */
[----:B------:R-:W-:-:S06]  /*3bd80*/  NOP ;  /* 0x0000000000007918 */ /* 0x000fcc0000000000 */
[----:B------:R-:W-:Y:S04]  /*3bd90*/  STL.64 [R1+0x550], R20 ;  /* 0x0005501401007387 */ /* 0x000fe80000100a00 */
[----:B------:R1:W-:Y:S04]  /*3bda0*/  STL.64 [R1+0x558], R22 ;  /* 0x0005581601007387 */ /* 0x0003e80000100a00 */
[----:B-1----:R-:W2:Y:S04]  /*3bdb0*/  LDL.LU.64 R22, [R1+0x14b8] ;  /* 0x0014b80001167983 */ /* 0x002ea80000300a00 */
[----:B------:R-:W3:Y:S02]  /*3bdc0*/  LDL.LU.64 R20, [R1+0x14b0] ;  /* 0x0014b00001147983 */ /* 0x000ee40000300a00 */
[----:B---3--:R-:W-:Y:S02]  /*3bdd0*/  HMMA.16816.F32 R12, R12, R20, R24 ;  /* 0x000000140c0c723c */ /* 0x008fe40000001818 */
[----:B------:R-:W3:Y:S04]  /*3bde0*/  LDL.LU.64 R26, [R1+0x14a8] ;  /* 0x0014a800011a7983 */ /* 0x000ee80000300a00 */
[----:B------:R-:W3:Y:S01]  /*3bdf0*/  LDL.LU.64 R24, [R1+0x14a0] ;  /* 0x0014a00001187983 */ /* 0x000ee20000300a00 */
[----:B------:R-:W1:Y:S02]  /*3be00*/  LDC R20, c[0x0][0x238] ;  /* 0x00008e00ff147b82 */ /* 0x000e640000000800 */
[----:B-1----:R-:W-:-:S14]  /*3be10*/  IMAD.SHL.U32 R20, R20, 0x40, RZ ;  /* 0x0000004014147824 */ /* 0x002fdc00078e00ff */
[----:B------:R-:W-:Y:S04]  /*3be20*/  STL.64 [R1+0x70], R12 ;  /* 0x0000700c01007387 */ /* 0x000fe80000100a00 */
[----:B------:R-:W-:Y:S01]  /*3be30*/  STL.64 [R1+0x78], R14 ;  /* 0x0000780e01007387 */ /* 0x000fe20000100a00 */
[----:B--2---:R-:W-:-:S03]  /*3be40*/  IADD3 R22, P2, R20, R22, RZ ;  /* 0x0000001614167210 */ /* 0x004fc60007f5e0ff */
[----:B------:R-:W-:Y:S01]  /*3be50*/  STL [R1+0x898], R8 ;  /* 0x0008980801007387 */ /* 0x000fe20000100800 */
[C---:B----4-:R-:W-:Y:S02]  /*3be60*/  IADD3 R9, P6, R20.reuse, R9, RZ ;  /* 0x0000000914097210 */ /* 0x050fe40007fde0ff */
[C---:B------:R-:W-:Y:S01]  /*3be70*/  IADD3 R6, P1, R20.reuse, R6, RZ ;  /* 0x0000000614067210 */ /* 0x040fe20007f3e0ff */
[----:B------:R1:W-:Y:S01]  /*3be80*/  STL [R1+0xacc], R22 ;  /* 0x000acc1601007387 */ /* 0x0003e20000100800 */
[C---:B------:R-:W-:Y:S02]  /*3be90*/  IADD3 R7, P3, R20.reuse, R7, RZ ;  /* 0x0000000714077210 */ /* 0x040fe40007f7e0ff */
[C---:B------:R-:W-:Y:S02]  /*3bea0*/  IADD3 R4, P4, R20.reuse, R4, RZ ;  /* 0x0000000414047210 */ /* 0x040fe40007f9e0ff */
[----:B------:R-:W-:Y:S01]  /*3beb0*/  IADD3 R5, P5, R20, R5, RZ ;  /* 0x0000000514057210 */ /* 0x000fe20007fbe0ff */
[----:B------:R-:W-:Y:S01]  /*3bec0*/  STL [R1+0x790], R9 ;  /* 0x0007900901007387 */ /* 0x000fe20000100800 */
[----:B-1----:R-:W-:-:S03]  /*3bed0*/  SHF.R.S32.HI R22, RZ, 0x1f, R20 ;  /* 0x0000001fff167819 */ /* 0x002fc60000011414 */
[----:B------:R-:W-:Y:S04]  /*3bee0*/  STL [R1+0xad4], R6 ;  /* 0x000ad40601007387 */ /* 0x000fe80000100800 */
[----:B------:R-:W-:Y:S01]  /*3bef0*/  STL [R1+0xac4], R7 ;  /* 0x000ac40701007387 */ /* 0x000fe20000100800 */
[----:B------:R-:W-:Y:S01]  /*3bf00*/  IMAD.X R2, R22, 0x1, R2, P6 ;  /* 0x0000000116027824 */ /* 0x000fe200030e0602 */
[----:B------:R-:W-:Y:S01]  /*3bf10*/  IADD3 R3, P6, R20, R3, RZ ;  /* 0x0000000314037210 */ /* 0x000fe20007fde0ff */
[C---:B------:R-:W-:Y:S01]  /*3bf20*/  IMAD.X R23, R22.reuse, 0x1, R23, P1 ;  /* 0x0000000116177824 */ /* 0x040fe200008e0617 */
[----:B------:R-:W-:Y:S04]  /*3bf30*/  STL [R1+0xabc], R4 ;  /* 0x000abc0401007387 */ /* 0x000fe80000100800 */
[----:B------:R-:W-:Y:S04]  /*3bf40*/  STL [R1+0xab4], R5 ;  /* 0x000ab40501007387 */ /* 0x000fe80000100800 */
[----:B------:R-:W-:Y:S04]  /*3bf50*/  STL [R1+0x78c], R2 ;  /* 0x00078c0201007387 */ /* 0x000fe80000100800 */
[----:B------:R-:W-:Y:S04]  /*3bf60*/  STL [R1+0xaac], R3 ;  /* 0x000aac0301007387 */ /* 0x000fe80000100800 */
[----:B------:R-:W-:Y:S01]  /*3bf70*/  STL [R1+0xad0], R23 ;  /* 0x000ad01701007387 */ /* 0x000fe20000100800 */
[----:B------:R-:W-:Y:S01]  /*3bf80*/  IMAD.X R29, R22, 0x1, R29, P4 ;  /* 0x00000001161d7824 */ /* 0x000fe200020e061d */
[----:B------:R-:W-:Y:S01]  /*3bf90*/  IADD3 R16, P4, R20, R16, RZ ;  /* 0x0000001014107210 */ /* 0x000fe20007f9e0ff */
[----:B------:R-:W-:Y:S01]  /*3bfa0*/  IMAD.X R17, R22, 0x1, R17, P5 ;  /* 0x0000000116117824 */ /* 0x000fe200028e0611 */
[----:B------:R-:W-:Y:S01]  /*3bfb0*/  IADD3 R18, P5, R20, R18, RZ ;  /* 0x0000001214127210 */ /* 0x000fe20007fbe0ff */
[----:B------:R-:W-:Y:S01]  /*3bfc0*/  IMAD.X R19, R22, 0x1, R19, P6 ;  /* 0x0000000116137824 */ /* 0x000fe200030e0613 */
[----:B------:R-:W-:-:S02]  /*3bfd0*/  IADD3 R0, P6, R20, R0, RZ ;  /* 0x0000000014007210 */ /* 0x000fc40007fde0ff */
[----:B---3--:R-:W-:Y:S01]  /*3bfe0*/  IADD3 R24, P1, R20, R24, RZ ;  /* 0x0000001814187210 */ /* 0x008fe20007f3e0ff */
[----:B------:R-:W-:Y:S01]  /*3bff0*/  IMAD.X R25, R22, 0x1, R25, P2 ;  /* 0x0000000116197824 */ /* 0x000fe200010e0619 */
[----:B------:R-:W-:Y:S01]  /*3c000*/  IADD3 R26, P2, R20, R26, RZ ;  /* 0x0000001a141a7210 */ /* 0x000fe20007f5e0ff */
[----:B------:R-:W-:Y:S01]  /*3c010*/  IMAD.X R27, R22, 0x1, R27, P3 ;  /* 0x00000001161b7824 */ /* 0x000fe200018e061b */
[----:B------:R-:W-:Y:S01]  /*3c020*/  IADD3 R28, P3, R20, R28, RZ ;  /* 0x0000001c141c7210 */ /* 0x000fe20007f7e0ff */
        /* <DEDUP_REMOVED lines=9> */
[----:B------:R-:W-:Y:S04]  /*3c0c0*/  STL [R1+0xa84], R18 ;  /* 0x000a841201007387 */ /* 0x000fe80000100800 */
[----:B-1----:R-:W2:Y:S04]  /*3c0d0*/  LDL.LU R20, [R1+0xaa0] ;  /* 0x000aa00001147983 */ /* 0x002ea80000300800 */
[----:B------:R-:W-:Y:S04]  /*3c0e0*/  STL [R1+0xaa8], R19 ;  /* 0x000aa81301007387 */ /* 0x000fe80000100800 */
[----:B------:R-:W3:Y:S04]  /*3c0f0*/  LDL.LU R12, [R1+0xa90] ;  /* 0x000a9000010c7983 */ /* 0x000ee80000300800 */
[----:B------:R-:W-:Y:S04]  /*3c100*/  STL [R1+0xa7c], R0 ;  /* 0x000a7c0001007387 */ /* 0x000fe80000100800 */
[----:B---3--:R1:W-:Y:S04]  /*3c110*/  STL [R1+0x1490], R12 ;  /* 0x0014900c01007387 */ /* 0x0083e80000100800 */
[----:B-1----:R-:W3:Y:S01]  /*3c120*/  LDL.LU R12, [R1+0xa6c] ;  /* 0x000a6c00010c7983 */ /* 0x002ee20000300800 */
[----:B0-----:R-:W-:-:S05]  /*3c130*/  VIADD R10, R10, 0x3f ;  /* 0x0000003f0a0a7836 */ /* 0x001fca0000000000 */
[----:B------:R-:W-:Y:S01]  /*3c140*/  SHF.R.S32.HI R11, RZ, 0x1f, R10 ;  /* 0x0000001fff0b7819 */ /* 0x000fe2000001140a */
[----:B---3--:R0:W-:Y:S04]  /*3c150*/  STL [R1+0x1494], R12 ;  /* 0x0014940c01007387 */ /* 0x0081e80000100800 */
[----:B0-----:R-:W3:Y:S01]  /*3c160*/  LDL.LU R12, [R1+0xa98] ;  /* 0x000a9800010c7983 */ /* 0x001ee20000300800 */
[----:B------:R-:W-:-:S04]  /*3c170*/  LEA.HI R11, R11, R10, RZ, 0x6 ;  /* 0x0000000a0b0b7211 */ /* 0x000fc800078f30ff */
[----:B------:R-:W-:-:S04]  /*3c180*/  SHF.R.S32.HI R11, RZ, 0x6, R11 ;  /* 0x00000006ff0b7819 */ /* 0x000fc8000001140b */
[----:B------:R-:W-:Y:S01]  /*3c190*/  ISETP.NE.U32.AND P0, PT, R8, R11, PT ;  /* 0x0000000b0800720c */ /* 0x000fe20003f05070 */
[----:B--2---:R-:W-:Y:S01]  /*3c1a0*/  IMAD.X R20, R22, 0x1, R20, P1 ;  /* 0x0000000116147824 */ /* 0x004fe200008e0614 */
[----:B---3--:R0:W-:Y:S04]  /*3c1b0*/  STL [R1+0x1498], R12 ;  /* 0x0014980c01007387 */ /* 0x0081e80000100800 */
[----:B0-----:R-:W2:Y:S04]  /*3c1c0*/  LDL.LU R12, [R1+0xa74] ;  /* 0x000a7400010c7983 */ /* 0x001ea80000300800 */
[----:B------:R-:W3:Y:S04]  /*3c1d0*/  LDL.LU R13, [R1+0xa64] ;  /* 0x000a6400010d7983 */ /* 0x000ee80000300800 */
[----:B------:R-:W4:Y:S04]  /*3c1e0*/  LDL.LU R14, [R1+0xa88] ;  /* 0x000a8800010e7983 */ /* 0x000f280000300800 */
[----:B------:R-:W3:Y:S04]  /*3c1f0*/  LDL.LU R15, [R1+0xa5c] ;  /* 0x000a5c00010f7983 */ /* 0x000ee80000300800 */
        /* <DEDUP_REMOVED lines=23> */
[----:B------:R0:W-:Y:S04]  /*3c370*/  STL [R1+0xaa0], R20 ;  /* 0x000aa01401007387 */ /* 0x0001e80000100800 */
[----:B0-----:R-:W2:Y:S02]  /*3c380*/  LDL.LU R20, [R1+0x149c] ;  /* 0x00149c0001147983 */ /* 0x001ea40000300800 */
[----:B--2---:R-:W-:-:S05]  /*3c390*/  IADD3 R12, P1, R20, R12, RZ ;  /* 0x0000000c140c7210 */ /* 0x004fca0007f3e0ff */
[----:B------:R0:W-:Y:S04]  /*3c3a0*/  STL [R1+0xa74], R12 ;  /* 0x000a740c01007387 */ /* 0x0001e80000100800 */
[----:B0-----:R-:W2:Y:S02]  /*3c3b0*/  LDL.LU R12, [R1+0x1498] ;  /* 0x00149800010c7983 */ /* 0x001ea40000300800 */
[----:B--2---:R-:W-:-:S05]  /*3c3c0*/  IMAD.X R12, R22, 0x1, R12, P2 ;  /* 0x00000001160c7824 */ /* 0x004fca00010e060c */
[----:B------:R0:W-:Y:S04]  /*3c3d0*/  STL [R1+0xa98], R12 ;  /* 0x000a980c01007387 */ /* 0x0001e80000100800 */
[----:B0-----:R-:W2:Y:S02]  /*3c3e0*/  LDL.LU R12, [R1+0x1494] ;  /* 0x00149400010c7983 */ /* 0x001ea40000300800 */
[----:B--2---:R-:W-:-:S05]  /*3c3f0*/  IADD3 R12, P2, R20, R12, RZ ;  /* 0x0000000c140c7210 */ /* 0x004fca0007f5e0ff */
[----:B------:R0:W-:Y:S04]  /*3c400*/  STL [R1+0xa6c], R12 ;  /* 0x000a6c0c01007387 */ /* 0x0001e80000100800 */
[----:B0-----:R-:W2:Y:S01]  /*3c410*/  LDL.LU R12, [R1+0x1490] ;  /* 0x00149000010c7983 */ /* 0x001ea20000300800 */
[----:B----4-:R-:W-:Y:S01]  /*3c420*/  IMAD.X R14, R22, 0x1, R14, P4 ;  /* 0x00000001160e7824 */ /* 0x010fe200020e060e */
[----:B---3--:R-:W-:Y:S01]  /*3c430*/  IADD3 R15, P4, R20, R15, RZ ;  /* 0x0000000f140f7210 */ /* 0x008fe20007f9e0ff */
[----:B------:R-:W-:Y:S01]  /*3c440*/  IMAD.X R21, R22, 0x1, R21, P5 ;  /* 0x0000000116157824 */ /* 0x000fe200028e0615 */
[----:B------:R-:W-:Y:S01]  /*3c450*/  IADD3 R10, P5, R20, R10, RZ ;  /* 0x0000000a140a7210 */ /* 0x000fe20007fbe0ff */
        /* <DEDUP_REMOVED lines=16> */
[----:B------:R-:W-:-:S02]  /*3c560*/  IMAD.X R0, R22, 0x1, R0, P4 ;  /* 0x0000000116007824 */ /* 0x000fc400020e0600 */
[----:B--2---:R-:W-:Y:S01]  /*3c570*/  IMAD.X R12, R22, 0x1, R12, P3 ;  /* 0x00000001160c7824 */ /* 0x004fe200018e060c */
[----:B------:R-:W-:-:S04]  /*3c580*/  IADD3 R13, P3, R20, R13, RZ ;  /* 0x0000000d140d7210 */ /* 0x000fc80007f7e0ff */
        /* <DEDUP_REMOVED lines=8> */
[----:B------:R-:W-:-:S03]  /*3c610*/  IMAD.X R5, R22, 0x1, R5, P3 ;  /* 0x0000000116057824 */ /* 0x000fc600018e0605 */
[----:B------:R-:W-:Y:S01]  /*3c620*/  STL [R1+0xa70], R9 ;  /* 0x000a700901007387 */ /* 0x000fe20000100800 */
[----:B------:R-:W-:-:S03]  /*3c630*/  IADD3 R2, P3, R20, R2, RZ ;  /* 0x0000000214027210 */ /* 0x000fc60007f7e0ff */
        /* <DEDUP_REMOVED lines=17> */
[----:B------:R0:W-:Y:S04]  /*3c750*/  STL [R1+0x148c], R22 ;  /* 0x00148c1601007387 */ /* 0x0001e80000100800 */
[----:B------:R-:W-:Y:S04]  /*3c760*/  STL [R1+0xa30], R18 ;  /* 0x000a301201007387 */ /* 0x000fe80000100800 */
[----:B0-----:R-:W2:Y:S04]  /*3c770*/  LDL.LU R22, [R1+0x9fc] ;  /* 0x0009fc0001167983 */ /* 0x001ea80000300800 */
[----:B------:R-:W-:Y:S04]  /*3c780*/  STL [R1+0xa04], R19 ;  /* 0x000a041301007387 */ /* 0x000fe80000100800 */
[----:B------:R-:W3:Y:S04]  /*3c790*/  LDL.LU R12, [R1+0x9ec] ;  /* 0x0009ec00010c7983 */ /* 0x000ee80000300800 */
[----:B------:R-:W-:Y:S04]  /*3c7a0*/  STL [R1+0xa28], R0 ;  /* 0x000a280001007387 */ /* 0x000fe80000100800 */
[----:B---3--:R0:W-:Y:S04]  /*3c7b0*/  STL [R1+0x1480], R12 ;  /* 0x0014800c01007387 */ /* 0x0081e80000100800 */
[----:B0-----:R-:W3:Y:S04]  /*3c7c0*/  LDL.LU R12, [R1+0xa18] ;  /* 0x000a1800010c7983 */ /* 0x001ee80000300800 */
[----:B---3--:R0:W-:Y:S04]  /*3c7d0*/  STL [R1+0x1484], R12 ;  /* 0x0014840c01007387 */ /* 0x0081e80000100800 */
[----:B0-----:R-:W3:Y:S01]  /*3c7e0*/  LDL.LU R12, [R1+0x9f4] ;  /* 0x0009f400010c7983 */ /* 0x001ee20000300800 */
[----:B--2---:R-:W-:-:S03]  /*3c7f0*/  IADD3 R22, P4, R20, R22, RZ ;  /* 0x0000001614167210 */ /* 0x004fc60007f9e0ff */
[----:B---3--:R0:W-:Y:S04]  /*3c800*/  STL [R1+0x1488], R12 ;  /* 0x0014880c01007387 */ /* 0x0081e80000100800 */
        /* <DEDUP_REMOVED lines=27> */
[----:B------:R0:W-:Y:S04]  /*3c9c0*/  STL [R1+0x9fc], R22 ;  /* 0x0009fc1601007387 */ /* 0x0001e80000100800 */
[----:B0-----:R-:W2:Y:S02]  /*3c9d0*/  LDL.LU R22, [R1+0x148c] ;  /* 0x00148c0001167983 */ /* 0x001ea40000300800 */
[----:B--2---:R-:W-:-:S05]  /*3c9e0*/  IMAD.X R12, R22, 0x1, R12, P5 ;  /* 0x00000001160c7824 */ /* 0x004fca00028e060c */
[----:B------:R0:W-:Y:S04]  /*3c9f0*/  STL [R1+0xa20], R12 ;  /* 0x000a200c01007387 */ /* 0x0001e80000100800 */
[----:B0-----:R-:W2:Y:S02]  /*3ca00*/  LDL.LU R12, [R1+0x1488] ;  /* 0x00148800010c7983 */ /* 0x001ea40000300800 */
[----:B--2---:R-:W-:-:S05]  /*3ca10*/  IADD3 R12, P5, R20, R12, RZ ;  /* 0x0000000c140c7210 */ /* 0x004fca0007fbe0ff */
[----:B------:R0:W-:Y:S04]  /*3ca20*/  STL [R1+0x9f4], R12 ;  /* 0x0009f40c01007387 */ /* 0x0001e80000100800 */
[----:B0-----:R-:W2:Y:S02]  /*3ca30*/  LDL.LU R12, [R1+0x1484] ;  /* 0x00148400010c7983 */ /* 0x001ea40000300800 */
[----:B--2---:R-:W-:-:S05]  /*3ca40*/  IMAD.X R12, R22, 0x1, R12, P6 ;  /* 0x00000001160c7824 */ /* 0x004fca00030e060c */
[----:B------:R0:W-:Y:S04]  /*3ca50*/  STL [R1+0xa18], R12 ;  /* 0x000a180c01007387 */ /* 0x0001e80000100800 */
[----:B0-----:R-:W2:Y:S01]  /*3ca60*/  LDL.LU R12, [R1+0x1480] ;  /* 0x00148000010c7983 */ /* 0x001ea20000300800 */
[----:B---3--:R-:W-:Y:S01]  /*3ca70*/  IMAD.X R13, R22, 0x1, R13, P1 ;  /* 0x00000001160d7824 */ /* 0x008fe200008e060d */
[----:B----4-:R-:W-:Y:S01]  /*3ca80*/  IADD3 R14, P1, R20, R14, RZ ;  /* 0x0000000e140e7210 */ /* 0x010fe20007f3e0ff */
        /* <DEDUP_REMOVED lines=19> */
[----:B------:R-:W-:-:S02]  /*3cbc0*/  IADD3 R0, P1, R20, R0, RZ ;  /* 0x0000000014007210 */ /* 0x000fc40007f3e0ff */
[----:B--2---:R-:W-:-:S05]  /*3cbd0*/  IADD3 R12, P6, R20, R12, RZ ;  /* 0x0000000c140c7210 */ /* 0x004fca0007fde0ff */
        /* <DEDUP_REMOVED lines=22> */
[----:B------:R-:W-:Y:S04]  /*3cd40*/  STL [R1+0x9c8], R27 ;  /* 0x0009c81b01007387 */ /* 0x000fe80000100800 */
[----:B------:R-:W-:Y:S01]  /*3cd50*/  STL [R1+0x99c], R28 ;  /* 0x00099c1c01007387 */ /* 0x000fe20000100800 */
[----:B------:R-:W-:-:S03]  /*3cd60*/  IADD3 R18, P6, R20, R18, RZ ;  /* 0x0000001214127210 */ /* 0x000fc60007fde0ff */
[----:B------:R-:W-:Y:S04]  /*3cd70*/  STL [R1+0x9c0], R29 ;  /* 0x0009c01d01007387 */ /* 0x000fe80000100800 */
        /* <DEDUP_REMOVED lines=12> */
[----:B--2---:R-:W-:-:S03]  /*3ce40*/  IMAD.X R20, R22, 0x1, R20, P2 ;  /* 0x0000000116147824 */ /* 0x004fc600010e0614 */
        /* <DEDUP_REMOVED lines=144> */
[C---:B------:R-:W-:Y:S01]  /*3d750*/  IMAD.X R10, R22.reuse, 0x1, R10, P4 ;  /* 0x00000001160a7824 */ /* 0x040fe200020e060a */
[----:B------:R-:W-:Y:S01]  /*3d760*/  IADD3 R11, P4, R11, UR5, RZ ;  /* 0x000000050b0b7c10 */ /* 0x000fe2000ff9e0ff */
[C---:B------:R-:W-:Y:S01]  /*3d770*/  IMAD.X R8, R22.reuse, 0x1, R8, P5 ;  /* 0x0000000116087824 */ /* 0x040fe200028e0608 */
[----:B------:R-:W-:Y:S01]  /*3d780*/  IADD3 R9, P5, R9, UR5, RZ ;  /* 0x0000000509097c10 */ /* 0x000fe2000ffbe0ff */
[C---:B------:R-:W-:Y:S01]  /*3d790*/  IMAD.X R6, R22.reuse, 0x1, R6, P6 ;  /* 0x0000000116067824 */ /* 0x040fe200030e0606 */
[----:B------:R-:W-:Y:S01]  /*3d7a0*/  IADD3 R7, P6, R7, UR5, RZ ;  /* 0x0000000507077c10 */ /* 0x000fe2000ffde0ff */
[C---:B------:R-:W-:Y:S01]  /*3d7b0*/  IMAD.X R2, R22.reuse, 0x1, R2, P2 ;  /* 0x0000000116027824 */ /* 0x040fe200010e0602 */
[----:B------:R-:W-:Y:S01]  /*3d7c0*/  IADD3 R3, P2, R3, UR5, RZ ;  /* 0x0000000503037c10 */ /* 0x000fe2000ff5e0ff */
[----:B------:R-:W-:Y:S01]  /*3d7d0*/  IMAD.X R23, R22, 0x1, R23, P3 ;  /* 0x0000000116177824 */ /* 0x000fe200018e0617 */
[----:B------:R-:W-:-:S02]  /*3d7e0*/  IADD3 R24, P3, R24, UR5, RZ ;  /* 0x0000000518187c10 */ /* 0x000fc4000ff7e0ff */
[----:B------:R-:W-:Y:S02]  /*3d7f0*/  IADD3.X R25, R25, UR8, RZ, P4, !PT ;  /* 0x0000000819197c10 */ /* 0x000fe4000a7fe4ff */
[----:B------:R-:W-:Y:S02]  /*3d800*/  IADD3 R26, P4, R26, UR5, RZ ;  /* 0x000000051a1a7c10 */ /* 0x000fe4000ff9e0ff */
[----:B------:R-:W-:Y:S02]  /*3d810*/  IADD3.X R27, R27, UR8, RZ, P5, !PT ;  /* 0x000000081b1b7c10 */ /* 0x000fe4000affe4ff */
[----:B------:R-:W-:Y:S02]  /*3d820*/  IADD3 R28, P5, R28, UR5, RZ ;  /* 0x000000051c1c7c10 */ /* 0x000fe4000ffbe0ff */
[----:B------:R-:W-:Y:S02]  /*3d830*/  IADD3.X R29, R29, UR8, RZ, P6, !PT ;  /* 0x000000081d1d7c10 */ /* 0x000fe4000b7fe4ff */
[----:B------:R-:W-:-:S02]  /*3d840*/  IADD3 R16, P6, R16, UR5, RZ ;  /* 0x0000000510107c10 */ /* 0x000fc4000ffde0ff */
[----:B--2---:R-:W-:-:S05]  /*3d850*/  IADD3 R12, P1, R20, R12, RZ ;  /* 0x0000000c140c7210 */ /* 0x004fca0007f3e0ff */
[----:B------:R0:W-:Y:S04]  /*3d860*/  STL [R1+0x8f4], R12 ;  /* 0x0008f40c01007387 */ /* 0x0001e80000100800 */
        /* <DEDUP_REMOVED lines=8> */
[----:B------:R-:W-:-:S03]  /*3d8f0*/  IADD3 R5, P1, R5, UR5, RZ ;  /* 0x0000000505057c10 */ /* 0x000fc6000ff3e0ff */
        /* <DEDUP_REMOVED lines=11> */
[----:B------:R-:W-:-:S03]  /*3d9b0*/  IADD3.X R17, R17, UR8, RZ, P1, !PT ;  /* 0x0000000811117c10 */ /* 0x000fc60008ffe4ff */
[----:B------:R-:W-:Y:S04]  /*3d9c0*/  STL [R1+0x8dc], R27 ;  /* 0x0008dc1b01007387 */ /* 0x000fe80000100800 */
[----:B------:R-:W-:Y:S04]  /*3d9d0*/  STL [R1+0x120c], R28 ;  /* 0x00120c1c01007387 */ /* 0x000fe80000100800 */
[----:B------:R-:W-:Y:S04]  /*3d9e0*/  STL [R1+0xae8], R29 ;  /* 0x000ae81d01007387 */ /* 0x000fe80000100800 */
[----:B------:R-:W-:Y:S04]  /*3d9f0*/  STL [R1+0x1204], R16 ;  /* 0x0012041001007387 */ /* 0x000fe80000100800 */
[----:B------:R-:W-:Y:S04]  /*3da00*/  STL [R1+0xae4], R17 ;  /* 0x000ae41101007387 */ /* 0x000fe80000100800 */
[----:B0-----:R-:W2:Y:S01]  /*3da10*/  LDL.LU R12, [R1+0xad8] ;  /* 0x000ad800010c7983 */ /* 0x001ea20000300800 */
[----:B------:R-:W-:-:S02]  /*3da20*/  IADD3 R18, P1, R18, UR5, RZ ;  /* 0x0000000512127c10 */ /* 0x000fc4000ff3e0ff */
[----:B------:R-:W-:-:S03]  /*3da30*/  IADD3.X R19, R19, UR8, RZ, P2, !PT ;  /* 0x0000000813137c10 */ /* 0x000fc600097fe4ff */
[----:B------:R-:W-:Y:S04]  /*3da40*/  STL [R1+0x11fc], R18 ;  /* 0x0011fc1201007387 */ /* 0x000fe80000100800 */
[----:B--2---:R0:W-:Y:S04]  /*3da50*/  STL [R1+0x1458], R12 ;  /* 0x0014580c01007387 */ /* 0x0041e80000100800 */
[----:B------:R-:W-:Y:S04]  /*3da60*/  STL [R1+0xae0], R19 ;  /* 0x000ae01301007387 */ /* 0x000fe80000100800 */
[----:B0-----:R-:W2:Y:S01]  /*3da70*/  LDL.LU R12, [R1+0x11ec] ;  /* 0x0011ec00010c7983 */ /* 0x001ea20000300800 */
[----:B------:R-:W-:-:S05]  /*3da80*/  IADD3 R0, P2, R0, UR5, RZ ;  /* 0x0000000500007c10 */ /* 0x000fca000ff5e0ff */
[----:B------:R-:W-:Y:S04]  /*3da90*/  STL [R1+0x11f4], R0 ;  /* 0x0011f40001007387 */ /* 0x000fe80000100800 */
[----:B--2---:R0:W-:Y:S04]  /*3daa0*/  STL [R1+0x145c], R12 ;  /* 0x00145c0c01007387 */ /* 0x0041e80000100800 */
        /* <DEDUP_REMOVED lines=28> */
[----:B------:R-:W3:Y:S01]  /*3dc70*/  LDL.LU R0, [R1+0x11a0] ;  /* 0x0011a00001007983 */ /* 0x000ee20000300800 */
[----:B--2---:R-:W-:-:S05]  /*3dc80*/  IADD3.X R12, R12, UR8, RZ, P3, !PT ;  /* 0x000000080c0c7c10 */ /* 0x004fca0009ffe4ff */
[----:B------:R0:W-:Y:S04]  /*3dc90*/  STL [R1+0xadc], R12 ;  /* 0x000adc0c01007387 */ /* 0x0001e80000100800 */
[----:B0-----:R-:W2:Y:S02]  /*3dca0*/  LDL.LU R12, [R1+0x145c] ;  /* 0x00145c00010c7983 */ /* 0x001ea40000300800 */
[----:B--2---:R-:W-:-:S05]  /*3dcb0*/  IADD3 R12, P3, R12, UR5, RZ ;  /* 0x000000050c0c7c10 */ /* 0x004fca000ff7e0ff */
[----:B------:R0:W-:Y:S04]  /*3dcc0*/  STL [R1+0x11ec], R12 ;  /* 0x0011ec0c01007387 */ /* 0x0001e80000100800 */
[----:B0-----:R-:W2:Y:S01]  /*3dcd0*/  LDL.LU R12, [R1+0x1458] ;  /* 0x00145800010c7983 */ /* 0x001ea20000300800 */
[----:B----4-:R-:W-:Y:S02]  /*3dce0*/  IADD3.X R14, R14, UR8, RZ, P5, !PT ;  /* 0x000000080e0e7c10 */ /* 0x010fe4000affe4ff */
[----:B---3--:R-:W-:Y:S02]  /*3dcf0*/  IADD3 R15, P5, R15, UR5, RZ ;  /* 0x000000050f0f7c10 */ /* 0x008fe4000ffbe0ff */
[----:B------:R-:W-:Y:S02]  /*3dd00*/  IADD3.X R20, R20, UR8, RZ, P6, !PT ;  /* 0x0000000814147c10 */ /* 0x000fe4000b7fe4ff */
[----:B------:R-:W-:-:S02]  /*3dd10*/  IADD3 R21, P6, R21, UR5, RZ ;  /* 0x0000000515157c10 */ /* 0x000fc4000ffde0ff */
[----:B------:R-:W-:Y:S02]  /*3dd20*/  IADD3.X R10, R10, UR8, RZ, P1, !PT ;  /* 0x000000080a0a7c10 */ /* 0x000fe40008ffe4ff */
[----:B------:R-:W-:Y:S02]  /*3dd30*/  IADD3 R11, P1, R11, UR5, RZ ;  /* 0x000000050b0b7c10 */ /* 0x000fe4000ff3e0ff */
[----:B------:R-:W-:Y:S02]  /*3dd40*/  IADD3.X R8, R8, UR8, RZ, P2, !PT ;  /* 0x0000000808087c10 */ /* 0x000fe400097fe4ff */
[----:B------:R-:W-:Y:S02]  /*3dd50*/  IADD3 R9, P2, R9, UR5, RZ ;  /* 0x0000000509097c10 */ /* 0x000fe4000ff5e0ff */
        /* <DEDUP_REMOVED lines=12> */
[----:B--2---:R-:W-:Y:S02]  /*3de20*/  IADD3.X R12, R12, UR8, RZ, P4, !PT ;  /* 0x000000080c0c7c10 */ /* 0x004fe4000a7fe4ff */
[----:B------:R-:W-:-:S03]  /*3de30*/  IADD3 R13, P4, R13, UR5, RZ ;  /* 0x000000050d0d7c10 */ /* 0x000fc6000ff9e0ff */
[----:B------:R0:W-:Y:S04]  /*3de40*/  STL [R1+0xad8], R12 ;  /* 0x000ad80c01007387 */ /* 0x0001e80000100800 */
        /* <DEDUP_REMOVED lines=29> */
[----:B0-----:R-:W2:Y:S01]  /*3e020*/  LDL.LU R12, [R1+0x116c] ;  /* 0x00116c00010c7983 */ /* 0x001ea20000300800 */
[----:B------:R-:W-:-:S02]  /*3e030*/  IADD3.X R18, R18, UR8, RZ, P5, !PT ;  /* 0x0000000812127c10 */ /* 0x000fc4000affe4ff */
[----:B------:R-:W-:-:S03]  /*3e040*/  IADD3 R19, P5, R19, UR5, RZ ;  /* 0x0000000513137c10 */ /* 0x000fc6000ffbe0ff */
[----:B------:R-:W-:Y:S04]  /*3e050*/  STL [R1+0x11a8], R18 ;  /* 0x0011a81201007387 */ /* 0x000fe80000100800 */
[----:B--2---:R0:W-:Y:S04]  /*3e060*/  STL [R1+0x1450], R12 ;  /* 0x0014500c01007387 */ /* 0x0041e80000100800 */
[----:B------:R-:W-:Y:S04]  /*3e070*/  STL [R1+0x117c], R19 ;  /* 0x00117c1301007387 */ /* 0x000fe80000100800 */
[----:B0-----:R-:W2:Y:S01]  /*3e080*/  LDL.LU R12, [R1+0x1198] ;  /* 0x00119800010c7983 */ /* 0x001ea20000300800 */
[----:B------:R-:W-:-:S05]  /*3e090*/  IADD3.X R0, R0, UR8, RZ, P6, !PT ;  /* 0x0000000800007c10 */ /* 0x000fca000b7fe4ff */
[----:B------:R-:W-:Y:S04]  /*3e0a0*/  STL [R1+0x11a0], R0 ;  /* 0x0011a00001007387 */ /* 0x000fe80000100800 */
        /* <DEDUP_REMOVED lines=30> */
[----:B--2---:R-:W-:-:S05]  /*3e290*/  IADD3 R12, P6, R12, UR5, RZ ;  /* 0x000000050c0c7c10 */ /* 0x004fca000ffde0ff */
[----:B------:R0:W-:Y:S04]  /*3e2a0*/  STL [R1+0x1174], R12 ;  /* 0x0011740c01007387 */ /* 0x0001e80000100800 */
[----:B0-----:R-:W2:Y:S02]  /*3e2b0*/  LDL.LU R12, [R1+0x1454] ;  /* 0x00145400010c7983 */ /* 0x001ea40000300800 */
[----:B--2---:R-:W-:-:S05]  /*3e2c0*/  IADD3.X R12, R12, UR8, RZ, P1, !PT ;  /* 0x000000080c0c7c10 */ /* 0x004fca0008ffe4ff */
[----:B------:R0:W-:Y:S04]  /*3e2d0*/  STL [R1+0x1198], R12 ;  /* 0x0011980c01007387 */ /* 0x0001e80000100800 */
[----:B0-----:R-:W2:Y:S01]  /*3e2e0*/  LDL.LU R12, [R1+0x1450] ;  /* 0x00145000010c7983 */ /* 0x001ea20000300800 */
[----:B---3--:R-:W-:Y:S02]  /*3e2f0*/  IADD3.X R13, R13, UR8, RZ, P2, !PT ;  /* 0x000000080d0d7c10 */ /* 0x008fe400097fe4ff */
[----:B----4-:R-:W-:Y:S02]  /*3e300*/  IADD3 R14, P2, R14, UR5, RZ ;  /* 0x000000050e0e7c10 */ /* 0x010fe4000ff5e0ff */
        /* <DEDUP_REMOVED lines=19> */
[----:B--2---:R-:W-:-:S05]  /*3e440*/  IADD3 R12, P1, R12, UR5, RZ ;  /* 0x000000050c0c7c10 */ /* 0x004fca000ff3e0ff */
[----:B------:R0:W-:Y:S04]  /*3e450*/  STL [R1+0x116c], R12 ;  /* 0x00116c0c01007387 */ /* 0x0001e80000100800 */
        /* <DEDUP_REMOVED lines=1259> */
[----:B------:R-:W-:-:S02]  /*43310*/  IADD3.X R18, R18, UR8, RZ, P6, !PT ;  /* 0x0000000812127c10 */ /* 0x000fc4000b7fe4ff */
[----:B--2---:R-:W-:Y:S02]  /*43320*/  IADD3.X R12, R12, UR8, RZ, P5, !PT ;  /* 0x000000080c0c7c10 */ /* 0x004fe4000affe4ff */
        /* <DEDUP_REMOVED lines=31> */
[----:B------:R0:W-:Y:S04]  /*43520*/  STL [R1+0xaf4], R0 ;  /* 0x000af40001007387 */ /* 0x0001e80000100800 */
[----:B------:R-:W-:Y:S04]  /*43530*/  STL [R1+0xaf8], R18 ;  /* 0x000af81201007387 */ /* 0x000fe80000100800 */
[----:B0-----:R-:W2:Y:S01]  /*43540*/  LDL.LU R0, [R1+0x1294] ;  /* 0x0012940001007983 */ /* 0x001ea20000300800 */
[----:B------:R-:W-:-:S05]  /*43550*/  IADD3 R19, P6, R19, UR5, RZ ;  /* 0x0000000513137c10 */ /* 0x000fca000ffde0ff */
[----:B------:R-:W-:Y:S04]  /*43560*/  STL [R1+0x1284], R19 ;  /* 0x0012841301007387 */ /* 0x000fe80000100800 */
[----:B--2---:R0:W-:Y:S04]  /*43570*/  STL [R1+0x13e0], R0 ;  /* 0x0013e00001007387 */ /* 0x0041e80000100800 */
[----:B0-----:R-:W2:Y:S04]  /*43580*/  LDL.LU R0, [R1+0x1228] ;  /* 0x0012280001007983 */ /* 0x001ea80000300800 */
        /* <DEDUP_REMOVED lines=58> */
[----:B------:R-:W-:Y:S02]  /*43930*/  IADD3.X R17, R17, UR8, RZ, P5, !PT ;  /* 0x0000000811117c10 */ /* 0x000fe4000affe4ff */
[----:B------:R-:W-:Y:S02]  /*43940*/  IADD3.X R19, R19, UR8, RZ, P1, !PT ;  /* 0x0000000813137c10 */ /* 0x000fe40008ffe4ff */
[----:B------:R-:W-:Y:S02]  /*43950*/  IADD3.X R18, R18, UR8, RZ, P6, !PT ;  /* 0x0000000812127c10 */ /* 0x000fe4000b7fe4ff */
[----:B--2---:R-:W-:-:S05]  /*43960*/  IADD3 R0, P2, R0, UR5, RZ ;  /* 0x0000000500007c10 */ /* 0x004fca000ff5e0ff */
[----:B------:R0:W-:Y:S01]  /*43970*/  STL [R1+0x1294], R0 ;  /* 0x0012940001007387 */ /* 0x0001e20000100800 */
[----:B------:R-:W-:Y:S02]  /*43980*/  IADD3.X R6, R6, UR8, RZ, P2, !PT ;  /* 0x0000000806067c10 */ /* 0x000fe400097fe4ff */
[----:B------:R-:W-:Y:S01]  /*43990*/  IADD3 R7, P2, R7, UR5, RZ ;  /* 0x0000000507077c10 */ /* 0x000fe2000ff5e0ff */
[----:B0-----:R0:W5:Y:S04]  /*439a0*/  LDL.LU R0, [R1+0x13dc] ;  /* 0x0013dc0001007983 */ /* 0x0011680000300800 */
[----:B------:R0:W-:Y:S04]  /*439b0*/  STL [R1+0x1230], R12 ;  /* 0x0012300c01007387 */ /* 0x0001e80000100800 */
        /* <DEDUP_REMOVED lines=16> */
[----:B------:R0:W-:Y:S01]  /*43ac0*/  STL [R1+0x12c0], R23 ;  /* 0x0012c01701007387 */ /* 0x0001e20000100800 */
[----:B------:R-:W-:-:S03]  /*43ad0*/  IADD3.X R28, R28, UR8, RZ, P2, !PT ;  /* 0x000000081c1c7c10 */ /* 0x000fc600097fe4ff */
        /* <DEDUP_REMOVED lines=10> */
[----:B------:R-:W-:Y:S05]  /*43b80*/  @P0 BRA `(.L_x_2) ;  /* 0xfffffda400900947 */ /* 0x000fea000383ffff */
.L_x_1:
[----:B0-----:R-:W2:Y:S01]  /*43b90*/  LDL.LU R5, [R1+0x80] ;  /* 0x0000800001057983 */ /* 0x001ea20000300800 */
[----:B------:R-:W0:Y:S01]  /*43ba0*/  S2UR UR5, SR_CgaCtaId ;  /* 0x00000000000579c3 */ /* 0x000e220000008800 */
[----:B------:R-:W-:Y:S01]  /*43bb0*/  ULDC.64 UR10, c[0x0][0x228] ;  /* 0x00008a00000a7ab9 */ /* 0x000fe20000000a00 */
[----:B------:R-:W-:Y:S01]  /*43bc0*/  ULDC UR8, c[0x0][0x22c] ;  /* 0x00008b0000087ab9 */ /* 0x000fe20000000800 */
[----:B------:R-:W2:Y:S01]  /*43bd0*/  LDL.LU R4, [R1+0x84] ;  /* 0x0000840001047983 */ /* 0x000ea20000300800 */
[----:B------:R-:W-:-:S03]  /*43be0*/  ULDC UR4, c[0x0][0x22c] ;  /* 0x00008b0000047ab9 */ /* 0x000fc60000000800 */
[----:B------:R-:W1:Y:S04]  /*43bf0*/  LDL.LU R3, [R1+0x88] ;  /* 0x0000880001037983 */ /* 0x000e680000300800 */
[----:B------:R-:W1:Y:S04]  /*43c00*/  LDL.LU R2, [R1+0x8c] ;  /* 0x00008c0001027983 */ /* 0x000e680000300800 */
[----:B------:R-:W3:Y:S01]  /*43c10*/  LDL.LU R8, [R1+0x94] ;  /* 0x0000940001087983 */ /* 0x000ee20000300800 */
[----:B------:R-:W-:Y:S01]  /*43c20*/  BAR.SYNC.DEFER_BLOCKING 0x0 ;  /* 0x0000000000007b1d */ /* 0x000fe20000010000 */
[----:B--2---:R-:W-:-:S05]  /*43c30*/  F2FP.SATFINITE.E5M2.F32.PACK_AB_MERGE_C R4, R4, R5, RZ ;  /* 0x000000050404723e */ /* 0x004fca00048060ff */
[----:B------:R-:W-:Y:S01]  /*43c40*/  STL [R1+0x458], R4 ;  /* 0x0004580401007387 */ /* 0x000fe20000100800 */
[----:B-1---5:R-:W-:-:S03]  /*43c50*/  F2FP.SATFINITE.E5M2.F32.PACK_AB_MERGE_C R0, R2, R3, RZ ;  /* 0x000000030200723e */ /* 0x022fc600048060ff */
[----:B------:R-:W2:Y:S04]  /*43c60*/  LDL.LU R9, [R1+0x9c] ;  /* 0x00009c0001097983 */ /* 0x000ea80000300800 */
[----:B------:R-:W-:Y:S04]  /*43c70*/  STL [R1+0x44c], R0 ;  /* 0x00044c0001007387 */ /* 0x000fe80000100800 */
[----:B--2---:R1:W-:Y:S04]  /*43c80*/  STL [R1+0x15f8], R9 ;  /* 0x0015f80901007387 */ /* 0x0043e80000100800 */
[----:B-1----:R-:W3:Y:S04]  /*43c90*/  LDL.LU R9, [R1+0x90] ;  /* 0x0000900001097983 */ /* 0x002ee80000300800 */
[----:B------:R-:W2:Y:S04]  /*43ca0*/  LDL.LU R0, [R1+0x17c] ;  /* 0x00017c0001007983 */ /* 0x000ea80000300800 */
[----:B--2---:R1:W-:Y:S04]  /*43cb0*/  STL [R1+0x1590], R0 ;  /* 0x0015900001007387 */ /* 0x0043e80000100800 */
[----:B-1----:R-:W2:Y:S04]  /*43cc0*/  LDL.LU R0, [R1+0x170] ;  /* 0x0001700001007983 */ /* 0x002ea80000300800 */
        /* <DEDUP_REMOVED lines=26> */
[----:B------:R-:W4:Y:S04]  /*43e70*/  LDL.LU R29, [R1+0x190] ;  /* 0x00019000011d7983 */ /* 0x000f280000300800 */
[----:B----4-:R1:W-:Y:S04]  /*43e80*/  STL [R1+0x1598], R29 ;  /* 0x0015981d01007387 */ /* 0x0103e80000100800 */
[----:B-1----:R-:W4:Y:S04]  /*43e90*/  LDL.LU R29, [R1+0x158] ;  /* 0x00015800011d7983 */ /* 0x002f280000300800 */
        /* <DEDUP_REMOVED lines=19> */
[----:B-1----:R-:W4:Y:S01]  /*43fd0*/  LDL.LU R29, [R1+0xb8] ;  /* 0x0000b800011d7983 */ /* 0x002f220000300800 */
[----:B---3--:R-:W-:-:S03]  /*43fe0*/  F2FP.SATFINITE.E5M2.F32.PACK_AB_MERGE_C R8, R8, R9, RZ ;  /* 0x000000090808723e */ /* 0x008fc600048060ff */
[----:B----4-:R1:W-:Y:S04]  /*43ff0*/  STL [R1+0x15f0], R29 ;  /* 0x0015f01d01007387 */ /* 0x0103e80000100800 */
[----:B-1----:R-:W3:Y:S04]  /*44000*/  LDL.LU R29, [R1+0xb0] ;  /* 0x0000b000011d7983 */ /* 0x002ee80000300800 */
        /* <DEDUP_REMOVED lines=25> */
[----:B------:R-:W2:Y:S04]  /*441a0*/  LDL.LU R9, [R1+0x15f8] ;  /* 0x0015f80001097983 */ /* 0x000ea80000300800 */
[----:B------:R1:W-:Y:S04]  /*441b0*/  STL [R1+0x1454], R8 ;  /* 0x0014540801007387 */ /* 0x0003e80000100800 */
[----:B-1----:R-:W4:Y:S01]  /*441c0*/  LDL.LU R8, [R1+0x178] ;  /* 0x0001780001087983 */ /* 0x002f220000300800 */
[----:B--2---:R-:W-:-:S03]  /*441d0*/  F2FP.SATFINITE.E5M2.F32.PACK_AB_MERGE_C R9, R9, R0, RZ ;  /* 0x000000000909723e */ /* 0x004fc600048060ff */
[----:B------:R-:W3:Y:S04]  /*441e0*/  LDL.LU R0, [R1+0x15f4] ;  /* 0x0015f40001007983 */ /* 0x000ee80000300800 */
[----:B------:R1:W-:Y:S04]  /*441f0*/  STL [R1+0x1450], R9 ;  /* 0x0014500901007387 */ /* 0x0003e80000100800 */
[----:B-1----:R-:W2:Y:S01]  /*44200*/  LDL.LU R9, [R1+0x174] ;  /* 0x0001740001097983 */ /* 0x002ea20000300800 */
[----:B---3--:R-:W-:-:S03]  /*44210*/  F2FP.SATFINITE.E5M2.F32.PACK_AB_MERGE_C R0, R0, R29, RZ ;  /* 0x0000001d0000723e */ /* 0x008fc600048060ff */
[----:B------:R-:W3:Y:S04]  /*44220*/  LDL.LU R29, [R1+0x15f0] ;  /* 0x0015f000011d7983 */ /* 0x000ee80000300800 */
[----:B------:R1:W-:Y:S04]  /*44230*/  STL [R1+0x454], R0 ;  /* 0x0004540001007387 */ /* 0x0003e80000100800 */
[----:B-1----:R-:W3:Y:S02]  /*44240*/  LDL.LU R0, [R1+0x15ec] ;  /* 0x0015ec0001007983 */ /* 0x002ee40000300800 */
[----:B---3--:R-:W-:-:S02]  /*44250*/  F2FP.SATFINITE.E5M2.F32.PACK_AB_MERGE_C R0, R0, R29, RZ ;  /* 0x0000001d0000723e */ /* 0x008fc400048060ff */
        /* <DEDUP_REMOVED lines=42> */
[----:B-1----:R-:W2:Y:S02]  /*44500*/  LDL.LU R0, [R1+0x1594] ;  /* 0x0015940001007983 */ /* 0x002ea40000300800 */
[----:B--2---:R-:W-:-:S02]  /*44510*/  F2FP.SATFINITE.E5M2.F32.PACK_AB_MERGE_C R9, R9, R0, RZ ;  /* 0x000000000909723e */ /* 0x004fc400048060ff */
[----:B------:R-:W2:Y:S04]  /*44520*/  LDL.LU R0, [R1+0x1590] ;  /* 0x0015900001007983 */ /* 0x000ea80000300800 */
[----:B------:R4:W-:Y:S02]  /*44530*/  STL [R1+0x488], R9 ;  /* 0x0004880901007387 */ /* 0x0009e40000100800 */
[----:B----4-:R-:W-:Y:S02]  /*44540*/  F2FP.SATFINITE.E5M2.F32.PACK_AB_MERGE_C R9, R26, R27, RZ ;  /* 0x0000001b1a09723e */ /* 0x010fe400048060ff */
[----:B------:R-:W-:Y:S02]  /*44550*/  F2FP.SATFINITE.E5M2.F32.PACK_AB_MERGE_C R6, R6, R7, RZ ;  /* 0x000000070606723e */ /* 0x000fe400048060ff */
[----:B--2---:R-:W-:-:S02]  /*44560*/  F2FP.SATFINITE.E5M2.F32.PACK_AB_MERGE_C R8, R0, R8, RZ ;  /* 0x000000080008723e */ /* 0x004fc400048060ff */
[----:B---3--:R-:W-:-:S03]  /*44570*/  F2FP.SATFINITE.E5M2.F32.PACK_AB_MERGE_C R0, R28, R29, RZ ;  /* 0x0000001d1c00723e */ /* 0x008fc600048060ff */
[----:B------:R1:W-:Y:S04]  /*44580*/  STL [R1+0x484], R8 ;  /* 0x0004840801007387 */ /* 0x0003e80000100800 */
[----:B------:R2:W-:Y:S01]  /*44590*/  STL [R1+0x480], R0 ;  /* 0x0004800001007387 */ /* 0x0005e20000100800 */
[----:B-1----:R-:W-:-:S03]  /*445a0*/  F2FP.SATFINITE.E5M2.F32.PACK_AB_MERGE_C R8, R24, R25, RZ ;  /* 0x000000191808723e */ /* 0x002fc600048060ff */
[----:B------:R1:W-:Y:S01]  /*445b0*/  STL [R1+0x47c], R9 ;  /* 0x00047c0901007387 */ /* 0x0003e20000100800 */
[----:B--2---:R-:W-:-:S03]  /*445c0*/  F2FP.SATFINITE.E5M2.F32.PACK_AB_MERGE_C R0, R22, R23, RZ ;  /* 0x000000171600723e */ /* 0x004fc600048060ff */
[----:B------:R2:W-:Y:S04]  /*445d0*/  STL [R1+0x48c], R8 ;  /* 0x00048c0801007387 */ /* 0x0005e80000100800 */
[----:B------:R3:W-:Y:S01]  /*445e0*/  STL [R1+0x1b8], R0 ;  /* 0x0001b80001007387 */ /* 0x0007e20000100800 */
[----:B-1----:R-:W-:Y:S02]  /*445f0*/  F2FP.SATFINITE.E5M2.F32.PACK_AB_MERGE_C R9, R20, R21, RZ ;  /* 0x000000151409723e */ /* 0x002fe400048060ff */
[----:B--2---:R-:W-:-:S03]  /*44600*/  F2FP.SATFINITE.E5M2.F32.PACK_AB_MERGE_C R8, R18, R19, RZ ;  /* 0x000000131208723e */ /* 0x004fc600048060ff */
[----:B------:R1:W-:Y:S01]  /*44610*/  STL [R1+0x1b4], R9 ;  /* 0x0001b40901007387 */ /* 0x0003e20000100800 */
[----:B---3--:R-:W-:-:S03]  /*44620*/  F2FP.SATFINITE.E5M2.F32.PACK_AB_MERGE_C R0, R16, R17, RZ ;  /* 0x000000111000723e */ /* 0x008fc600048060ff */
[----:B------:R2:W-:Y:S04]  /*44630*/  STL [R1+0x1b0], R8 ;  /* 0x0001b00801007387 */ /* 0x0005e80000100800 */
[----:B------:R3:W-:Y:S01]  /*44640*/  STL [R1+0x1d8], R0 ;  /* 0x0001d80001007387 */ /* 0x0007e20000100800 */
[----:B-1----:R-:W-:Y:S02]  /*44650*/  F2FP.SATFINITE.E5M2.F32.PACK_AB_MERGE_C R9, R14, R15, RZ ;  /* 0x0000000f0e09723e */ /* 0x002fe400048060ff */
[----:B--2---:R-:W-:-:S03]  /*44660*/  F2FP.SATFINITE.E5M2.F32.PACK_AB_MERGE_C R8, R12, R13, RZ ;  /* 0x0000000d0c08723e */ /* 0x004fc600048060ff */
[----:B------:R-:W-:Y:S01]  /*44670*/  STL [R1+0x1d4], R9 ;  /* 0x0001d40901007387 */ /* 0x000fe20000100800 */
[----:B---3--:R-:W-:-:S03]  /*44680*/  F2FP.SATFINITE.E5M2.F32.PACK_AB_MERGE_C R0, R10, R11, RZ ;  /* 0x0000000b0a00723e */ /* 0x008fc600048060ff */
[----:B------:R-:W-:Y:S04]  /*44690*/  STL [R1+0x1d0], R8 ;  /* 0x0001d00801007387 */ /* 0x000fe80000100800 */
[----:B------:R1:W-:Y:S04]  /*446a0*/  STL [R1+0x1bc], R0 ;  /* 0x0001bc0001007387 */ /* 0x0003e80000100800 */
[----:B------:R-:W-:Y:S04]  /*446b0*/  STL [R1+0x208], R6 ;  /* 0x0002080601007387 */ /* 0x000fe80000100800 */
[----:B------:R-:W2:Y:S01]  /*446c0*/  LDL.LU R10, [R1+0x3b4] ;  /* 0x0003b400010a7983 */ /* 0x000ea20000300800 */
[----:B------:R-:W-:-:S02]  /*446d0*/  F2FP.SATFINITE.E5M2.F32.PACK_AB_MERGE_C R4, R4, R5, RZ ;  /* 0x000000050404723e */ /* 0x000fc400048060ff */
[----:B-1----:R-:W-:-:S03]  /*446e0*/  F2FP.SATFINITE.E5M2.F32.PACK_AB_MERGE_C R0, R2, R3, RZ ;  /* 0x000000030200723e */ /* 0x002fc600048060ff */
[----:B------:R-:W-:Y:S04]  /*446f0*/  STL [R1+0x204], R4 ;  /* 0x0002040401007387 */ /* 0x000fe80000100800 */
[----:B--2---:R1:W-:Y:S04]  /*44700*/  STL [R1+0x1578], R10 ;  /* 0x0015780a01007387 */ /* 0x0043e80000100800 */
[----:B------:R-:W-:Y:S04]  /*44710*/  STL [R1+0x200], R0 ;  /* 0x0002000001007387 */ /* 0x000fe80000100800 */
[----:B-1----:R-:W2:Y:S04]  /*44720*/  LDL.LU R10, [R1+0x3cc] ;  /* 0x0003cc00010a7983 */ /* 0x002ea80000300800 */
[----:B--2---:R1:W-:Y:S04]  /*44730*/  STL [R1+0x1580], R10 ;  /* 0x0015800a01007387 */ /* 0x0043e80000100800 */
[----:B-1----:R-:W2:Y:S04]  /*44740*/  LDL.LU R10, [R1+0x3c4] ;  /* 0x0003c400010a7983 */ /* 0x002ea80000300800 */
[----:B--2---:R1:W-:Y:S04]  /*44750*/  STL [R1+0x1588], R10 ;  /* 0x0015880a01007387 */ /* 0x0043e80000100800 */
[----:B-1----:R-:W2:Y:S04]  /*44760*/  LDL.LU R10, [R1+0x3dc] ;  /* 0x0003dc00010a7983 */ /* 0x002ea80000300800 */
[----:B------:R-:W3:Y:S04]  /*44770*/  LDL.LU R11, [R1+0x3bc] ;  /* 0x0003bc00010b7983 */ /* 0x000ee80000300800 */
[----:B---3--:R1:W-:Y:S04]  /*44780*/  STL [R1+0x1574], R11 ;  /* 0x0015740b01007387 */ /* 0x0083e80000100800 */
[----:B-1----:R-:W3:Y:S04]  /*44790*/  LDL.LU R11, [R1+0x3b0] ;  /* 0x0003b000010b7983 */ /* 0x002ee80000300800 */
[----:B---3--:R1:W-:Y:S04]  /*447a0*/  STL [R1+0x157c], R11 ;  /* 0x00157c0b01007387 */ /* 0x0083e80000100800 */
[----:B-1----:R-:W3:Y:S04]  /*447b0*/  LDL.LU R11, [R1+0x3c8] ;  /* 0x0003c800010b7983 */ /* 0x002ee80000300800 */
[----:B---3--:R1:W-:Y:S04]  /*447c0*/  STL [R1+0x1584], R11 ;  /* 0x0015840b01007387 */ /* 0x0083e80000100800 */
[----:B-1----:R-:W3:Y:S04]  /*447d0*/  LDL.LU R11, [R1+0x3c0] ;  /* 0x0003c000010b7983 */ /* 0x002ee80000300800 */
[----:B---3--:R1:W-:Y:S04]  /*447e0*/  STL [R1+0x158c], R11 ;  /* 0x00158c0b01007387 */ /* 0x0083e80000100800 */
        /* <DEDUP_REMOVED lines=41> */
[----:B--2---:R-:W-:-:S03]  /*44a80*/  F2FP.SATFINITE.E5M2.F32.PACK_AB_MERGE_C R10, R10, R11, RZ ;  /* 0x0000000b0a0a723e */ /* 0x004fc600048060ff */
[----:B----4-:R1:W-:Y:S04]  /*44a90*/  STL [R1+0x156c], R8 ;  /* 0x00156c0801007387 */ /* 0x0103e80000100800 */
[----:B-1----:R-:W2:Y:S04]  /*44aa0*/  LDL.LU R8, [R1+0x3a0] ;  /* 0x0003a00001087983 */ /* 0x002ea80000300800 */
        /* <DEDUP_REMOVED lines=39> */
[----:B-1----:R-:W4:Y:S01]  /*44d20*/  LDL.LU R10, [R1+0x350] ;  /* 0x00035000010a7983 */ /* 0x002f220000300800 */
[----:B---3--:R-:W-:-:S03]  /*44d30*/  F2FP.SATFINITE.E5M2.F32.PACK_AB_MERGE_C R11, R11, R9, RZ ;  /* 0x000000090b0b723e */ /* 0x008fc600048060ff */
[----:B------:R-:W2:Y:S04]  /*44d40*/  LDL.LU R9, [R1+0x1570] ;  /* 0x0015700001097983 */ /* 0x000ea80000300800 */
[----:B------:R1:W-:Y:S04]  /*44d50*/  STL [R1+0x145c], R11 ;  /* 0x00145c0b01007387 */ /* 0x0003e80000100800 */
[----:B-1----:R-:W3:Y:S01]  /*44d60*/  LDL.LU R11, [R1+0x36c] ;  /* 0x00036c00010b7983 */ /* 0x002ee20000300800 */
[----:B--2---:R-:W-:-:S03]  /*44d70*/  F2FP.SATFINITE.E5M2.F32.PACK_AB_MERGE_C R9, R9, R8, RZ ;  /* 0x000000080909723e */ /* 0x004fc600048060ff */
[----:B------:R-:W2:Y:S04]  /*44d80*/  LDL.LU R8, [R1+0x156c] ;  /* 0x00156c0001087983 */ /* 0x000ea80000300800 */
[----:B------:R1:W-:Y:S04]  /*44d90*/  STL [R1+0x50], R9 ;  /* 0x0000500901007387 */ /* 0x0003e80000100800 */
[----:B-1----:R-:W2:Y:S02]  /*44da0*/  LDL.LU R9, [R1+0x1568] ;  /* 0x0015680001097983 */ /* 0x002ea40000300800 */
[----:B--2---:R-:W-:-:S02]  /*44db0*/  F2FP.SATFINITE.E5M2.F32.PACK_AB_MERGE_C R9, R9, R8, RZ ;  /* 0x000000080909723e */ /* 0x004fc400048060ff */
        /* <DEDUP_REMOVED lines=28> */
[----:B------:R-:W4:Y:S04]  /*44f80*/  LDL.LU R8, [R1+0x152c] ;  /* 0x00152c0001087983 */ /* 0x000f280000300800 */
[----:B------:R1:W-:Y:S04]  /*44f90*/  STL [R1+0x11c], R9 ;  /* 0x00011c0901007387 */ /* 0x0003e80000100800 */
[----:B-1----:R-:W3:Y:S02]  /*44fa0*/  LDL.LU R9, [R1+0x1528] ;  /* 0x0015280001097983 */ /* 0x002ee40000300800 */
[----:B---3--:R-:W-:-:S02]  /*44fb0*/  F2FP.SATFINITE.E5M2.F32.PACK_AB_MERGE_C R11, R11, R9, RZ ;  /* 0x000000090b0b723e */ /* 0x008fc400048060ff */
[----:B------:R-:W2:Y:S01]  /*44fc0*/  LDL.LU R9, [R1+0x1524] ;  /* 0x0015240001097983 */ /* 0x000ea20000300800 */
[----:B----4-:R-:W-:-:S03]  /*44fd0*/  F2FP.SATFINITE.E5M2.F32.PACK_AB_MERGE_C R0, R0, R8, RZ ;  /* 0x000000080000723e */ /* 0x010fc600048060ff */
[----:B------:R-:W-:Y:S01]  /*44fe0*/  STL [R1+0x9c], R11 ;  /* 0x00009c0b01007387 */ /* 0x000fe20000100800 */
[----:B------:R-:W-:Y:S02]  /*44ff0*/  F2FP.SATFINITE.E5M2.F32.PACK_AB_MERGE_C R8, R26, R27, RZ ;  /* 0x0000001b1a08723e */ /* 0x000fe400048060ff */
[----:B------:R-:W-:Y:S02]  /*45000*/  F2FP.SATFINITE.E5M2.F32.PACK_AB_MERGE_C R6, R6, R7, RZ ;  /* 0x000000070606723e */ /* 0x000fe400048060ff */
[----:B--2---:R-:W-:Y:S02]  /*45010*/  F2FP.SATFINITE.E5M2.F32.PACK_AB_MERGE_C R10, R9, R10, RZ ;  /* 0x0000000a090a723e */ /* 0x004fe400048060ff */
[----:B------:R-:W-:-:S03]  /*45020*/  F2FP.SATFINITE.E5M2.F32.PACK_AB_MERGE_C R9, R28, R29, RZ ;  /* 0x0000001d1c09723e */ /* 0x000fc600048060ff */
[----:B------:R-:W-:Y:S04]  /*45030*/  STL [R1+0x98], R10 ;  /* 0x0000980a01007387 */ /* 0x000fe80000100800 */
[----:B------:R1:W-:Y:S04]  /*45040*/  STL [R1+0x94], R0 ;  /* 0x0000940001007387 */ /* 0x0003e80000100800 */
[----:B------:R2:W-:Y:S01]  /*45050*/  STL [R1+0x13c], R9 ;  /* 0x00013c0901007387 */ /* 0x0005e20000100800 */
[----:B-1----:R-:W-:-:S03]  /*45060*/  F2FP.SATFINITE.E5M2.F32.PACK_AB_MERGE_C R0, R24, R25, RZ ;  /* 0x000000191800723e */ /* 0x002fc600048060ff */
[----:B------:R1:W-:Y:S01]  /*45070*/  STL [R1+0x138], R8 ;  /* 0x0001380801007387 */ /* 0x0003e20000100800 */
[----:B--2---:R-:W-:-:S03]  /*45080*/  F2FP.SATFINITE.E5M2.F32.PACK_AB_MERGE_C R9, R22, R23, RZ ;  /* 0x000000171609723e */ /* 0x004fc600048060ff */
        /* <DEDUP_REMOVED lines=40> */
[----:B------:R-:W4:Y:S04]  /*45310*/  LDL.LU R12, [R1+0x2dc] ;  /* 0x0002dc00010c7983 */ /* 0x000f280000300800 */
[----:B----4-:R1:W-:Y:S04]  /*45320*/  STL [R1+0x14f8], R12 ;  /* 0x0014f80c01007387 */ /* 0x0103e80000100800 */
[----:B-1----:R-:W4:Y:S04]  /*45330*/  LDL.LU R12, [R1+0x2d0] ;  /* 0x0002d000010c7983 */ /* 0x002f280000300800 */
        /* <DEDUP_REMOVED lines=19> */
[----:B-1----:R-:W3:Y:S01]  /*45470*/  LDL.LU R10, [R1+0x2c8] ;  /* 0x0002c800010a7983 */ /* 0x002ee20000300800 */
[----:B------:R-:W-:-:S03]  /*45480*/  F2FP.SATFINITE.E5M2.F32.PACK_AB_MERGE_C R15, R15, R14, RZ ;  /* 0x0000000e0f0f723e */ /* 0x000fc600048060ff */
[----:B---3--:R1:W-:Y:S04]  /*45490*/  STL [R1+0x14f0], R10 ;  /* 0x0014f00a01007387 */ /* 0x0083e80000100800 */
[----:B-1----:R-:W3:Y:S04]  /*454a0*/  LDL.LU R10, [R1+0x2c0] ;  /* 0x0002c000010a7983 */ /* 0x002ee80000300800 */
        /* <DEDUP_REMOVED lines=23> */
[----:B------:R-:W4:Y:S04]  /*45620*/  LDL.LU R14, [R1+0x1520] ;  /* 0x00152000010e7983 */ /* 0x000f280000300800 */
[----:B------:R1:W-:Y:S04]  /*45630*/  STL [R1+0x19c], R15 ;  /* 0x00019c0f01007387 */ /* 0x0003e80000100800 */
[----:B-1----:R-:W4:Y:S02]  /*45640*/  LDL.LU R15, [R1+0x151c] ;  /* 0x00151c00010f7983 */ /* 0x002f240000300800 */
[----:B----4-:R-:W-:-:S02]  /*45650*/  F2FP.SATFINITE.E5M2.F32.PACK_AB_MERGE_C R15, R15, R14, RZ ;  /* 0x0000000e0f0f723e */ /* 0x010fc400048060ff */
        /* <DEDUP_REMOVED lines=14> */
[----:B-1----:R-:W3:Y:S01]  /*45740*/  LDL.LU R15, [R1+0x290] ;  /* 0x00029000010f7983 */ /* 0x002ee20000300800 */
[----:B----4-:R-:W-:-:S03]  /*45750*/  F2FP.SATFINITE.E5M2.F32.PACK_AB_MERGE_C R14, R14, R13, RZ ;  /* 0x0000000d0e0e723e */ /* 0x010fc600048060ff */
[----:B------:R-:W4:Y:S04]  /*45760*/  LDL.LU R13, [R1+0x14fc] ;  /* 0x0014fc00010d7983 */ /* 0x000f280000300800 */
[----:B------:R1:W-:Y:S04]  /*45770*/  STL [R1+0x1464], R14 ;  /* 0x0014640e01007387 */ /* 0x0003e80000100800 */
[----:B-1----:R-:W3:Y:S01]  /*45780*/  LDL.LU R14, [R1+0x2ac] ;  /* 0x0002ac00010e7983 */ /* 0x002ee20000300800 */
[----:B----4-:R-:W-:-:S03]  /*45790*/  F2FP.SATFINITE.E5M2.F32.PACK_AB_MERGE_C R13, R13, R12, RZ ;  /* 0x0000000c0d0d723e */ /* 0x010fc600048060ff */
        /* <DEDUP_REMOVED lines=24> */
[----:B------:R-:W2:Y:S01]  /*45920*/  LDL.LU R11, [R1+0x14d0] ;  /* 0x0014d000010b7983 */ /* 0x000ea20000300800 */
[----:B---3--:R-:W-:-:S03]  /*45930*/  F2FP.SATFINITE.E5M2.F32.PACK_AB_MERGE_C R9, R9, R10, RZ ;  /* 0x0000000a0909723e */ /* 0x008fc600048060ff */
[----:B------:R4:W-:Y:S01]  /*45940*/  STL [R1+0x4c], R12 ;  /* 0x00004c0c01007387 */ /* 0x0009e20000100800 */
[----:B------:R-:W-:Y:S02]  /*45950*/  F2FP.SATFINITE.E5M2.F32.PACK_AB_MERGE_C R8, R0, R8, RZ ;  /* 0x000000080008723e */ /* 0x000fe400048060ff */
[----:B------:R-:W-:Y:S02]  /*45960*/  F2FP.SATFINITE.E5M2.F32.PACK_AB_MERGE_C R0, R28, R29, RZ ;  /* 0x0000001d1c00723e */ /* 0x000fe400048060ff */
[----:B----4-:R-:W-:-:S05]  /*45970*/  F2FP.SATFINITE.E5M2.F32.PACK_AB_MERGE_C R12, R14, R13, RZ ;  /* 0x0000000d0e0c723e */ /* 0x010fca00048060ff */
[----:B------:R-:W-:Y:S01]  /*45980*/  STL [R1+0x48], R12 ;  /* 0x0000480c01007387 */ /* 0x000fe20000100800 */
[----:B------:R-:W-:Y:S02]  /*45990*/  F2FP.SATFINITE.E5M2.F32.PACK_AB_MERGE_C R6, R6, R7, RZ ;  /* 0x000000070606723e */ /* 0x000fe400048060ff */
[----:B--2---:R-:W-:-:S05]  /*459a0*/  F2FP.SATFINITE.E5M2.F32.PACK_AB_MERGE_C R11, R11, R15, RZ ;  /* 0x0000000f0b0b723e */ /* 0x004fca00048060ff */
[----:B------:R-:W-:Y:S04]  /*459b0*/  STL [R1+0x44], R11 ;  /* 0x0000440b01007387 */ /* 0x000fe80000100800 */
[----:B------:R1:W-:Y:S04]  /*459c0*/  STL [R1+0x40], R9 ;  /* 0x0000400901007387 */ /* 0x0003e80000100800 */
[----:B------:R2:W-:Y:S04]  /*459d0*/  STL [R1+0x6c], R8 ;  /* 0x00006c0801007387 */ /* 0x0005e80000100800 */
[----:B------:R3:W-:Y:S01]  /*459e0*/  STL [R1+0x68], R0 ;  /* 0x0000680001007387 */ /* 0x0007e20000100800 */
[----:B-1----:R-:W-:-:S02]  /*459f0*/  F2FP.SATFINITE.E5M2.F32.PACK_AB_MERGE_C R9, R26, R27, RZ ;  /* 0x0000001b1a09723e */ /* 0x002fc400048060ff */
        /* <DEDUP_REMOVED lines=21> */
[----:B------:R-:W3:Y:S04]  /*45b50*/  LDL.LU R20, [R1+0x22c] ;  /* 0x00022c0001147983 */ /* 0x000ee80000300800 */
[----:B---3--:R1:W-:Y:S04]  /*45b60*/  STL [R1+0x14c4], R20 ;  /* 0x0014c41401007387 */ /* 0x0083e80000100800 */
[----:B-1----:R-:W3:Y:S04]  /*45b70*/  LDL.LU R20, [R1+0x220] ;  /* 0x0002200001147983 */ /* 0x002ee80000300800 */
[----:B---3--:R1:W-:Y:S04]  /*45b80*/  STL [R1+0x14cc], R20 ;  /* 0x0014cc1401007387 */ /* 0x0083e80000100800 */
[----:B-1----:R-:W2:Y:S04]  /*45b90*/  LDL.LU R20, [R1+0x238] ;  /* 0x0002380001147983 */ /* 0x002ea80000300800 */
[----:B------:R-:W3:Y:S04]  /*45ba0*/  LDL.LU R7, [R1+0x3f0] ;  /* 0x0003f00001077983 */ /* 0x000ee80000300800 */
[----:B------:R-:W3:Y:S04]  /*45bb0*/  LDL.LU R6, [R1+0x3f4] ;  /* 0x0003f40001067983 */ /* 0x000ee80000300800 */
[----:B------:R-:W4:Y:S04]  /*45bc0*/  LDL.LU R12, [R1+0x3ec] ;  /* 0x0003ec00010c7983 */ /* 0x000f280000300800 */
[----:B----4-:R1:W-:Y:S04]  /*45bd0*/  STL [R1+0x14b0], R12 ;  /* 0x0014b00c01007387 */ /* 0x0103e80000100800 */
[----:B-1----:R-:W4:Y:S04]  /*45be0*/  LDL.LU R12, [R1+0x3e4] ;  /* 0x0003e400010c7983 */ /* 0x002f280000300800 */
[----:B----4-:R1:W-:Y:S04]  /*45bf0*/  STL [R1+0x14b8], R12 ;  /* 0x0014b80c01007387 */ /* 0x0103e80000100800 */
[----:B-1----:R-:W4:Y:S04]  /*45c00*/  LDL.LU R12, [R1+0x3fc] ;  /* 0x0003fc00010c7983 */ /* 0x002f280000300800 */
[----:B------:R-:W2:Y:S04]  /*45c10*/  LDL.LU R13, [R1+0x210] ;  /* 0x00021000010d7983 */ /* 0x000ea80000300800 */
[----:B--2---:R1:W-:Y:S04]  /*45c20*/  STL [R1+0x14ac], R13 ;  /* 0x0014ac0d01007387 */ /* 0x0043e80000100800 */
[----:B-1----:R-:W2:Y:S04]  /*45c30*/  LDL.LU R13, [R1+0x3e8] ;  /* 0x0003e800010d7983 */ /* 0x002ea80000300800 */
[----:B--2---:R1:W-:Y:S04]  /*45c40*/  STL [R1+0x14b4], R13 ;  /* 0x0014b40d01007387 */ /* 0x0043e80000100800 */
[----:B-1----:R-:W2:Y:S01]  /*45c50*/  LDL.LU R13, [R1+0x3e0] ;  /* 0x0003e000010d7983 */ /* 0x002ea20000300800 */
[----:B------:R-:W-:-:S03]  /*45c60*/  F2FP.SATFINITE.E5M2.F32.PACK_AB_MERGE_C R21, R21, R20, RZ ;  /* 0x000000141515723e */ /* 0x000fc600048060ff */
[----:B--2---:R1:W-:Y:S04]  /*45c70*/  STL [R1+0x14bc], R13 ;  /* 0x0014bc0d01007387 */ /* 0x0043e80000100800 */
[----:B-1----:R-:W4:Y:S04]  /*45c80*/  LDL.LU R13, [R1+0x3f8] ;  /* 0x0003f800010d7983 */ /* 0x002f280000300800 */
        /* <DEDUP_REMOVED lines=23> */
[----:B------:R-:W3:Y:S04]  /*45e00*/  LDL.LU R20, [R1+0x14cc] ;  /* 0x0014cc0001147983 */ /* 0x000ee80000300800 */
[----:B------:R1:W-:Y:S04]  /*45e10*/  STL [R1+0xbc], R21 ;  /* 0x0000bc1501007387 */ /* 0x0003e80000100800 */
[----:B-1----:R-:W3:Y:S02]  /*45e20*/  LDL.LU R21, [R1+0x14c8] ;  /* 0x0014c80001157983 */ /* 0x002ee40000300800 */
[----:B---3--:R-:W-:-:S02]  /*45e30*/  F2FP.SATFINITE.E5M2.F32.PACK_AB_MERGE_C R21, R21, R20, RZ ;  /* 0x000000141515723e */ /* 0x008fc400048060ff */
[----:B------:R-:W3:Y:S04]  /*45e40*/  LDL.LU R20, [R1+0x14c4] ;  /* 0x0014c40001147983 */ /* 0x000ee80000300800 */
[----:B------:R1:W-:Y:S04]  /*45e50*/  STL [R1+0xf8], R21 ;  /* 0x0000f81501007387 */ /* 0x0003e80000100800 */
[----:B-1----:R-:W3:Y:S01]  /*45e60*/  LDL.LU R21, [R1+0x14c0] ;  /* 0x0014c00001157983 */ /* 0x002ee20000300800 */
[----:B------:R-:W-:Y:S02]  /*45e70*/  F2FP.SATFINITE.E5M2.F32.PACK_AB_MERGE_C R6, R6, R7, RZ ;  /* 0x000000070606723e */ /* 0x000fe400048060ff */
[----:B----4-:R-:W-:-:S02]  /*45e80*/  F2FP.SATFINITE.E5M2.F32.PACK_AB_MERGE_C R12, R12, R13, RZ ;  /* 0x0000000d0c0c723e */ /* 0x010fc400048060ff */
[----:B---3--:R-:W-:Y:S02]  /*45e90*/  F2FP.SATFINITE.E5M2.F32.PACK_AB_MERGE_C R20, R20, R21, RZ ;  /* 0x000000151414723e */ /* 0x008fe400048060ff */
[----:B------:R-:W3:Y:S04]  /*45ea0*/  LDL.LU R21, [R1+0x160] ;  /* 0x0001600001157983 */ /* 0x000ee80000300800 */
[----:B------:R1:W-:Y:S04]  /*45eb0*/  STL [R1+0xf4], R20 ;  /* 0x0000f41401007387 */ /* 0x0003e80000100800 */
[----:B-1----:R-:W3:Y:S04]  /*45ec0*/  LDL.LU R20, [R1+0x164] ;  /* 0x0001640001147983 */ /* 0x002ee80000300800 */
[----:B------:R1:W-:Y:S04]  /*45ed0*/  STL [R1+0xf0], R6 ;  /* 0x0000f00601007387 */ /* 0x0003e80000100800 */
[----:B------:R-:W4:Y:S04]  /*45ee0*/  LDL.LU R7, [R1+0x168] ;  /* 0x0001680001077983 */ /* 0x000f280000300800 */
[----:B-1----:R-:W4:Y:S04]  /*45ef0*/  LDL.LU R6, [R1+0x16c] ;  /* 0x00016c0001067983 */ /* 0x002f280000300800 */
        /* <DEDUP_REMOVED lines=8> */
[----:B------:R-:W2:Y:S01]  /*45f80*/  LDL.LU R13, [R1+0x14ac] ;  /* 0x0014ac00010d7983 */ /* 0x000ea20000300800 */
[----:B------:R-:W-:-:S03]  /*45f90*/  F2FP.SATFINITE.E5M2.F32.PACK_AB_MERGE_C R5, R5, R10, RZ ;  /* 0x0000000a0505723e */ /* 0x000fc600048060ff */
[----:B------:R2:W-:Y:S01]  /*45fa0*/  STL [R1+0x114], R12 ;  /* 0x0001140c01007387 */ /* 0x0005e20000100800 */
[----:B------:R-:W-:Y:S02]  /*45fb0*/  F2FP.SATFINITE.E5M2.F32.PACK_AB_MERGE_C R11, R11, R15, RZ ;  /* 0x0000000f0b0b723e */ /* 0x000fe400048060ff */
[----:B------:R-:W-:Y:S02]  /*45fc0*/  F2FP.SATFINITE.E5M2.F32.PACK_AB_MERGE_C R4, R4, R9, RZ ;  /* 0x000000090404723e */ /* 0x000fe400048060ff */
[----:B------:R-:W-:Y:S02]  /*45fd0*/  F2FP.SATFINITE.E5M2.F32.PACK_AB_MERGE_C R2, R2, R8, RZ ;  /* 0x000000080202723e */ /* 0x000fe400048060ff */
[----:B------:R-:W-:Y:S02]  /*45fe0*/  F2FP.SATFINITE.E5M2.F32.PACK_AB_MERGE_C R0, R29, R0, RZ ;  /* 0x000000001d00723e */ /* 0x000fe400048060ff */
[----:B------:R-:W-:Y:S02]  /*45ff0*/  F2FP.SATFINITE.E5M2.F32.PACK_AB_MERGE_C R19, R19, R28, RZ ;  /* 0x0000001c1313723e */ /* 0x000fe400048060ff */
[----:B------:R-:W-:-:S02]  /*46000*/  F2FP.SATFINITE.E5M2.F32.PACK_AB_MERGE_C R18, R18, R27, RZ ;  /* 0x0000001b1212723e */ /* 0x000fc400048060ff */
[----:B------:R-:W-:Y:S02]  /*46010*/  F2FP.SATFINITE.E5M2.F32.PACK_AB_MERGE_C R17, R17, R26, RZ ;  /* 0x0000001a1111723e */ /* 0x000fe400048060ff */
[----:B------:R-:W-:Y:S02]  /*46020*/  F2FP.SATFINITE.E5M2.F32.PACK_AB_MERGE_C R16, R16, R25, RZ ;  /* 0x000000191010723e */ /* 0x000fe400048060ff */
[----:B--2---:R-:W-:-:S05]  /*46030*/  F2FP.SATFINITE.E5M2.F32.PACK_AB_MERGE_C R12, R14, R13, RZ ;  /* 0x0000000d0e0c723e */ /* 0x004fca00048060ff */
        /* <DEDUP_REMOVED lines=10> */
[----:B------:R-:W2:Y:S04]  /*460e0*/  LDL.LU R8, [R1+0x56c] ;  /* 0x00056c0001087983 */ /* 0x000ea80000300800 */
[----:B--2---:R-:W-:Y:S04]  /*460f0*/  STL [R1+0x1490], R8 ;  /* 0x0014900801007387 */ /* 0x004fe80000100800 */
[----:B------:R-:W2:Y:S01]  /*46100*/  LDL.LU R9, [R1+0x78] ;  /* 0x0000780001097983 */ /* 0x000ea20000300800 */
[----:B------:R-:W-:-:S03]  /*46110*/  F2FP.SATFINITE.E5M2.F32.PACK_AB_MERGE_C R22, R3, R22, RZ ;  /* 0x000000160316723e */ /* 0x000fc600048060ff */
[----:B--2---:R-:W-:Y:S04]  /*46120*/  STL [R1+0x1494], R9 ;  /* 0x0014940901007387 */ /* 0x004fe80000100800 */
[----:B------:R-:W2:Y:S04]  /*46130*/  LDL.LU R3, [R1+0x7c] ;  /* 0x00007c0001037983 */ /* 0x000ea80000300800 */
[----:B--2---:R-:W-:Y:S04]  /*46140*/  STL [R1+0x1498], R3 ;  /* 0x0014980301007387 */ /* 0x004fe80000100800 */
[----:B------:R-:W2:Y:S04]  /*46150*/  LDL.LU R27, [R1+0x144] ;  /* 0x00014400011b7983 */ /* 0x000ea80000300800 */
[----:B------:R-:W3:Y:S04]  /*46160*/  LDL.LU R26, [R1+0x14c] ;  /* 0x00014c00011a7983 */ /* 0x000ee80000300800 */
[----:B---3--:R1:W-:Y:S04]  /*46170*/  STL [R1+0x14a8], R26 ;  /* 0x0014a81a01007387 */ /* 0x0083e80000100800 */
[----:B-1----:R-:W2:Y:S04]  /*46180*/  LDL.LU R26, [R1+0x140] ;  /* 0x00014000011a7983 */ /* 0x002ea80000300800 */
[----:B------:R-:W3:Y:S01]  /*46190*/  LDL.LU R25, [R1+0x124] ;  /* 0x0001240001197983 */ /* 0x000ee20000300800 */
[----:B------:R-:W-:-:S03]  /*461a0*/  F2FP.SATFINITE.E5M2.F32.PACK_AB_MERGE_C R23, R23, R24, RZ ;  /* 0x000000181717723e */ /* 0x000fc600048060ff */
[----:B---3--:R1:W-:Y:S04]  /*461b0*/  STL [R1+0x14a4], R25 ;  /* 0x0014a41901007387 */ /* 0x0083e80000100800 */
[----:B-1----:R-:W3:Y:S04]  /*461c0*/  LDL.LU R25, [R1+0x148] ;  /* 0x0001480001197983 */ /* 0x002ee80000300800 */
[----:B------:R-:W4:Y:S04]  /*461d0*/  LDL.LU R24, [R1+0x12c] ;  /* 0x00012c0001187983 */ /* 0x000f280000300800 */
[----:B----4-:R1:W-:Y:S04]  /*461e0*/  STL [R1+0x14a0], R24 ;  /* 0x0014a01801007387 */ /* 0x0103e80000100800 */
[----:B-1----:R-:W4:Y:S04]  /*461f0*/  LDL.LU R24, [R1+0x120] ;  /* 0x0001200001187983 */ /* 0x002f280000300800 */
[----:B------:R-:W3:Y:S01]  /*46200*/  LDL.LU R3, [R1+0x100] ;  /* 0x0001000001037983 */ /* 0x000ee20000300800 */
[----:B------:R-:W-:-:S02]  /*46210*/  F2FP.SATFINITE.E5M2.F32.PACK_AB_MERGE_C R21, R20, R21, RZ ;  /* 0x000000151415723e */ /* 0x000fc400048060ff */
[----:B------:R-:W-:Y:S02]  /*46220*/  F2FP.SATFINITE.E5M2.F32.PACK_AB_MERGE_C R20, R6, R7, RZ ;  /* 0x000000070614723e */ /* 0x000fe400048060ff */
[----:B--2---:R-:W-:Y:S01]  /*46230*/  F2FP.SATFINITE.E5M2.F32.PACK_AB_MERGE_C R27, R27, R26, RZ ;  /* 0x0000001a1b1b723e */ /* 0x004fe200048060ff */
[----:B---3--:R1:W-:Y:S04]  /*46240*/  STL [R1+0x149c], R3 ;  /* 0x00149c0301007387 */ /* 0x0083e80000100800 */
[----:B-1----:R-:W2:Y:S04]  /*46250*/  LDL.LU R3, [R1+0x128] ;  /* 0x0001280001037983 */ /* 0x002ea80000300800 */
        /* <DEDUP_REMOVED lines=20> */
[----:B------:R1:W-:Y:S04]  /*463a0*/  STL.64 [R1+0x1448], R22 ;  /* 0x0014481601007387 */ /* 0x0003e80000100a00 */
[----:B-1----:R-:W3:Y:S04]  /*463b0*/  LDL.LU R22, [R1+0x70] ;  /* 0x0000700001167983 */ /* 0x002ee80000300800 */
[----:B------:R-:W3:Y:S04]  /*463c0*/  LDL.LU R23, [R1+0x74] ;  /* 0x0000740001177983 */ /* 0x000ee80000300800 */
[----:B------:R1:W-:Y:S04]  /*463d0*/  STL.64 [R1+0x1440], R20 ;  /* 0x0014401401007387 */ /* 0x0003e80000100a00 */
[----:B-1----:R-:W3:Y:S04]  /*463e0*/  LDL.LU R20, [R1+0x558] ;  /* 0x0005580001147983 */ /* 0x002ee80000300800 */
[----:B------:R-:W3:Y:S04]  /*463f0*/  LDL.LU R21, [R1+0x55c] ;  /* 0x00055c0001157983 */ /* 0x000ee80000300800 */
[----:B------:R-:W4:Y:S02]  /*46400*/  LDL.LU R26, [R1+0x14a8] ;  /* 0x0014a800011a7983 */ /* 0x000f240000300800 */
[----:B----4-:R-:W-:-:S02]  /*46410*/  F2FP.SATFINITE.E5M2.F32.PACK_AB_MERGE_C R26, R26, R25, RZ ;  /* 0x000000191a1a723e */ /* 0x010fc400048060ff */
[----:B------:R-:W4:Y:S02]  /*46420*/  LDL.LU R25, [R1+0x14a4] ;  /* 0x0014a40001197983 */ /* 0x000f240000300800 */
[----:B----4-:R-:W-:Y:S02]  /*46430*/  F2FP.SATFINITE.E5M2.F32.PACK_AB_MERGE_C R25, R25, R24, RZ ;  /* 0x000000181919723e */ /* 0x010fe400048060ff */
[----:B------:R-:W2:Y:S02]  /*46440*/  LDL.LU R24, [R1+0x14a0] ;  /* 0x0014a00001187983 */ /* 0x000ea40000300800 */
[----:B--2---:R-:W-:Y:S02]  /*46450*/  F2FP.SATFINITE.E5M2.F32.PACK_AB_MERGE_C R24, R24, R3, RZ ;  /* 0x000000031818723e */ /* 0x004fe400048060ff */
[----:B------:R-:W2:Y:S04]  /*46460*/  LDL.LU R3, [R1+0x149c] ;  /* 0x00149c0001037983 */ /* 0x000ea80000300800 */
[----:B------:R1:W-:Y:S01]  /*46470*/  STL.64 [R1+0x1438], R26 ;  /* 0x0014381a01007387 */ /* 0x0003e20000100a00 */
[----:B---3--:R-:W-:-:S03]  /*46480*/  F2FP.SATFINITE.E5M2.F32.PACK_AB_MERGE_C R16, R16, R8, RZ ;  /* 0x000000081010723e */ /* 0x008fc600048060ff */
[----:B-1----:R-:W3:Y:S04]  /*46490*/  LDL.LU R26, [R1+0x550] ;  /* 0x00055000011a7983 */ /* 0x002ee80000300800 */
[----:B------:R-:W3:Y:S04]  /*464a0*/  LDL.LU R27, [R1+0x554] ;  /* 0x00055400011b7983 */ /* 0x000ee80000300800 */
[----:B------:R1:W-:Y:S04]  /*464b0*/  STL.64 [R1+0x1430], R24 ;  /* 0x0014301801007387 */ /* 0x0003e80000100a00 */
[----:B-1----:R-:W4:Y:S04]  /*464c0*/  LDL.LU R24, [R1+0x564] ;  /* 0x0005640001187983 */ /* 0x002f280000300800 */
[----:B------:R-:W3:Y:S01]  /*464d0*/  LDL.LU R25, [R1+0x568] ;  /* 0x0005680001197983 */ /* 0x000ee20000300800 */
[----:B--2---:R-:W-:-:S03]  /*464e0*/  F2FP.SATFINITE.E5M2.F32.PACK_AB_MERGE_C R9, R9, R3, RZ ;  /* 0x000000030909723e */ /* 0x004fc600048060ff */
[----:B------:R-:W2:Y:S04]  /*464f0*/  LDL.LU R3, [R1+0x1498] ;  /* 0x0014980001037983 */ /* 0x000ea80000300800 */
[----:B------:R1:W-:Y:S04]  /*46500*/  STL [R1+0x4], R9 ;  /* 0x0000040901007387 */ /* 0x0003e80000100800 */
[----:B-1----:R-:W2:Y:S04]  /*46510*/  LDL.LU R9, [R1+0x1494] ;  /* 0x0014940001097983 */ /* 0x002ea80000300800 */
[----:B------:R-:W3:Y:S01]  /*46520*/  LDL.LU R8, [R1+0x1490] ;  /* 0x0014900001087983 */ /* 0x000ee20000300800 */
[----:B------:R-:W-:-:S02]  /*46530*/  F2FP.SATFINITE.E5M2.F32.PACK_AB_MERGE_C R0, R0, R19, RZ ;  /* 0x000000130000723e */ /* 0x000fc400048060ff */
[----:B------:R-:W-:Y:S01]  /*46540*/  F2FP.SATFINITE.E5M2.F32.PACK_AB_MERGE_C R29, R29, R17, RZ ;  /* 0x000000111d1d723e */ /* 0x000fe200048060ff */
[----:B------:R1:W-:Y:S01]  /*46550*/  STL [R1], R16 ;  /* 0x0000001001007387 */ /* 0x0003e20000100800 */
[----:B------:R-:W-:Y:S02]  /*46560*/  F2FP.SATFINITE.E5M2.F32.PACK_AB_MERGE_C R28, R28, R18, RZ ;  /* 0x000000121c1c723e */ /* 0x000fe400048060ff */
[----:B------:R-:W-:Y:S02]  /*46570*/  F2FP.SATFINITE.E5M2.F32.PACK_AB_MERGE_C R7, R7, R2, RZ ;  /* 0x000000020707723e */ /* 0x000fe400048060ff */
[----:B------:R-:W-:Y:S01]  /*46580*/  F2FP.SATFINITE.E5M2.F32.PACK_AB_MERGE_C R6, R6, R4, RZ ;  /* 0x000000040606723e */ /* 0x000fe200048060ff */
[----:B-1----:R-:W2:Y:S04]  /*46590*/  LDL.LU R16, [R1+0x148c] ;  /* 0x00148c0001107983 */ /* 0x002ea80000300800 */
[----:B------:R-:W2:Y:S04]  /*465a0*/  LDL.LU R17, [R1+0x1488] ;  /* 0x0014880001117983 */ /* 0x000ea80000300800 */
[----:B------:R-:W2:Y:S04]  /*465b0*/  LDL.LU R18, [R1+0x1484] ;  /* 0x0014840001127983 */ /* 0x000ea80000300800 */
[----:B------:R-:W2:Y:S04]  /*465c0*/  LDL.LU R19, [R1+0x1480] ;  /* 0x0014800001137983 */ /* 0x000ea80000300800 */
[----:B------:R1:W-:Y:S01]  /*465d0*/  STL [R1+0x18], R0 ;  /* 0x0000180001007387 */ /* 0x0003e20000100800 */
[----:B------:R-:W-:-:S02]  /*465e0*/  F2FP.SATFINITE.E5M2.F32.PACK_AB_MERGE_C R12, R12, R5, RZ ;  /* 0x000000050c0c723e */ /* 0x000fc400048060ff */
[----:B------:R-:W-:Y:S01]  /*465f0*/  F2FP.SATFINITE.E5M2.F32.PACK_AB_MERGE_C R14, R14, R13, RZ ;  /* 0x0000000d0e0e723e */ /* 0x000fe200048060ff */
[----:B-1----:R-:W2:Y:S04]  /*46600*/  LDL.LU R0, [R1+0x147c] ;  /* 0x00147c0001007983 */ /* 0x002ea80000300800 */
[----:B------:R-:W2:Y:S04]  /*46610*/  LDL.LU R2, [R1+0x1478] ;  /* 0x0014780001027983 */ /* 0x000ea80000300800 */
[----:B------:R1:W-:Y:S01]  /*46620*/  STL [R1+0x14], R7 ;  /* 0x0000140701007387 */ /* 0x0003e20000100800 */
[----:B------:R-:W-:-:S03]  /*46630*/  F2FP.SATFINITE.E5M2.F32.PACK_AB_MERGE_C R11, R11, R15, RZ ;  /* 0x0000000f0b0b723e */ /* 0x000fc600048060ff */
[----:B-1----:R-:W2:Y:S04]  /*46640*/  LDL R7, [R1+0x440] ;  /* 0x0004400001077983 */ /* 0x002ea80000100800 */
[----:B------:R-:W2:Y:S04]  /*46650*/  LDL.LU R4, [R1+0x1474] ;  /* 0x0014740001047983 */ /* 0x000ea80000300800 */
[----:B------:R1:W-:Y:S01]  /*46660*/  STL [R1+0xc], R6 ;  /* 0x00000c0601007387 */ /* 0x0003e20000100800 */
[----:B----4-:R-:W-:-:S03]  /*46670*/  F2FP.SATFINITE.E5M2.F32.PACK_AB_MERGE_C R24, R24, R10, RZ ;  /* 0x0000000a1818723e */ /* 0x010fc600048060ff */
[----:B-1----:R-:W4:Y:S04]  /*46680*/  LDL R6, [R1+0x13d8] ;  /* 0x0013d80001067983 */ /* 0x002f280000100800 */
[----:B------:R-:W4:Y:S04]  /*46690*/  LDL.LU R5, [R1+0x1470] ;  /* 0x0014700001057983 */ /* 0x000f280000300800 */
[----:B------:R1:W-:Y:S04]  /*466a0*/  STL [R1+0x8], R12 ;  /* 0x0000080c01007387 */ /* 0x0003e80000100800 */
[----:B-1----:R-:W4:Y:S04]  /*466b0*/  LDL.LU R12, [R1+0x146c] ;  /* 0x00146c00010c7983 */ /* 0x002f280000300800 */
[----:B------:R-:W4:Y:S04]  /*466c0*/  LDL.LU R13, [R1+0x1468] ;  /* 0x00146800010d7983 */ /* 0x000f280000300800 */
[----:B------:R1:W-:Y:S04]  /*466d0*/  STL [R1+0xa8], R14 ;  /* 0x0000a80e01007387 */ /* 0x0003e80000100800 */
[----:B-1----:R-:W4:Y:S04]  /*466e0*/  LDL.LU R14, [R1+0x1464] ;  /* 0x00146400010e7983 */ /* 0x002f280000300800 */
[----:B------:R-:W4:Y:S04]  /*466f0*/  LDL.LU R15, [R1+0x1460] ;  /* 0x00146000010f7983 */ /* 0x000f280000300800 */
[----:B------:R1:W-:Y:S04]  /*46700*/  STL [R1+0xa4], R11 ;  /* 0x0000a40b01007387 */ /* 0x0003e80000100800 */
[----:B-1----:R-:W4:Y:S04]  /*46710*/  LDL.LU R11, [R1+0x145c] ;  /* 0x00145c00010b7983 */ /* 0x002f280000300800 */
[----:B------:R-:W4:Y:S01]  /*46720*/  LDL.LU R10, [R1+0x1458] ;  /* 0x00145800010a7983 */ /* 0x000f220000300800 */
[----:B---3--:R-:W-:-:S03]  /*46730*/  F2FP.SATFINITE.E5M2.F32.PACK_AB_MERGE_C R25, R8, R25, RZ ;  /* 0x000000190819723e */ /* 0x008fc600048060ff */
[----:B------:R-:W3:Y:S04]  /*46740*/  LDL.LU R8, [R1+0x13d4] ;  /* 0x0013d40001087983 */ /* 0x000ee80000300800 */
[----:B------:R1:W-:Y:S02]  /*46750*/  STL [R1+0xa0], R24 ;  /* 0x0000a01801007387 */ /* 0x0003e40000100800 */
[----:B-1----:R-:W-:Y:S02]  /*46760*/  F2FP.SATFINITE.E5M2.F32.PACK_AB_MERGE_C R24, R27, R26, RZ ;  /* 0x0000001a1b18723e */ /* 0x002fe400048060ff */
[----:B------:R-:W1:Y:S01]  /*46770*/  S2R R27, SR_TID.X ;  /* 0x00000000001b7919 */ /* 0x000e620000002100 */
[----:B------:R-:W-:Y:S02]  /*46780*/  F2FP.SATFINITE.E5M2.F32.PACK_AB_MERGE_C R21, R21, R20, RZ ;  /* 0x000000141515723e */ /* 0x000fe400048060ff */
[----:B------:R-:W-:Y:S01]  /*46790*/  F2FP.SATFINITE.E5M2.F32.PACK_AB_MERGE_C R20, R23, R22, RZ ;  /* 0x000000161714723e */ /* 0x000fe200048060ff */
[----:B------:R-:W-:Y:S01]  /*467a0*/  STL [R1+0x1c], R25 ;  /* 0x00001c1901007387 */ /* 0x000fe20000100800 */
[----:B--2---:R-:W-:-:S03]  /*467b0*/  F2FP.SATFINITE.E5M2.F32.PACK_AB_MERGE_C R3, R3, R9, RZ ;  /* 0x000000090303723e */ /* 0x004fc600048060ff */
[----:B------:R2:W-:Y:S04]  /*467c0*/  STL [R1+0xb4], R24 ;  /* 0x0000b41801007387 */ /* 0x0005e80000100800 */
[----:B------:R-:W-:Y:S04]  /*467d0*/  STL [R1+0xb8], R21 ;  /* 0x0000b81501007387 */ /* 0x000fe80000100800 */
[----:B------:R-:W3:Y:S04]  /*467e0*/  LDL.LU R9, [R1+0x458] ;  /* 0x0004580001097983 */ /* 0x000ee80000300800 */
[----:B------:R-:W-:Y:S04]  /*467f0*/  STL [R1+0xac], R20 ;  /* 0x0000ac1401007387 */ /* 0x000fe80000100800 */
[----:B--2---:R-:W2:Y:S04]  /*46800*/  LDL.LU R24, [R1+0x44c] ;  /* 0x00044c0001187983 */ /* 0x004ea80000300800 */
[----:B------:R0:W-:Y:S04]  /*46810*/  STL [R1+0xb0], R3 ;  /* 0x0000b00301007387 */ /* 0x0001e80000100800 */
[----:B------:R-:W2:Y:S04]  /*46820*/  LDL.LU R25, [R1+0x3c] ;  /* 0x00003c0001197983 */ /* 0x000ea80000300800 */
[----:B------:R-:W2:Y:S01]  /*46830*/  LDL.LU R26, [R1+0x10] ;  /* 0x00001000011a7983 */ /* 0x000ea20000300800 */
[----:B0-----:R-:W-:-:S03]  /*46840*/  VIADD R3, R7, 0xff ;  /* 0x000000ff07037836 */ /* 0x001fc60000000000 */
[----:B------:R-:W2:Y:S04]  /*46850*/  LDL.LU R20, [R1+0x34] ;  /* 0x0000340001147983 */ /* 0x000ea80000300800 */
[----:B------:R-:W2:Y:S04]  /*46860*/  LDL.LU R21, [R1+0x50] ;  /* 0x0000500001157983 */ /* 0x000ea80000300800 */
[----:B------:R-:W2:Y:S04]  /*46870*/  LDL.LU R22, [R1+0x30] ;  /* 0x0000300001167983 */ /* 0x000ea80000300800 */
[----:B------:R-:W2:Y:S01]  /*46880*/  LDL.LU R23, [R1+0x38] ;  /* 0x0000380001177983 */ /* 0x000ea20000300800 */
[----:B----4-:R-:W-:Y:S01]  /*46890*/  ISETP.GE.AND P0, PT, R6, UR10, PT ;  /* 0x0000000a06007c0c */ /* 0x010fe2000bf06270 */
[----:B------:R-:W-:-:S03]  /*468a0*/  VIADD R6, R7, 0x1 ;  /* 0x0000000107067836 */ /* 0x000fc60000000000 */
[----:B------:R-:W-:Y:S01]  /*468b0*/  ISETP.LT.AND P1, PT, R3, UR8, !P0 ;  /* 0x0000000803007c0c */ /* 0x000fe2000c721270 */
[----:B------:R-:W-:Y:S01]  /*468c0*/  ULDC UR8, c[0x0][0x22c] ;  /* 0x00008b0000087ab9 */ /* 0x000fe20000000800 */
[----:B------:R-:W-:Y:S01]  /*468d0*/  ISETP.LT.AND P4, PT, R6, UR4, !P0 ;  /* 0x0000000406007c0c */ /* 0x000fe2000c781270 */
[----:B------:R-:W-:Y:S01]  /*468e0*/  UMOV UR4, 0x400 ;  /* 0x0000040000047882 */ /* 0x000fe20000000000 */
[C---:B------:R-:W-:Y:S01]  /*468f0*/  VIADD R6, R7.reuse, 0x2 ;  /* 0x0000000207067836 */ /* 0x040fe20000000000 */
[----:B------:R-:W-:Y:S01]  /*46900*/  ULEA UR4, UR5, UR4, 0x18 ;  /* 0x0000000405047291 */ /* 0x000fe2000f8ec03f */
[----:B------:R-:W-:Y:S02]  /*46910*/  VIADD R7, R7, 0x3 ;  /* 0x0000000307077836 */ /* 0x000fe40000000000 */
[----:B------:R-:W-:Y:S01]  /*46920*/  ULDC UR5, c[0x0][0x22c] ;  /* 0x00008b0000057ab9 */ /* 0x000fe20000000800 */
[----:B------:R-:W-:Y:S01]  /*46930*/  ISETP.LT.AND P3, PT, R6, UR8, !P0 ;  /* 0x0000000806007c0c */ /* 0x000fe2000c761270 */
[----:B------:R-:W-:Y:S01]  /*46940*/  ULDC.64 UR8, c[0x0][0x220] ;  /* 0x0000880000087ab9 */ /* 0x000fe20000000a00 */
[----:B------:R-:W4:Y:S01]  /*46950*/  LDL.LU R6, [R1+0x450] ;  /* 0x0004500001067983 */ /* 0x000f220000300800 */
[----:B------:R-:W-:Y:S01]  /*46960*/  ISETP.LT.AND P5, PT, R7, UR5, !P0 ;  /* 0x0000000507007c0c */ /* 0x000fe2000c7a1270 */
[----:B------:R-:W-:-:S02]  /*46970*/  ULDC UR5, c[0x0][0x22c] ;  /* 0x00008b0000057ab9 */ /* 0x000fc40000000800 */
[----:B------:R-:W4:Y:S01]  /*46980*/  LDL.LU R7, [R1+0x444] ;  /* 0x0004440001077983 */ /* 0x000f220000300800 */
[----:B---3--:R-:W-:Y:S01]  /*46990*/  LOP3.LUT R3, R8, 0x1f0, RZ, 0xc0, !PT ;  /* 0x000001f008037812 */ /* 0x008fe200078ec0ff */
[----:B-1----:R-:W-:-:S05]  /*469a0*/  IMAD.SHL.U32 R8, R27, 0x20, RZ ;  /* 0x000000201b087824 */ /* 0x002fca00078e00ff */
[----:B------:R-:W-:-:S04]  /*469b0*/  LOP3.LUT R8, R8, 0x400, RZ, 0xc0, !PT ;  /* 0x0000040008087812 */ /* 0x000fc800078ec0ff */
[----:B------:R-:W-:Y:S02]  /*469c0*/  IADD3 R3, R3, UR4, R8 ;  /* 0x0000000403037c10 */ /* 0x000fe4000fffe008 */
[----:B------:R-:W3:Y:S02]  /*469d0*/  LDL.LU R8, [R1+0x1454] ;  /* 0x0014540001087983 */ /* 0x000ee40000300800 */
[----:B---3--:R-:W-:Y:S02]  /*469e0*/  PRMT R8, R9, 0x5410, R8 ;  /* 0x0000541009087816 */ /* 0x008fe40000000008 */
[----:B------:R-:W3:Y:S01]  /*469f0*/  LDL.LU R9, [R1+0x1450] ;  /* 0x0014500001097983 */ /* 0x000ee20000300800 */
[----:B--2---:R-:W-:Y:S02]  /*46a00*/  PRMT R10, R25, 0x5410, R10 ;  /* 0x00005410190a7816 */ /* 0x004fe4000000000a */
[----:B------:R-:W-:Y:S02]  /*46a10*/  PRMT R11, R26, 0x5410, R11 ;  /* 0x000054101a0b7816 */ /* 0x000fe4000000000b */
[----:B---3--:R-:W-:-:S05]  /*46a20*/  PRMT R9, R24, 0x5410, R9 ;  /* 0x0000541018097816 */ /* 0x008fca0000000009 */
[----:B------:R0:W-:Y:S02]  /*46a30*/  STSM.16.M88.4 [R3], R8 ;  /* 0x0000000803007844 */ /* 0x0001e40000000200 */
[----:B0-----:R-:W-:Y:S02]  /*46a40*/  PRMT R8, R15, 0x5410, R13 ;  /* 0x000054100f087816 */ /* 0x001fe4000000000d */
[----:B------:R-:W2:Y:S04]  /*46a50*/  LDL.LU R15, [R1+0x448] ;  /* 0x00044800010f7983 */ /* 0x000ea80000300800 */
[----:B------:R-:W2:Y:S01]  /*46a60*/  LDL.LU R13, [R1+0x454] ;  /* 0x00045400010d7983 */ /* 0x000ea20000300800 */
[----:B------:R-:W-:Y:S02]  /*46a70*/  PRMT R9, R14, 0x5410, R12 ;  /* 0x000054100e097816 */ /* 0x000fe4000000000c */
[----:B------:R-:W-:Y:S01]  /*46a80*/  PRMT R10, R5, 0x5410, R2 ;  /* 0x00005410050a7816 */ /* 0x000fe20000000002 */
[----:B------:R-:W3:Y:S01]  /*46a90*/  LDL.LU R24, [R1+0x24] ;  /* 0x0000240001187983 */ /* 0x000ee20000300800 */
[----:B------:R-:W-:-:S02]  /*46aa0*/  PRMT R11, R4, 0x5410, R0 ;  /* 0x00005410040b7816 */ /* 0x000fc40000000000 */
[----:B------:R-:W-:Y:S01]  /*46ab0*/  LOP3.LUT R2, R27, 0x3f, RZ, 0xc0, !PT ;  /* 0x0000003f1b027812 */ /* 0x000fe200078ec0ff */
[----:B------:R-:W3:Y:S04]  /*46ac0*/  LDL.LU R25, [R1+0x2c] ;  /* 0x00002c0001197983 */ /* 0x000ee80000300800 */
[----:B------:R-:W-:Y:S04]  /*46ad0*/  STSM.16.M88.4 [R3+0x200], R8 ;  /* 0x0002000803007844 */ /* 0x000fe80000000200 */
[----:B------:R-:W3:Y:S04]  /*46ae0*/  LDL.LU R26, [R1+0x20] ;  /* 0x00002000011a7983 */ /* 0x000ee80000300800 */
[----:B------:R-:W3:Y:S01]  /*46af0*/  LDL.LU R27, [R1+0x28] ;  /* 0x00002800011b7983 */ /* 0x000ee20000300800 */
[----:B------:R-:W-:Y:S01]  /*46b00*/  LEA R0, R2, UR4, 0x4 ;  /* 0x0000000402007c11 */ /* 0x000fe2000f8e20ff */
[----:B------:R-:W-:Y:S01]  /*46b10*/  ULDC UR4, c[0x0][0x244] ;  /* 0x0000910000047ab9 */ /* 0x000fe20000000800 */
[----:B------:R-:W-:Y:S01]  /*46b20*/  BAR.SYNC.DEFER_BLOCKING 0x0 ;  /* 0x0000000000007b1d */ /* 0x000fe20000010000 */
[----:B------:R-:W-:-:S05]  /*46b30*/  PRMT R14, R21, 0x5410, R20 ;  /* 0x00005410150e7816 */ /* 0x000fca0000000014 */
[----:B------:R-:W3:Y:S04]  /*46b40*/  LDL.LU R2, [R1+0x464] ;  /* 0x0004640001027983 */ /* 0x000ee80000300800 */
[----:B------:R-:W3:Y:S04]  /*46b50*/  LDL.LU R20, [R1+0x58] ;  /* 0x0000580001147983 */ /* 0x000ee80000300800 */
[----:B------:R-:W3:Y:S04]  /*46b60*/  LDL.LU R21, [R1+0x90] ;  /* 0x0000900001157983 */ /* 0x000ee80000300800 */
[----:B------:R-:W-:Y:S01]  /*46b70*/  LDS.128 R8, [R0+0x400] ;  /* 0x0004000000087984 */ /* 0x000fe20000000c00 */
[----:B--2---:R-:W-:-:S02]  /*46b80*/  PRMT R12, R13, 0x5410, R15 ;  /* 0x000054100d0c7816 */ /* 0x004fc4000000000f */
[----:B----4-:R-:W-:Y:S02]  /*46b90*/  PRMT R13, R6, 0x5410, R7 ;  /* 0x00005410060d7816 */ /* 0x010fe40000000007 */
[----:B------:R-:W0:Y:S01]  /*46ba0*/  LDS.128 R4, [R0] ;  /* 0x0000000000047984 */ /* 0x000e220000000c00 */
[----:B------:R-:W-:-:S03]  /*46bb0*/  PRMT R15, R23, 0x5410, R22 ;  /* 0x00005410170f7816 */ /* 0x000fc60000000016 */
[----:B------:R-:W2:Y:S04]  /*46bc0*/  LDL.LU R22, [R1+0x54] ;  /* 0x0000540001167983 */ /* 0x000ea80000300800 */
[----:B------:R-:W2:Y:S04]  /*46bd0*/  LDL.LU R23, [R1+0x5c] ;  /* 0x00005c0001177983 */ /* 0x000ea80000300800 */
[----:B------:R-:W-:Y:S01]  /*46be0*/  STL [R1+0x10], R0 ;  /* 0x0000100001007387 */ /* 0x000fe20000100800 */
[----:B------:R-:W-:Y:S06]  /*46bf0*/  BAR.SYNC.DEFER_BLOCKING 0x0 ;  /* 0x0000000000007b1d */ /* 0x000fec0000010000 */
[----:B0-----:R0:W-:Y:S04]  /*46c00*/  STL.64 [R1+0x1400], R6 ;  /* 0x0014000601007387 */ /* 0x0011e80000100a00 */
[----:B0-----:R-:W4:Y:S04]  /*46c10*/  LDL.LU R6, [R1+0x468] ;  /* 0x0004680001067983 */ /* 0x001f280000300800 */
[----:B------:R-:W4:Y:S04]  /*46c20*/  LDL.LU R7, [R1+0x45c] ;  /* 0x00045c0001077983 */ /* 0x000f280000300800 */
[----:B------:R0:W-:Y:S04]  /*46c30*/  STL.64 [R1+0x13f8], R4 ;  /* 0x0013f80401007387 */ /* 0x0001e80000100a00 */
[----:B0-----:R-:W4:Y:S04]  /*46c40*/  LDL.LU R5, [R1+0x460] ;  /* 0x0004600001057983 */ /* 0x001f280000300800 */
[----:B------:R3:W-:Y:S02]  /*46c50*/  STSM.16.M88.4 [R3], R12 ;  /* 0x0000000c03007844 */ /* 0x0007e40000000200 */
[----:B---3--:R-:W-:-:S02]  /*46c60*/  PRMT R12, R25, 0x5410, R24 ;  /* 0x00005410190c7816 */ /* 0x008fc40000000018 */
[----:B------:R-:W-:Y:S02]  /*46c70*/  PRMT R13, R27, 0x5410, R26 ;  /* 0x000054101b0d7816 */ /* 0x000fe4000000001a */
[----:B------:R-:W-:Y:S02]  /*46c80*/  PRMT R14, R19, 0x5410, R17 ;  /* 0x00005410130e7816 */ /* 0x000fe40000000011 */
[----:B------:R-:W-:-:S05]  /*46c90*/  PRMT R15, R18, 0x5410, R16 ;  /* 0x00005410120f7816 */ /* 0x000fca0000000010 */
[----:B------:R0:W-:Y:S02]  /*46ca0*/  STSM.16.M88.4 [R3+0x200], R12 ;  /* 0x0002000c03007844 */ /* 0x0001e40000000200 */
[----:B0-----:R-:W-:Y:S02]  /*46cb0*/  PRMT R14, R21, 0x5410, R20 ;  /* 0x00005410150e7816 */ /* 0x001fe40000000014 */
[----:B------:R0:W-:Y:S04]  /*46cc0*/  STL.64 [R1+0x1410], R10 ;  /* 0x0014100a01007387 */ /* 0x0001e80000100a00 */
[----:B0-----:R-:W3:Y:S04]  /*46cd0*/  LDL.LU R10, [R1+0x40] ;  /* 0x00004000010a7983 */ /* 0x001ee80000300800 */
[----:B------:R-:W3:Y:S04]  /*46ce0*/  LDL.LU R11, [R1+0x48] ;  /* 0x00004800010b7983 */ /* 0x000ee80000300800 */
[----:B------:R0:W-:Y:S04]  /*46cf0*/  STL.64 [R1+0x1408], R8 ;  /* 0x0014080801007387 */ /* 0x0001e80000100a00 */
[----:B0-----:R-:W3:Y:S04]  /*46d00*/  LDL.LU R8, [R1+0x44] ;  /* 0x0000440001087983 */ /* 0x001ee80000300800 */
[----:B------:R-:W3:Y:S04]  /*46d10*/  LDL.LU R9, [R1+0x4c] ;  /* 0x00004c0001097983 */ /* 0x000ee80000300800 */
[----:B------:R-:W3:Y:S04]  /*46d20*/  LDL.LU R4, [R1+0x474] ;  /* 0x0004740001047983 */ /* 0x000ee80000300800 */
[----:B------:R-:W3:Y:S04]  /*46d30*/  LDL.LU R24, [R1+0x98] ;  /* 0x0000980001187983 */ /* 0x000ee80000300800 */
[----:B------:R-:W3:Y:S04]  /*46d40*/  LDL.LU R25, [R1+0x11c] ;  /* 0x00011c0001197983 */ /* 0x000ee80000300800 */
[----:B------:R-:W3:Y:S04]  /*46d50*/  LDL.LU R26, [R1+0x94] ;  /* 0x00009400011a7983 */ /* 0x000ee80000300800 */
[----:B------:R-:W3:Y:S04]  /*46d60*/  LDL.LU R27, [R1+0x9c] ;  /* 0x00009c00011b7983 */ /* 0x000ee80000300800 */
[----:B------:R-:W3:Y:S01]  /*46d70*/  LDL.LU R17, [R1+0x46c] ;  /* 0x00046c0001117983 */ /* 0x000ee20000300800 */
[----:B--2---:R-:W-:Y:S01]  /*46d80*/  PRMT R15, R23, 0x5410, R22 ;  /* 0x00005410170f7816 */ /* 0x004fe20000000016 */
[----:B------:R-:W-:Y:S06]  /*46d90*/  BAR.SYNC.DEFER_BLOCKING 0x0 ;  /* 0x0000000000007b1d */ /* 0x000fec0000010000 */
[----:B------:R-:W0:Y:S01]  /*46da0*/  LDS.128 R20, [R0] ;  /* 0x0000000000147984 */ /* 0x000e220000000c00 */
[----:B----4-:R-:W-:-:S02]  /*46db0*/  PRMT R13, R2, 0x5410, R7 ;  /* 0x00005410020d7816 */ /* 0x010fc40000000007 */
[----:B------:R-:W-:Y:S02]  /*46dc0*/  PRMT R12, R6, 0x5410, R5 ;  /* 0x00005410060c7816 */ /* 0x000fe40000000005 */
[----:B------:R-:W2:Y:S04]  /*46dd0*/  LDL.LU R5, [R1+0x64] ;  /* 0x0000640001057983 */ /* 0x000ea80000300800 */
[----:B------:R-:W2:Y:S04]  /*46de0*/  LDL.LU R6, [R1+0x6c] ;  /* 0x00006c0001067983 */ /* 0x000ea80000300800 */
[----:B------:R-:W4:Y:S04]  /*46df0*/  LDL.LU R7, [R1+0x60] ;  /* 0x0000600001077983 */ /* 0x000f280000300800 */
[----:B------:R-:W4:Y:S04]  /*46e00*/  LDL.LU R2, [R1+0x68] ;  /* 0x0000680001027983 */ /* 0x000f280000300800 */
[----:B0-----:R-:W-:Y:S04]  /*46e10*/  STL.64 [R1+0x20], R20 ;  /* 0x0000201401007387 */ /* 0x001fe80000100a00 */
[----:B------:R-:W-:Y:S04]  /*46e20*/  STL.64 [R1+0x28], R22 ;  /* 0x0000281601007387 */ /* 0x000fe80000100a00 */
[----:B------:R-:W0:Y:S01]  /*46e30*/  LDS.128 R20, [R0+0x400] ;  /* 0x0004000000147984 */ /* 0x000e220000000c00 */
[----:B------:R-:W-:Y:S06]  /*46e40*/  BAR.SYNC.DEFER_BLOCKING 0x0 ;  /* 0x0000000000007b1d */ /* 0x000fec0000010000 */
[----:B0-----:R-:W-:Y:S04]  /*46e50*/  STL.64 [R1+0x30], R20 ;  /* 0x0000301401007387 */ /* 0x001fe80000100a00 */
[----:B------:R0:W-:Y:S04]  /*46e60*/  STL.64 [R1+0x38], R22 ;  /* 0x0000381601007387 */ /* 0x0001e80000100a00 */
[----:B0-----:R-:W2:Y:S04]  /*46e70*/  LDL.LU.64 R22, [R1+0x1448] ;  /* 0x0014480001167983 */ /* 0x001ea80000300a00 */
[----:B------:R-:W2:Y:S04]  /*46e80*/  LDL.LU.64 R20, [R1+0x1440] ;  /* 0x0014400001147983 */ /* 0x000ea80000300a00 */
[----:B------:R-:W4:Y:S04]  /*46e90*/  LDL.LU R18, [R1+0x488] ;  /* 0x0004880001127983 */ /* 0x000f280000300800 */
[----:B------:R3:W-:Y:S04]  /*46ea0*/  STSM.16.M88.4 [R3], R12 ;  /* 0x0000000c03007844 */ /* 0x0007e80000000200 */
[----:B------:R-:W4:Y:S04]  /*46eb0*/  LDL.LU R16, [R1+0x47c] ;  /* 0x00047c0001107983 */ /* 0x000f280000300800 */
[----:B------:R-:W4:Y:S01]  /*46ec0*/  LDL.LU R19, [R1+0x484] ;  /* 0x0004840001137983 */ /* 0x000f220000300800 */
[----:B---3--:R-:W-:-:S03]  /*46ed0*/  PRMT R12, R9, 0x5410, R8 ;  /* 0x00005410090c7816 */ /* 0x008fc60000000008 */
[----:B------:R-:W3:Y:S01]  /*46ee0*/  LDL.LU R8, [R1+0x134] ;  /* 0x0001340001087983 */ /* 0x000ee20000300800 */
[----:B------:R-:W-:-:S03]  /*46ef0*/  PRMT R13, R11, 0x5410, R10 ;  /* 0x000054100b0d7816 */ /* 0x000fc6000000000a */
[----:B------:R-:W3:Y:S04]  /*46f00*/  LDL.LU R9, [R1+0x13c] ;  /* 0x00013c0001097983 */ /* 0x000ee80000300800 */
[----:B------:R-:W3:Y:S04]  /*46f10*/  LDL.LU R10, [R1+0x130] ;  /* 0x00013000010a7983 */ /* 0x000ee80000300800 */
[----:B------:R-:W3:Y:S01]  /*46f20*/  LDL.LU R11, [R1+0x138] ;  /* 0x00013800010b7983 */ /* 0x000ee20000300800 */
[----:B--2---:R-:W-:-:S03]  /*46f30*/  PRMT R14, R23, 0x5410, R21 ;  /* 0x00005410170e7816 */ /* 0x004fc60000000015 */
[----:B------:R-:W2:Y:S01]  /*46f40*/  LDL.LU R23, [R1+0x478] ;  /* 0x0004780001177983 */ /* 0x000ea20000300800 */
[----:B------:R-:W-:-:S03]  /*46f50*/  PRMT R15, R22, 0x5410, R20 ;  /* 0x00005410160f7816 */ /* 0x000fc60000000014 */
[----:B------:R-:W3:Y:S04]  /*46f60*/  LDL.LU R21, [R1+0x480] ;  /* 0x0004800001157983 */ /* 0x000ee80000300800 */
[----:B------:R-:W2:Y:S04]  /*46f70*/  LDL.LU R20, [R1+0x470] ;  /* 0x0004700001147983 */ /* 0x000ea80000300800 */
[----:B------:R0:W-:Y:S02]  /*46f80*/  STSM.16.M88.4 [R3+0x200], R12 ;  /* 0x0002000c03007844 */ /* 0x0001e40000000200 */
[----:B0-----:R-:W-:-:S02]  /*46f90*/  PRMT R14, R25, 0x5410, R24 ;  /* 0x00005410190e7816 */ /* 0x001fc40000000018 */
[----:B------:R-:W-:Y:S01]  /*46fa0*/  PRMT R15, R27, 0x5410, R26 ;  /* 0x000054101b0f7816 */ /* 0x000fe2000000001a */
[----:B------:R-:W-:Y:S06]  /*46fb0*/  BAR.SYNC.DEFER_BLOCKING 0x0 ;  /* 0x0000000000007b1d */ /* 0x000fec0000010000 */
[----:B------:R-:W0:Y:S04]  /*46fc0*/  LDS.128 R24, [R0] ;  /* 0x0000000000187984 */ /* 0x000e280000000c00 */
[----:B0-----:R-:W-:Y:S04]  /*46fd0*/  STL.64 [R1+0x40], R24 ;  /* 0x0000401801007387 */ /* 0x001fe80000100a00 */
[----:B------:R-:W-:Y:S04]  /*46fe0*/  STL.64 [R1+0x48], R26 ;  /* 0x0000481a01007387 */ /* 0x000fe80000100a00 */
[----:B------:R-:W0:Y:S01]  /*46ff0*/  LDS.128 R24, [R0+0x400] ;  /* 0x0004000000187984 */ /* 0x000e220000000c00 */
[----:B------:R-:W-:-:S03]  /*47000*/  PRMT R13, R4, 0x5410, R17 ;  /* 0x00005410040d7816 */ /* 0x000fc60000000011 */
[----:B0-----:R-:W-:Y:S04]  /*47010*/  STL.64 [R1+0x50], R24 ;  /* 0x0000501801007387 */ /* 0x001fe80000100a00 */
[----:B------:R0:W-:Y:S04]  /*47020*/  STL.64 [R1+0x58], R26 ;  /* 0x0000581a01007387 */ /* 0x0001e80000100a00 */
[----:B0-----:R-:W3:Y:S04]  /*47030*/  LDL.LU.64 R26, [R1+0x1438] ;  /* 0x00143800011a7983 */ /* 0x001ee80000300a00 */
[----:B------:R-:W3:Y:S04]  /*47040*/  LDL.LU.64 R24, [R1+0x1430] ;  /* 0x0014300001187983 */ /* 0x000ee80000300a00 */
[----:B------:R-:W3:Y:S04]  /*47050*/  LDL.LU R17, [R1+0x84] ;  /* 0x0000840001117983 */ /* 0x000ee80000300800 */
[----:B------:R-:W3:Y:S01]  /*47060*/  LDL.LU R4, [R1+0x8c] ;  /* 0x00008c0001047983 */ /* 0x000ee20000300800 */
[----:B--2---:R-:W-:Y:S01]  /*47070*/  PRMT R12, R23, 0x5410, R20 ;  /* 0x00005410170c7816 */ /* 0x004fe20000000014 */
[----:B------:R-:W-:Y:S06]  /*47080*/  BAR.SYNC.DEFER_BLOCKING 0x0 ;  /* 0x0000000000007b1d */ /* 0x000fec0000010000 */
[----:B------:R0:W-:Y:S02]  /*47090*/  STSM.16.M88.4 [R3], R12 ;  /* 0x0000000c03007844 */ /* 0x0001e40000000200 */
[----:B0-----:R-:W-:-:S02]  /*470a0*/  PRMT R12, R6, 0x5410, R5 ;  /* 0x00005410060c7816 */ /* 0x001fc40000000005 */
[----:B------:R-:W2:Y:S01]  /*470b0*/  LDL.LU R5, [R1+0x80] ;  /* 0x0000800001057983 */ /* 0x000ea20000300800 */
[----:B----4-:R-:W-:-:S03]  /*470c0*/  PRMT R13, R2, 0x5410, R7 ;  /* 0x00005410020d7816 */ /* 0x010fc60000000007 */
[----:B------:R-:W4:Y:S04]  /*470d0*/  LDL.LU R6, [R1+0x88] ;  /* 0x0000880001067983 */ /* 0x000f280000300800 */
[----:B------:R-:W4:Y:S01]  /*470e0*/  LDL.LU R7, [R1+0x4] ;  /* 0x0000040001077983 */ /* 0x000f220000300800 */
[----:B---3--:R-:W-:Y:S02]  /*470f0*/  PRMT R14, R27, 0x5410, R25 ;  /* 0x000054101b0e7816 */ /* 0x008fe40000000019 */
[----:B------:R-:W-:-:S05]  /*47100*/  PRMT R15, R26, 0x5410, R24 ;  /* 0x000054101a0f7816 */ /* 0x000fca0000000018 */
[----:B------:R0:W-:Y:S02]  /*47110*/  STSM.16.M88.4 [R3+0x200], R12 ;  /* 0x0002000c03007844 */ /* 0x0001e40000000200 */
[----:B0-----:R-:W-:Y:S02]  /*47120*/  PRMT R12, R18, 0x5410, R21 ;  /* 0x00005410120c7816 */ /* 0x001fe40000000015 */
[----:B------:R-:W-:Y:S02]  /*47130*/  PRMT R13, R19, 0x5410, R16 ;  /* 0x00005410130d7816 */ /* 0x000fe40000000010 */
[----:B------:R-:W-:Y:S02]  /*47140*/  PRMT R14, R9, 0x5410, R8 ;  /* 0x00005410090e7816 */ /* 0x000fe40000000008 */
[----:B------:R-:W-:Y:S01]  /*47150*/  PRMT R15, R11, 0x5410, R10 ;  /* 0x000054100b0f7816 */ /* 0x000fe2000000000a */
[----:B------:R-:W-:Y:S06]  /*47160*/  BAR.SYNC.DEFER_BLOCKING 0x0 ;  /* 0x0000000000007b1d */ /* 0x000fec0000010000 */
[----:B----4-:R-:W-:Y:S04]  /*47170*/  STL.64 [R1+0x1428], R6 ;  /* 0x0014280601007387 */ /* 0x010fe80000100a00 */
[----:B--2---:R-:W-:Y:S04]  /*47180*/  STL.64 [R1+0x1420], R4 ;  /* 0x0014200401007387 */ /* 0x004fe80000100a00 */
[----:B------:R-:W0:Y:S04]  /*47190*/  LDS.128 R4, [R0] ;  /* 0x0000000000047984 */ /* 0x000e280000000c00 */
[----:B------:R-:W2:Y:S04]  /*471a0*/  LDL.LU R2, [R1] ;  /* 0x0000000001027983 */ /* 0x000ea80000300800 */
[----:B------:R-:W3:Y:S04]  /*471b0*/  LDL.LU R26, [R1+0x1b8] ;  /* 0x0001b800011a7983 */ /* 0x000ee80000300800 */
[----:B------:R-:W4:Y:S04]  /*471c0*/  LDL.LU R24, [R1+0x154] ;  /* 0x0001540001187983 */ /* 0x000f280000300800 */
        /* <DEDUP_REMOVED lines=13> */
[----:B0-----:R-:W-:Y:S04]  /*472a0*/  STL.64 [R1+0x60], R4 ;  /* 0x0000600401007387 */ /* 0x001fe80000100a00 */
[----:B------:R-:W-:Y:S04]  /*472b0*/  STL.64 [R1+0x68], R6 ;  /* 0x0000680601007387 */ /* 0x000fe80000100a00 */
[----:B------:R-:W0:Y:S01]  /*472c0*/  LDS.128 R4, [R0+0x400] ;  /* 0x0004000000047984 */ /* 0x000e220000000c00 */
[----:B------:R-:W-:Y:S06]  /*472d0*/  BAR.SYNC.DEFER_BLOCKING 0x0 ;  /* 0x0000000000007b1d */ /* 0x000fec0000010000 */
[----:B0-----:R-:W-:Y:S04]  /*472e0*/  STL.64 [R1+0x70], R4 ;  /* 0x0000700401007387 */ /* 0x001fe80000100a00 */
[----:B------:R0:W-:Y:S04]  /*472f0*/  STL.64 [R1+0x78], R6 ;  /* 0x0000780601007387 */ /* 0x0001e80000100a00 */
[----:B0-----:R-:W4:Y:S04]  /*47300*/  LDL.LU.64 R6, [R1+0x1428] ;  /* 0x0014280001067983 */ /* 0x001f280000300a00 */
[----:B------:R-:W3:Y:S04]  /*47310*/  LDL.LU.64 R4, [R1+0x1420] ;  /* 0x0014200001047983 */ /* 0x000ee80000300a00 */
[----:B------:R2:W-:Y:S02]  /*47320*/  STSM.16.M88.4 [R3], R12 ;  /* 0x0000000c03007844 */ /* 0x0005e40000000200 */
[----:B--2---:R-:W-:-:S02]  /*47330*/  PRMT R15, R2, 0x5410, R28 ;  /* 0x00005410020f7816 */ /* 0x004fc4000000001c */
[----:B----4-:R-:W-:Y:S02]  /*47340*/  PRMT R14, R7, 0x5410, R29 ;  /* 0x00005410070e7816 */ /* 0x010fe4000000001d */
[----:B------:R-:W2:Y:S01]  /*47350*/  LDL.LU R29, [R1+0x1b0] ;  /* 0x0001b000011d7983 */ /* 0x000ea20000300800 */
[----:B---3--:R-:W-:-:S03]  /*47360*/  PRMT R12, R4, 0x5410, R17 ;  /* 0x00005410040c7816 */ /* 0x008fc60000000011 */
[----:B------:R-:W3:Y:S01]  /*47370*/  LDL.LU R28, [R1+0x48c] ;  /* 0x00048c00011c7983 */ /* 0x000ee20000300800 */
[----:B------:R-:W-:-:S03]  /*47380*/  PRMT R13, R6, 0x5410, R5 ;  /* 0x00005410060d7816 */ /* 0x000fc60000000005 */
[----:B------:R-:W4:Y:S04]  /*47390*/  LDL.LU R17, [R1+0x1bc] ;  /* 0x0001bc0001117983 */ /* 0x000f280000300800 */
[----:B------:R-:W4:Y:S04]  /*473a0*/  LDL.LU R4, [R1+0x1d4] ;  /* 0x0001d40001047983 */ /* 0x000f280000300800 */
[----:B------:R-:W4:Y:S04]  /*473b0*/  LDL.LU R5, [R1+0x174] ;  /* 0x0001740001057983 */ /* 0x000f280000300800 */
[----:B------:R-:W4:Y:S04]  /*473c0*/  LDL.LU R2, [R1+0x17c] ;  /* 0x00017c0001027983 */ /* 0x000f280000300800 */
[----:B------:R-:W4:Y:S04]  /*473d0*/  LDL.LU R6, [R1+0x170] ;  /* 0x0001700001067983 */ /* 0x000f280000300800 */
[----:B------:R-:W4:Y:S04]  /*473e0*/  LDL.LU R7, [R1+0x178] ;  /* 0x0001780001077983 */ /* 0x000f280000300800 */
[----:B------:R0:W-:Y:S04]  /*473f0*/  STSM.16.M88.4 [R3+0x200], R12 ;  /* 0x0002000c03007844 */ /* 0x0001e80000000200 */
[----:B0-----:R-:W3:Y:S01]  /*47400*/  LDL.LU R15, [R1+0x1b4] ;  /* 0x0001b400010f7983 */ /* 0x001ee20000300800 */
[----:B------:R-:W-:Y:S01]  /*47410*/  PRMT R14, R27, 0x5410, R24 ;  /* 0x000054101b0e7816 */ /* 0x000fe20000000018 */
[----:B------:R-:W-:Y:S01]  /*47420*/  BAR.SYNC.DEFER_BLOCKING 0x0 ;  /* 0x0000000000007b1d */ /* 0x000fe20000010000 */
[----:B--2---:R-:W-:-:S02]  /*47430*/  PRMT R13, R26, 0x5410, R29 ;  /* 0x000054101a0d7816 */ /* 0x004fc4000000001d */
[----:B---3--:R-:W-:Y:S02]  /*47440*/  PRMT R12, R28, 0x5410, R15 ;  /* 0x000054101c0c7816 */ /* 0x008fe4000000000f */
[----:B------:R-:W-:Y:S02]  /*47450*/  PRMT R15, R22, 0x5410, R25 ;  /* 0x00005410160f7816 */ /* 0x000fe40000000019 */
[----:B------:R-:W0:Y:S04]  /*47460*/  LDS.128 R24, [R0] ;  /* 0x0000000000187984 */ /* 0x000e280000000c00 */
[----:B0-----:R-:W-:Y:S04]  /*47470*/  STL.64 [R1+0x80], R24 ;  /* 0x0000801801007387 */ /* 0x001fe80000100a00 */
[----:B------:R-:W-:Y:S04]  /*47480*/  STL.64 [R1+0x88], R26 ;  /* 0x0000881a01007387 */ /* 0x000fe80000100a00 */
[----:B------:R-:W0:Y:S01]  /*47490*/  LDS.128 R24, [R0+0x400] ;  /* 0x0004000000187984 */ /* 0x000e220000000c00 */
[----:B------:R-:W-:Y:S06]  /*474a0*/  BAR.SYNC.DEFER_BLOCKING 0x0 ;  /* 0x0000000000007b1d */ /* 0x000fec0000010000 */
[----:B0-----:R-:W-:Y:S04]  /*474b0*/  STL.64 [R1+0x90], R24 ;  /* 0x0000901801007387 */ /* 0x001fe80000100a00 */
[----:B------:R-:W-:Y:S04]  /*474c0*/  STL.64 [R1+0x98], R26 ;  /* 0x0000981a01007387 */ /* 0x000fe80000100a00 */
[----:B------:R-:W2:Y:S04]  /*474d0*/  LDL.LU R28, [R1+0xa4] ;  /* 0x0000a400011c7983 */ /* 0x000ea80000300800 */
[----:B------:R0:W-:Y:S02]  /*474e0*/  STSM.16.M88.4 [R3], R12 ;  /* 0x0000000c03007844 */ /* 0x0001e40000000200 */
[----:B0-----:R-:W-:-:S02]  /*474f0*/  PRMT R12, R23, 0x5410, R20 ;  /* 0x00005410170c7816 */ /* 0x001fc40000000014 */
[----:B------:R-:W-:Y:S02]  /*47500*/  PRMT R13, R18, 0x5410, R21 ;  /* 0x00005410120d7816 */ /* 0x000fe40000000015 */
[----:B------:R-:W-:Y:S02]  /*47510*/  PRMT R14, R19, 0x5410, R16 ;  /* 0x00005410130e7816 */ /* 0x000fe40000000010 */
[----:B------:R-:W-:-:S05]  /*47520*/  PRMT R15, R9, 0x5410, R8 ;  /* 0x00005410090f7816 */ /* 0x000fca0000000008 */
[----:B------:R-:W-:Y:S01]  /*47530*/  STSM.16.M88.4 [R3+0x200], R12 ;  /* 0x0002000c03007844 */ /* 0x000fe20000000200 */
[----:B------:R-:W-:Y:S01]  /*47540*/  BAR.SYNC.DEFER_BLOCKING 0x0 ;  /* 0x0000000000007b1d */ /* 0x000fe20000010000 */
[----:B----4-:R-:W-:-:S05]  /*47550*/  PRMT R21, R4, 0x5410, R17 ;  /* 0x0000541004157816 */ /* 0x010fca0000000011 */
[----:B------:R-:W0:Y:S04]  /*47560*/  LDS.128 R12, [R0] ;  /* 0x00000000000c7984 */ /* 0x000e280000000c00 */
[----:B------:R-:W1:Y:S01]  /*47570*/  LDS.128 R16, [R0+0x400] ;  /* 0x0004000000107984 */ /* 0x000e620000000c00 */
[----:B------:R-:W-:Y:S02]  /*47580*/  PRMT R20, R11, 0x5410, R10 ;  /* 0x000054100b147816 */ /* 0x000fe4000000000a */
[----:B------:R-:W-:Y:S02]  /*47590*/  PRMT R22, R2, 0x5410, R5 ;  /* 0x0000541002167816 */ /* 0x000fe40000000005 */
[----:B------:R-:W-:Y:S01]  /*475a0*/  PRMT R23, R7, 0x5410, R6 ;  /* 0x0000541007177816 */ /* 0x000fe20000000006 */
[----:B------:R-:W-:Y:S06]  /*475b0*/  BAR.SYNC.DEFER_BLOCKING 0x0 ;  /* 0x0000000000007b1d */ /* 0x000fec0000010000 */
[----:B------:R-:W-:Y:S04]  /*475c0*/  STSM.16.M88.4 [R3], R20 ;  /* 0x0000001403007844 */ /* 0x000fe80000000200 */
[----:B--2---:R2:W-:Y:S04]  /*475d0*/  STL [R1+0x1418], R28 ;  /* 0x0014181c01007387 */ /* 0x0045e80000100800 */
[----:B--2---:R-:W2:Y:S04]  /*475e0*/  LDL.LU R28, [R1+0xf0] ;  /* 0x0000f000011c7983 */ /* 0x004ea80000300800 */
        /* <DEDUP_REMOVED lines=14> */
[----:B0-----:R0:W-:Y:S04]  /*476d0*/  STL [R1+0x13ec], R12 ;  /* 0x0013ec0c01007387 */ /* 0x0011e80000100800 */
[----:B0-----:R-:W4:Y:S04]  /*476e0*/  LDL.LU R12, [R1+0xac] ;  /* 0x0000ac00010c7983 */ /* 0x001f280000300800 */
[----:B------:R0:W-:Y:S04]  /*476f0*/  STL [R1+0x13e8], R13 ;  /* 0x0013e80d01007387 */ /* 0x0001e80000100800 */
[----:B0-----:R-:W4:Y:S04]  /*47700*/  LDL.LU R13, [R1+0xfc] ;  /* 0x0000fc00010d7983 */ /* 0x001f280000300800 */
[----:B------:R0:W-:Y:S04]  /*47710*/  STL [R1+0x13e4], R14 ;  /* 0x0013e40e01007387 */ /* 0x0001e80000100800 */
[----:B0-----:R-:W4:Y:S04]  /*47720*/  LDL.LU R14, [R1+0x110] ;  /* 0x00011000010e7983 */ /* 0x001f280000300800 */
[----:B------:R0:W-:Y:S04]  /*47730*/  STL [R1+0x13e0], R15 ;  /* 0x0013e00f01007387 */ /* 0x0001e80000100800 */
[----:B0-----:R-:W4:Y:S04]  /*47740*/  LDL.LU R15, [R1+0x1c] ;  /* 0x00001c00010f7983 */ /* 0x001f280000300800 */
[----:B-1----:R0:W-:Y:S04]  /*47750*/  STL [R1+0x13f0], R19 ;  /* 0x0013f01301007387 */ /* 0x0021e80000100800 */
[----:B0-----:R-:W3:Y:S04]  /*47760*/  LDL.LU R19, [R1+0xa8] ;  /* 0x0000a80001137983 */ /* 0x001ee80000300800 */
[----:B------:R-:W2:Y:S04]  /*47770*/  LDL.LU R20, [R1+0xf8] ;  /* 0x0000f80001147983 */ /* 0x000ea80000300800 */
[----:B------:R-:W4:Y:S04]  /*47780*/  LDL.LU R21, [R1+0xdc] ;  /* 0x0000dc0001157983 */ /* 0x000f280000300800 */
[----:B------:R-:W4:Y:S04]  /*47790*/  LDL.LU R22, [R1+0xf4] ;  /* 0x0000f40001167983 */ /* 0x000f280000300800 */
[----:B------:R-:W3:Y:S01]  /*477a0*/  LDL.LU R23, [R1+0xa0] ;  /* 0x0000a00001177983 */ /* 0x000ee20000300800 */
[----:B--2---:R-:W-:-:S03]  /*477b0*/  PRMT R20, R20, 0x5410, R28 ;  /* 0x0000541014147816 */ /* 0x004fc6000000001c */
[----:B------:R-:W2:Y:S01]  /*477c0*/  LDL.LU R28, [R1+0x1418] ;  /* 0x00141800011c7983 */ /* 0x000ea20000300800 */
[----:B----4-:R-:W-:Y:S02]  /*477d0*/  PRMT R21, R22, 0x5410, R21 ;  /* 0x0000541016157816 */ /* 0x010fe40000000015 */
[----:B---3--:R-:W-:Y:S02]  /*477e0*/  PRMT R22, R19, 0x5410, R23 ;  /* 0x0000541013167816 */ /* 0x008fe40000000017 */
[----:B------:R-:W-:Y:S02]  /*477f0*/  PRMT R8, R8, 0x5410, R26 ;  /* 0x0000541008087816 */ /* 0x000fe4000000001a */
[----:B------:R-:W-:Y:S02]  /*47800*/  PRMT R9, R9, 0x5410, R24 ;  /* 0x0000541009097816 */ /* 0x000fe40000000018 */
[----:B------:R-:W-:Y:S02]  /*47810*/  PRMT R10, R10, 0x5410, R27 ;  /* 0x000054100a0a7816 */ /* 0x000fe4000000001b */
[----:B------:R-:W-:-:S02]  /*47820*/  PRMT R11, R11, 0x5410, R25 ;  /* 0x000054100b0b7816 */ /* 0x000fc40000000019 */
[----:B------:R-:W-:Y:S02]  /*47830*/  PRMT R4, R4, 0x5410, R14 ;  /* 0x0000541004047816 */ /* 0x000fe4000000000e */
[----:B------:R-:W-:Y:S02]  /*47840*/  PRMT R5, R5, 0x5410, R13 ;  /* 0x0000541005057816 */ /* 0x000fe4000000000d */
[----:B------:R-:W-:Y:S02]  /*47850*/  PRMT R6, R6, 0x5410, R12 ;  /* 0x0000541006067816 */ /* 0x000fe4000000000c */
[----:B------:R-:W-:Y:S02]  /*47860*/  PRMT R7, R7, 0x5410, R29 ;  /* 0x0000541007077816 */ /* 0x000fe4000000001d */
[----:B--2---:R-:W-:-:S05]  /*47870*/  PRMT R23, R28, 0x5410, R15 ;  /* 0x000054101c177816 */ /* 0x004fca000000000f */
[----:B------:R-:W-:Y:S01]  /*47880*/  STSM.16.M88.4 [R3+0x200], R20 ;  /* 0x0002001403007844 */ /* 0x000fe20000000200 */
[----:B------:R-:W-:Y:S06]  /*47890*/  BAR.SYNC.DEFER_BLOCKING 0x0 ;  /* 0x0000000000007b1d */ /* 0x000fec0000010000 */
[----:B------:R-:W0:Y:S04]  /*478a0*/  LDS.128 R20, [R0] ;  /* 0x0000000000147984 */ /* 0x000e280000000c00 */
[----:B------:R-:W1:Y:S01]  /*478b0*/  LDS.128 R24, [R0+0x400] ;  /* 0x0004000000187984 */ /* 0x000e620000000c00 */
[----:B------:R-:W-:Y:S06]  /*478c0*/  BAR.SYNC.DEFER_BLOCKING 0x0 ;  /* 0x0000000000007b1d */ /* 0x000fec0000010000 */
[----:B------:R-:W-:Y:S04]  /*478d0*/  STSM.16.M88.4 [R3], R8 ;  /* 0x0000000803007844 */ /* 0x000fe80000000200 */
[----:B0-----:R0:W-:Y:S04]  /*478e0*/  STL [R1+0x13dc], R23 ;  /* 0x0013dc1701007387 */ /* 0x0011e80000100800 */
[----:B0-----:R-:W2:Y:S04]  /*478f0*/  LDL R23, [R1+0x440] ;  /* 0x0004400001177983 */ /* 0x001ea80000100800 */
[----:B------:R-:W3:Y:S04]  /*47900*/  LDL.LU.64 R10, [R1+0x1410] ;  /* 0x00141000010a7983 */ /* 0x000ee80000300a00 */
[----:B------:R-:W4:Y:S04]  /*47910*/  LDL.LU.64 R8, [R1+0x1408] ;  /* 0x0014080001087983 */ /* 0x000f280000300a00 */
[----:B------:R0:W-:Y:S04]  /*47920*/  STSM.16.M88.4 [R3+0x200], R4 ;  /* 0x0002000403007844 */ /* 0x0001e80000000200 */
[----:B0-----:R-:W3:Y:S04]  /*47930*/  LDL.LU.64 R6, [R1+0x1400] ;  /* 0x0014000001067983 */ /* 0x001ee80000300a00 */
[----:B------:R-:W4:Y:S01]  /*47940*/  LDL.LU.64 R4, [R1+0x13f8] ;  /* 0x0013f80001047983 */ /* 0x000f220000300a00 */
[----:B------:R-:W-:Y:S01]  /*47950*/  IMAD R2, R2, UR4, RZ ;  /* 0x0000000402027c24 */ /* 0x000fe2000f8e02ff */
[----:B------:R-:W-:-:S02]  /*47960*/  ULDC UR4, c[0x0][0x248] ;  /* 0x0000920000047ab9 */ /* 0x000fc40000000800 */
[----:B------:R-:W3:Y:S01]  /*47970*/  LDL.LU R19, [R1+0x2c] ;  /* 0x00002c0001137983 */ /* 0x000ee20000300800 */
[----:B------:R-:W-:Y:S01]  /*47980*/  BAR.SYNC.DEFER_BLOCKING 0x0 ;  /* 0x0000000000007b1d */ /* 0x000fe20000010000 */
[----:B------:R-:W-:-:S04]  /*47990*/  IADD3 R0, P2, R2, UR8, RZ ;  /* 0x0000000802007c10 */ /* 0x000fc8000ff5e0ff */
[----:B------:R-:W-:Y:S01]  /*479a0*/  LEA.HI.X.SX32 R2, R2, UR9, 0x1, P2 ;  /* 0x0000000902027c11 */ /* 0x000fe200090f0eff */
[----:B------:R-:W-:Y:S01]  /*479b0*/  ULDC UR8, c[0x0][0x248] ;  /* 0x0000920000087ab9 */ /* 0x000fe20000000800 */
[----:B------:R-:W-:Y:S01]  /*479c0*/  ULDC UR9, c[0x0][0x22c] ;  /* 0x00008b0000097ab9 */ /* 0x000fe20000000800 */
[C---:B--2---:R-:W-:Y:S01]  /*479d0*/  IMAD R28, R23.reuse, UR4, RZ ;  /* 0x00000004171c7c24 */ /* 0x044fe2000f8e02ff */
[----:B------:R-:W-:-:S04]  /*479e0*/  ISETP.LT.AND P6, PT, R23, UR11, !P0 ;  /* 0x0000000b17007c0c */ /* 0x000fc8000c7c1270 */
[C---:B------:R-:W-:Y:S01]  /*479f0*/  IADD3 R14, P2, R28.reuse, R0, RZ ;  /* 0x000000001c0e7210 */ /* 0x040fe20007f5e0ff */
[C---:B------:R-:W-:Y:S02]  /*47a00*/  VIADD R3, R28.reuse, UR4 ;  /* 0x000000041c037c36 */ /* 0x040fe40008000000 */
[----:B------:R-:W-:Y:S01]  /*47a10*/  VIADD R29, R23, 0x4 ;  /* 0x00000004171d7836 */ /* 0x000fe20000000000 */
[----:B------:R-:W-:Y:S02]  /*47a20*/  LEA.HI.X.SX32 R15, R28, R2, 0x1, P2 ;  /* 0x000000021c0f7211 */ /* 0x000fe400010f0eff */
[----:B------:R-:W-:Y:S02]  /*47a30*/  IADD3 R28, P2, R3, R0, RZ ;  /* 0x00000000031c7210 */ /* 0x000fe40007f5e0ff */
[C---:B----4-:R-:W-:Y:S02]  /*47a40*/  PRMT R12, R4.reuse, 0x7770, RZ ;  /* 0x00007770040c7816 */ /* 0x050fe400000000ff */
[----:B------:R-:W-:-:S03]  /*47a50*/  PRMT R13, R4, 0x7771, RZ ;  /* 0x00007771040d7816 */ /* 0x000fc600000000ff */
[----:B------:R0:W-:Y:S01]  /*47a60*/  @P6 STG.E.U8 desc[UR6][R14.64], R12 ;  /* 0x0000000c0e006986 */ /* 0x0001e2000c101106 */
[----:B------:R-:W-:Y:S01]  /*47a70*/  ISETP.LT.AND P6, PT, R29, UR5, !P0 ;  /* 0x000000051d007c0c */ /* 0x000fe2000c7c1270 */
[----:B------:R-:W-:Y:S01]  /*47a80*/  ULDC UR5, c[0x0][0x22c] ;  /* 0x00008b0000057ab9 */ /* 0x000fe20000000800 */
[C---:B------:R-:W-:Y:S01]  /*47a90*/  LEA.HI.X.SX32 R29, R3.reuse, R2, 0x1, P2 ;  /* 0x00000002031d7211 */ /* 0x040fe200010f0eff */
[----:B0-----:R-:W-:Y:S02]  /*47aa0*/  VIADD R12, R3, UR4 ;  /* 0x00000004030c7c36 */ /* 0x001fe40008000000 */
[----:B------:R-:W-:Y:S02]  /*47ab0*/  VIADD R3, R23, 0x5 ;  /* 0x0000000517037836 */ /* 0x000fe40000000000 */
[----:B------:R0:W-:Y:S01]  /*47ac0*/  @P4 STG.E.U8 desc[UR6][R28.64], R13 ;  /* 0x0000000d1c004986 */ /* 0x0001e2000c101106 */
[C---:B------:R-:W-:Y:S02]  /*47ad0*/  IADD3 R14, P2, R12.reuse, R0, RZ ;  /* 0x000000000c0e7210 */ /* 0x040fe40007f5e0ff */
[----:B------:R-:W-:Y:S01]  /*47ae0*/  ISETP.LT.AND P4, PT, R3, UR5, !P0 ;  /* 0x0000000503007c0c */ /* 0x000fe2000c781270 */
[C---:B------:R-:W-:Y:S01]  /*47af0*/  VIADD R3, R12.reuse, UR4 ;  /* 0x000000040c037c36 */ /* 0x040fe20008000000 */
[----:B------:R-:W-:Y:S01]  /*47b00*/  LEA.HI.X.SX32 R15, R12, R2, 0x1, P2 ;  /* 0x000000020c0f7211 */ /* 0x000fe200010f0eff */
[----:B------:R-:W-:Y:S01]  /*47b10*/  ULDC UR5, c[0x0][0x22c] ;  /* 0x00008b0000057ab9 */ /* 0x000fe20000000800 */
[----:B------:R-:W-:Y:S01]  /*47b20*/  PRMT R12, R5, 0x7770, RZ ;  /* 0x00007770050c7816 */ /* 0x000fe200000000ff */
[----:B0-----:R-:W-:Y:S01]  /*47b30*/  VIADD R29, R23, 0x6 ;  /* 0x00000006171d7836 */ /* 0x001fe20000000000 */
[----:B------:R-:W-:-:S03]  /*47b40*/  IADD3 R28, P2, R3, R0, RZ ;  /* 0x00000000031c7210 */ /* 0x000fc60007f5e0ff */
[----:B------:R0:W-:Y:S01]  /*47b50*/  @P3 STG.E.U8 desc[UR6][R14.64], R12 ;  /* 0x0000000c0e003986 */ /* 0x0001e2000c101106 */
[----:B------:R-:W-:Y:S02]  /*47b60*/  PRMT R13, R5, 0x7771, RZ ;  /* 0x00007771050d7816 */ /* 0x000fe400000000ff */
[----:B------:R-:W-:Y:S01]  /*47b70*/  ISETP.LT.AND P3, PT, R29, UR5, !P0 ;  /* 0x000000051d007c0c */ /* 0x000fe2000c761270 */
[----:B------:R-:W-:Y:S01]  /*47b80*/  ULDC UR5, c[0x0][0x22c] ;  /* 0x00008b0000057ab9 */ /* 0x000fe20000000800 */
[C---:B------:R-:W-:Y:S01]  /*47b90*/  LEA.HI.X.SX32 R29, R3.reuse, R2, 0x1, P2 ;  /* 0x00000002031d7211 */ /* 0x040fe200010f0eff */
[----:B0-----:R-:W-:Y:S02]  /*47ba0*/  VIADD R12, R3, UR4 ;  /* 0x00000004030c7c36 */ /* 0x001fe40008000000 */
[----:B------:R-:W-:Y:S02]  /*47bb0*/  VIADD R3, R23, 0x7 ;  /* 0x0000000717037836 */ /* 0x000fe40000000000 */
[----:B------:R0:W-:Y:S01]  /*47bc0*/  @P5 STG.E.U8 desc[UR6][R28.64], R13 ;  /* 0x0000000d1c005986 */ /* 0x0001e2000c101106 */
[----:B------:R-:W-:-:S02]  /*47bd0*/  IADD3 R14, P2, R12, R0, RZ ;  /* 0x000000000c0e7210 */ /* 0x000fc40007f5e0ff */
[----:B------:R-:W-:Y:S01]  /*47be0*/  ISETP.LT.AND P5, PT, R3, UR5, !P0 ;  /* 0x0000000503007c0c */ /* 0x000fe2000c7a1270 */
[C---:B------:R-:W-:Y:S01]  /*47bf0*/  VIADD R3, R12.reuse, UR4 ;  /* 0x000000040c037c36 */ /* 0x040fe20008000000 */
[----:B------:R-:W-:Y:S01]  /*47c00*/  LEA.HI.X.SX32 R15, R12, R2, 0x1, P2 ;  /* 0x000000020c0f7211 */ /* 0x000fe200010f0eff */
[----:B------:R-:W-:Y:S01]  /*47c10*/  ULDC UR5, c[0x0][0x22c] ;  /* 0x00008b0000057ab9 */ /* 0x000fe20000000800 */
[----:B---3--:R-:W-:Y:S01]  /*47c20*/  PRMT R12, R6, 0x7770, RZ ;  /* 0x00007770060c7816 */ /* 0x008fe200000000ff */
        /* <DEDUP_REMOVED lines=103> */
[----:B0-----:R-:W-:Y:S01]  /*482a0*/  VIADD R14, R3, UR4 ;  /* 0x00000004030e7c36 */ /* 0x001fe20008000000 */
[----:B------:R-:W2:Y:S01]  /*482b0*/  LDL.LU R15, [R1+0x30] ;  /* 0x00003000010f7983 */ /* 0x000ea20000300800 */
[----:B------:R-:W-:-:S03]  /*482c0*/  VIADD R3, R23, 0x15 ;  /* 0x0000001517037836 */ /* 0x000fc60000000000 */
[C---:B------:R-:W-:Y:S01]  /*482d0*/  IADD3 R12, P2, R14.reuse, R0, RZ ;  /* 0x000000000e0c7210 */ /* 0x040fe20007f5e0ff */
[----:B------:R0:W-:Y:S01]  /*482e0*/  @P4 STG.E.U8 desc[UR6][R28.64], R4 ;  /* 0x000000041c004986 */ /* 0x0001e2000c101106 */
[----:B------:R-:W-:Y:S01]  /*482f0*/  ISETP.LT.AND P4, PT, R3, UR5, !P0 ;  /* 0x0000000503007c0c */ /* 0x000fe2000c781270 */
[C---:B------:R-:W-:Y:S01]  /*48300*/  VIADD R3, R14.reuse, UR4 ;  /* 0x000000040e037c36 */ /* 0x040fe20008000000 */
[----:B------:R-:W-:Y:S01]  /*48310*/  LEA.HI.X.SX32 R13, R14, R2, 0x1, P2 ;  /* 0x000000020e0d7211 */ /* 0x000fe200010f0eff */
[----:B------:R-:W-:Y:S01]  /*48320*/  ULDC UR5, c[0x0][0x22c] ;  /* 0x00008b0000057ab9 */ /* 0x000fe20000000800 */
[----:B------:R-:W3:Y:S01]  /*48330*/  LDL.LU R14, [R1+0x34] ;  /* 0x00003400010e7983 */ /* 0x000ee20000300800 */
[----:B0-----:R-:W-:Y:S02]  /*48340*/  PRMT R29, R5, 0x7772, RZ ;  /* 0x00007772051d7816 */ /* 0x001fe400000000ff */
[----:B------:R-:W-:Y:S01]  /*48350*/  IADD3 R28, P2, R3, R0, RZ ;  /* 0x00000000031c7210 */ /* 0x000fe20007f5e0ff */
[----:B------:R-:W-:-:S02]  /*48360*/  VIADD R4, R23, 0x16 ;  /* 0x0000001617047836 */ /* 0x000fc40000000000 */
[----:B------:R0:W-:Y:S01]  /*48370*/  @P3 STG.E.U8 desc[UR6][R12.64], R29 ;  /* 0x0000001d0c003986 */ /* 0x0001e2000c101106 */
[----:B------:R-:W-:Y:S02]  /*48380*/  PRMT R5, R5, 0x7773, RZ ;  /* 0x0000777305057816 */ /* 0x000fe400000000ff */
[----:B------:R-:W-:Y:S01]  /*48390*/  ISETP.LT.AND P3, PT, R4, UR5, !P0 ;  /* 0x0000000504007c0c */ /* 0x000fe2000c761270 */
[----:B------:R-:W-:Y:S01]  /*483a0*/  ULDC UR5, c[0x0][0x22c] ;  /* 0x00008b0000057ab9 */ /* 0x000fe20000000800 */
[C---:B0-----:R-:W-:Y:S01]  /*483b0*/  VIADD R12, R3.reuse, UR4 ;  /* 0x00000004030c7c36 */ /* 0x041fe20008000000 */
[----:B------:R-:W-:Y:S01]  /*483c0*/  LEA.HI.X.SX32 R29, R3, R2, 0x1, P2 ;  /* 0x00000002031d7211 */ /* 0x000fe200010f0eff */
[----:B------:R-:W-:Y:S01]  /*483d0*/  VIADD R3, R23, 0x17 ;  /* 0x0000001717037836 */ /* 0x000fe20000000000 */
[----:B------:R-:W4:Y:S02]  /*483e0*/  LDL.LU R13, [R1+0x38] ;  /* 0x00003800010d7983 */ /* 0x000f240000300800 */
[----:B------:R-:W-:-:S02]  /*483f0*/  IADD3 R4, P2, R12, R0, RZ ;  /* 0x000000000c047210 */ /* 0x000fc40007f5e0ff */
[----:B------:R0:W-:Y:S01]  /*48400*/  @P5 STG.E.U8 desc[UR6][R28.64], R5 ;  /* 0x000000051c005986 */ /* 0x0001e2000c101106 */
[----:B------:R-:W-:Y:S01]  /*48410*/  ISETP.LT.AND P5, PT, R3, UR5, !P0 ;  /* 0x0000000503007c0c */ /* 0x000fe2000c7a1270 */
[C---:B------:R-:W-:Y:S01]  /*48420*/  VIADD R3, R12.reuse, UR4 ;  /* 0x000000040c037c36 */ /* 0x040fe20008000000 */
[----:B------:R-:W-:Y:S01]  /*48430*/  ULDC UR5, c[0x0][0x22c] ;  /* 0x00008b0000057ab9 */ /* 0x000fe20000000800 */
[----:B0-----:R-:W-:Y:S01]  /*48440*/  LEA.HI.X.SX32 R5, R12, R2, 0x1, P2 ;  /* 0x000000020c057211 */ /* 0x001fe200010f0eff */
[----:B------:R-:W-:Y:S01]  /*48450*/  VIADD R29, R23, 0x18 ;  /* 0x00000018171d7836 */ /* 0x000fe20000000000 */
[----:B------:R-:W-:Y:S02]  /*48460*/  PRMT R12, R6, 0x7772, RZ ;  /* 0x00007772060c7816 */ /* 0x000fe400000000ff */
[----:B------:R-:W-:-:S03]  /*48470*/  IADD3 R28, P2, R3, R0, RZ ;  /* 0x00000000031c7210 */ /* 0x000fc60007f5e0ff */
[----:B------:R0:W-:Y:S01]  /*48480*/  @P6 STG.E.U8 desc[UR6][R4.64], R12 ;  /* 0x0000000c04006986 */ /* 0x0001e2000c101106 */
[----:B------:R-:W-:Y:S01]  /*48490*/  ISETP.LT.AND P6, PT, R29, UR5, !P0 ;  /* 0x000000051d007c0c */ /* 0x000fe2000c7c1270 */
[----:B------:R-:W-:Y:S01]  /*484a0*/  ULDC UR5, c[0x0][0x22c] ;  /* 0x00008b0000057ab9 */ /* 0x000fe20000000800 */
[C---:B------:R-:W-:Y:S02]  /*484b0*/  LEA.HI.X.SX32 R29, R3.reuse, R2, 0x1, P2 ;  /* 0x00000002031d7211 */ /* 0x040fe400010f0eff */
[----:B------:R-:W-:Y:S01]  /*484c0*/  PRMT R6, R6, 0x7773, RZ ;  /* 0x0000777306067816 */ /* 0x000fe200000000ff */
[----:B0-----:R-:W-:Y:S01]  /*484d0*/  VIADD R5, R3, UR4 ;  /* 0x0000000403057c36 */ /* 0x001fe20008000000 */
[----:B------:R-:W4:Y:S01]  /*484e0*/  LDL.LU R12, [R1+0x3c] ;  /* 0x00003c00010c7983 */ /* 0x000f220000300800 */
[----:B------:R-:W-:-:S03]  /*484f0*/  VIADD R3, R23, 0x19 ;  /* 0x0000001917037836 */ /* 0x000fc60000000000 */
[----:B------:R-:W-:Y:S01]  /*48500*/  IADD3 R4, P2, R5, R0, RZ ;  /* 0x0000000005047210 */ /* 0x000fe20007f5e0ff */
[----:B------:R0:W-:Y:S01]  /*48510*/  @P4 STG.E.U8 desc[UR6][R28.64], R6 ;  /* 0x000000061c004986 */ /* 0x0001e2000c101106 */
[----:B------:R-:W-:Y:S01]  /*48520*/  ISETP.LT.AND P4, PT, R3, UR5, !P0 ;  /* 0x0000000503007c0c */ /* 0x000fe2000c781270 */
[C---:B------:R-:W-:Y:S01]  /*48530*/  VIADD R3, R5.reuse, UR4 ;  /* 0x0000000405037c36 */ /* 0x040fe20008000000 */
[----:B------:R-:W-:Y:S01]  /*48540*/  LEA.HI.X.SX32 R5, R5, R2, 0x1, P2 ;  /* 0x0000000205057211 */ /* 0x000fe200010f0eff */
[----:B------:R-:W-:Y:S01]  /*48550*/  ULDC UR5, c[0x0][0x22c] ;  /* 0x00008b0000057ab9 */ /* 0x000fe20000000800 */
[----:B0-----:R-:W-:Y:S02]  /*48560*/  PRMT R29, R7, 0x7772, RZ ;  /* 0x00007772071d7816 */ /* 0x001fe400000000ff */
[----:B------:R-:W-:Y:S01]  /*48570*/  IADD3 R28, P2, R3, R0, RZ ;  /* 0x00000000031c7210 */ /* 0x000fe20007f5e0ff */
[----:B------:R-:W-:Y:S02]  /*48580*/  VIADD R6, R23, 0x1a ;  /* 0x0000001a17067836 */ /* 0x000fe40000000000 */
[----:B------:R0:W-:Y:S01]  /*48590*/  @P3 STG.E.U8 desc[UR6][R4.64], R29 ;  /* 0x0000001d04003986 */ /* 0x0001e2000c101106 */
[----:B------:R-:W-:-:S02]  /*485a0*/  PRMT R7, R7, 0x7773, RZ ;  /* 0x0000777307077816 */ /* 0x000fc400000000ff */
[----:B------:R-:W-:Y:S01]  /*485b0*/  ISETP.LT.AND P3, PT, R6, UR5, !P0 ;  /* 0x0000000506007c0c */ /* 0x000fe2000c761270 */
[----:B------:R-:W-:Y:S01]  /*485c0*/  ULDC UR5, c[0x0][0x22c] ;  /* 0x00008b0000057ab9 */ /* 0x000fe20000000800 */
[C---:B0-----:R-:W-:Y:S01]  /*485d0*/  VIADD R5, R3.reuse, UR4 ;  /* 0x0000000403057c36 */ /* 0x041fe20008000000 */
[----:B------:R-:W-:Y:S01]  /*485e0*/  LEA.HI.X.SX32 R29, R3, R2, 0x1, P2 ;  /* 0x00000002031d7211 */ /* 0x000fe200010f0eff */
[----:B------:R-:W-:-:S03]  /*485f0*/  VIADD R3, R23, 0x1b ;  /* 0x0000001b17037836 */ /* 0x000fc60000000000 */
[C---:B------:R-:W-:Y:S01]  /*48600*/  IADD3 R4, P2, R5.reuse, R0, RZ ;  /* 0x0000000005047210 */ /* 0x040fe20007f5e0ff */
[----:B------:R0:W-:Y:S01]  /*48610*/  @P5 STG.E.U8 desc[UR6][R28.64], R7 ;  /* 0x000000071c005986 */ /* 0x0001e2000c101106 */
[----:B------:R-:W-:Y:S01]  /*48620*/  VIADD R6, R5, UR4 ;  /* 0x0000000405067c36 */ /* 0x000fe20008000000 */
[----:B------:R-:W-:Y:S01]  /*48630*/  ISETP.LT.AND P5, PT, R3, UR5, !P0 ;  /* 0x0000000503007c0c */ /* 0x000fe2000c7a1270 */
[----:B------:R-:W-:Y:S01]  /*48640*/  VIADD R3, R23, 0x1c ;  /* 0x0000001c17037836 */ /* 0x000fe20000000000 */
[----:B------:R-:W-:Y:S01]  /*48650*/  LEA.HI.X.SX32 R5, R5, R2, 0x1, P2 ;  /* 0x0000000205057211 */ /* 0x000fe200010f0eff */
[----:B------:R-:W-:Y:S01]  /*48660*/  ULDC UR5, c[0x0][0x22c] ;  /* 0x00008b0000057ab9 */ /* 0x000fe20000000800 */
[----:B0-----:R-:W-:Y:S02]  /*48670*/  PRMT R7, R8, 0x7772, RZ ;  /* 0x0000777208077816 */ /* 0x001fe400000000ff */
[----:B------:R-:W-:-:S03]  /*48680*/  IADD3 R28, P2, R6, R0, RZ ;  /* 0x00000000061c7210 */ /* 0x000fc60007f5e0ff */
[----:B------:R0:W-:Y:S01]  /*48690*/  @P6 STG.E.U8 desc[UR6][R4.64], R7 ;  /* 0x0000000704006986 */ /* 0x0001e2000c101106 */
[----:B------:R-:W-:Y:S01]  /*486a0*/  ISETP.LT.AND P6, PT, R3, UR5, !P0 ;  /* 0x0000000503007c0c */ /* 0x000fe2000c7c1270 */
[C---:B------:R-:W-:Y:S01]  /*486b0*/  VIADD R3, R6.reuse, UR4 ;  /* 0x0000000406037c36 */ /* 0x040fe20008000000 */
[----:B------:R-:W-:Y:S01]  /*486c0*/  LEA.HI.X.SX32 R29, R6, R2, 0x1, P2 ;  /* 0x00000002061d7211 */ /* 0x000fe200010f0eff */
[----:B------:R-:W-:-:S03]  /*486d0*/  ULDC UR5, c[0x0][0x22c] ;  /* 0x00008b0000057ab9 */ /* 0x000fc60000000800 */
[C---:B------:R-:W-:Y:S02]  /*486e0*/  IADD3 R6, P2, R3.reuse, R0, RZ ;  /* 0x0000000003067210 */ /* 0x040fe40007f5e0ff */
[----:B0-----:R-:W-:Y:S02]  /*486f0*/  PRMT R5, R8, 0x7773, RZ ;  /* 0x0000777308057816 */ /* 0x001fe400000000ff */
[----:B------:R-:W-:Y:S02]  /*48700*/  LEA.HI.X.SX32 R7, R3, R2, 0x1, P2 ;  /* 0x0000000203077211 */ /* 0x000fe400010f0eff */
[C---:B------:R-:W-:Y:S01]  /*48710*/  PRMT R8, R9.reuse, 0x7772, RZ ;  /* 0x0000777209087816 */ /* 0x040fe200000000ff */
[----:B------:R0:W-:Y:S04]  /*48720*/  @P4 STG.E.U8 desc[UR6][R28.64], R5 ;  /* 0x000000051c004986 */ /* 0x0001e8000c101106 */
[----:B------:R1:W-:Y:S04]  /*48730*/  @P3 STG.E.U8 desc[UR6][R6.64], R8 ;  /* 0x0000000806003986 */ /* 0x0003e8000c101106 */
[----:B0-----:R-:W2:Y:S04]  /*48740*/  LDL.LU R28, [R1+0x24] ;  /* 0x00002400011c7983 */ /* 0x001ea80000300800 */
[----:B------:R-:W3:Y:S01]  /*48750*/  LDL.LU R29, [R1+0x28] ;  /* 0x00002800011d7983 */ /* 0x000ee20000300800 */
[----:B-1----:R-:W-:-:S03]  /*48760*/  PRMT R7, R9, 0x7773, RZ ;  /* 0x0000777309077816 */ /* 0x002fc600000000ff */
[----:B------:R-:W4:Y:S01]  /*48770*/  LDL.LU R9, [R1+0x20] ;  /* 0x0000200001097983 */ /* 0x000f220000300800 */
[----:B------:R-:W-:Y:S02]  /*48780*/  VIADD R4, R23, 0x1d ;  /* 0x0000001d17047836 */ /* 0x000fe40000000000 */
[----:B------:R-:W-:Y:S02]  /*48790*/  VIADD R5, R3, UR4 ;  /* 0x0000000403057c36 */ /* 0x000fe40008000000 */
[----:B------:R-:W-:Y:S01]  /*487a0*/  VIADD R3, R23, 0x1e ;  /* 0x0000001e17037836 */ /* 0x000fe20000000000 */
[----:B------:R-:W-:Y:S01]  /*487b0*/  ISETP.LT.AND P4, PT, R4, UR5, !P0 ;  /* 0x0000000504007c0c */ /* 0x000fe2000c781270 */
[----:B------:R-:W-:Y:S01]  /*487c0*/  ULDC UR5, c[0x0][0x22c] ;  /* 0x00008b0000057ab9 */ /* 0x000fe20000000800 */
[----:B------:R-:W-:Y:S02]  /*487d0*/  IADD3 R4, P2, R5, R0, RZ ;  /* 0x0000000005047210 */ /* 0x000fe40007f5e0ff */
[----:B------:R-:W-:Y:S01]  /*487e0*/  ISETP.LT.AND P3, PT, R3, UR5, !P0 ;  /* 0x0000000503007c0c */ /* 0x000fe2000c761270 */
[C---:B------:R-:W-:Y:S01]  /*487f0*/  VIADD R3, R5.reuse, UR4 ;  /* 0x0000000405037c36 */ /* 0x040fe20008000000 */
[----:B------:R-:W-:Y:S01]  /*48800*/  LEA.HI.X.SX32 R5, R5, R2, 0x1, P2 ;  /* 0x0000000205057211 */ /* 0x000fe200010f0eff */
[----:B------:R-:W-:Y:S01]  /*48810*/  VIADD R8, R23, 0x1f ;  /* 0x0000001f17087836 */ /* 0x000fe20000000000 */
[----:B------:R-:W-:-:S02]  /*48820*/  ULDC UR5, c[0x0][0x22c] ;  /* 0x00008b0000057ab9 */ /* 0x000fc40000000800 */
[C---:B------:R-:W-:Y:S01]  /*48830*/  IADD3 R6, P2, R3.reuse, R0, RZ ;  /* 0x0000000003067210 */ /* 0x040fe20007f5e0ff */
[----:B------:R0:W-:Y:S02]  /*48840*/  @P5 STG.E.U8 desc[UR6][R4.64], R7 ;  /* 0x0000000704005986 */ /* 0x0001e4000c101106 */
[C---:B0-----:R-:W-:Y:S01]  /*48850*/  VIADD R5, R3.reuse, UR4 ;  /* 0x0000000403057c36 */ /* 0x041fe20008000000 */
[----:B------:R-:W-:Y:S02]  /*48860*/  LEA.HI.X.SX32 R7, R3, R2, 0x1, P2 ;  /* 0x0000000203077211 */ /* 0x000fe400010f0eff */
[----:B------:R-:W-:Y:S02]  /*48870*/  PRMT R3, R10, 0x7772, RZ ;  /* 0x000077720a037816 */ /* 0x000fe400000000ff */
[----:B------:R-:W-:-:S03]  /*48880*/  IADD3 R4, P2, R5, R0, RZ ;  /* 0x0000000005047210 */ /* 0x000fc60007f5e0ff */
[----:B------:R0:W-:Y:S01]  /*48890*/  @P6 STG.E.U8 desc[UR6][R6.64], R3 ;  /* 0x0000000306006986 */ /* 0x0001e2000c101106 */
[----:B------:R-:W-:Y:S01]  /*488a0*/  ISETP.LT.AND P5, PT, R8, UR5, !P0 ;  /* 0x0000000508007c0c */ /* 0x000fe2000c7a1270 */
[C---:B0-----:R-:W-:Y:S01]  /*488b0*/  VIADD R3, R5.reuse, UR4 ;  /* 0x0000000405037c36 */ /* 0x041fe20008000000 */
[----:B------:R-:W-:Y:S02]  /*488c0*/  LEA.HI.X.SX32 R5, R5, R2, 0x1, P2 ;  /* 0x0000000205057211 */ /* 0x000fe400010f0eff */
[----:B------:R-:W-:Y:S01]  /*488d0*/  PRMT R7, R10, 0x7773, RZ ;  /* 0x000077730a077816 */ /* 0x000fe200000000ff */
[----:B------:R-:W-:Y:S01]  /*488e0*/  VIADD R8, R23, 0x20 ;  /* 0x0000002017087836 */ /* 0x000fe20000000000 */
[C---:B------:R-:W-:Y:S01]  /*488f0*/  IADD3 R6, P2, R3.reuse, R0, RZ ;  /* 0x0000000003067210 */ /* 0x040fe20007f5e0ff */
[----:B------:R-:W-:Y:S02]  /*48900*/  ULDC UR5, c[0x0][0x22c] ;  /* 0x00008b0000057ab9 */ /* 0x000fe40000000800 */
[----:B------:R0:W-:Y:S01]  /*48910*/  @P4 STG.E.U8 desc[UR6][R4.64], R7 ;  /* 0x0000000704004986 */ /* 0x0001e2000c101106 */
[----:B------:R-:W-:Y:S01]  /*48920*/  ISETP.LT.AND P6, PT, R8, UR5, !P0 ;  /* 0x0000000508007c0c */ /* 0x000fe2000c7c1270 */
[C---:B0-----:R-:W-:Y:S01]  /*48930*/  VIADD R5, R3.reuse, UR4 ;  /* 0x0000000403057c36 */ /* 0x041fe20008000000 */
[----:B------:R-:W-:Y:S01]  /*48940*/  LEA.HI.X.SX32 R7, R3, R2, 0x1, P2 ;  /* 0x0000000203077211 */ /* 0x000fe200010f0eff */
[----:B------:R-:W-:Y:S01]  /*48950*/  VIADD R8, R23, 0x21 ;  /* 0x0000002117087836 */ /* 0x000fe20000000000 */
[----:B------:R-:W-:Y:S01]  /*48960*/  PRMT R3, R11, 0x7772, RZ ;  /* 0x000077720b037816 */ /* 0x000fe200000000ff */
[----:B------:R-:W-:Y:S01]  /*48970*/  ULDC UR5, c[0x0][0x22c] ;  /* 0x00008b0000057ab9 */ /* 0x000fe20000000800 */
        /* <DEDUP_REMOVED lines=14> */
[----:B------:R-:W-:-:S02]  /*48a60*/  ULDC UR5, c[0x0][0x22c] ;  /* 0x00008b0000057ab9 */ /* 0x000fc40000000800 */
[----:B------:R-:W-:Y:S02]  /*48a70*/  IADD3 R4, P2, R5, R0, RZ ;  /* 0x0000000005047210 */ /* 0x000fe40007f5e0ff */
[----:B------:R-:W-:Y:S01]  /*48a80*/  ISETP.LT.AND P5, PT, R8, UR5, !P0 ;  /* 0x0000000508007c0c */ /* 0x000fe2000c7a1270 */
[----:B------:R-:W-:Y:S01]  /*48a90*/  VIADD R8, R23, 0x24 ;  /* 0x0000002417087836 */ /* 0x000fe20000000000 */
[----:B------:R-:W-:Y:S01]  /*48aa0*/  ULDC UR5, c[0x0][0x22c] ;  /* 0x00008b0000057ab9 */ /* 0x000fe20000000800 */
[----:B----4-:R-:W-:-:S05]  /*48ab0*/  PRMT R3, R9, 0x7770, RZ ;  /* 0x0000777009037816 */ /* 0x010fca00000000ff */
        /* <DEDUP_REMOVED lines=8> */
[----:B------:R-:W-:Y:S01]  /*48b40*/  LEA.HI.X.SX32 R7, R3, R2, 0x1, P2 ;  /* 0x0000000203077211 */ /* 0x000fe200010f0eff */
[----:B------:R-:W-:Y:S01]  /*48b50*/  VIADD R8, R23, 0x25 ;  /* 0x0000002517087836 */ /* 0x000fe20000000000 */
[----:B--2---:R-:W-:Y:S01]  /*48b60*/  PRMT R3, R28, 0x7770, RZ ;  /* 0x000077701c037816 */ /* 0x004fe200000000ff */
        /* <DEDUP_REMOVED lines=15> */
[----:B---3--:R-:W-:Y:S01]  /*48c60*/  PRMT R3, R29, 0x7770, RZ ;  /* 0x000077701d037816 */ /* 0x008fe200000000ff */
        /* <DEDUP_REMOVED lines=100> */
[----:B0-----:R-:W-:Y:S01]  /*492b0*/  VIADD R3, R5, UR4 ;  /* 0x0000000405037c36 */ /* 0x001fe20008000000 */
[----:B------:R-:W-:Y:S01]  /*492c0*/  PRMT R7, R9, 0x7773, RZ ;  /* 0x0000777309077816 */ /* 0x000fe200000000ff */
[----:B------:R-:W-:Y:S01]  /*492d0*/  VIADD R8, R23, 0x34 ;  /* 0x0000003417087836 */ /* 0x000fe20000000000 */
[----:B------:R-:W2:Y:S01]  /*492e0*/  LDL.LU R9, [R1+0x40] ;  /* 0x0000400001097983 */ /* 0x000ea20000300800 */
[----:B------:R-:W-:Y:S01]  /*492f0*/  LEA.HI.X.SX32 R5, R5, R2, 0x1, P2 ;  /* 0x0000000205057211 */ /* 0x000fe200010f0eff */
[----:B------:R-:W-:Y:S01]  /*49300*/  ULDC UR5, c[0x0][0x22c] ;  /* 0x00008b0000057ab9 */ /* 0x000fe20000000800 */
[----:B------:R-:W-:-:S03]  /*49310*/  IADD3 R6, P2, R3, R0, RZ ;  /* 0x0000000003067210 */ /* 0x000fc60007f5e0ff */
        /* <DEDUP_REMOVED lines=13> */
[----:B------:R-:W3:Y:S01]  /*493f0*/  LDL.LU R28, [R1+0x44] ;  /* 0x00004400011c7983 */ /* 0x000ee20000300800 */
        /* <DEDUP_REMOVED lines=16> */
[----:B------:R-:W4:Y:S01]  /*49500*/  LDL.LU R29, [R1+0x48] ;  /* 0x00004800011d7983 */ /* 0x000f220000300800 */
        /* <DEDUP_REMOVED lines=62> */
[----:B------:R0:W-:Y:S02]  /*498f0*/  @P6 STG.E.U8 desc[UR6][R6.64], R3 ;  /* 0x0000000306006986 */ /* 0x0001e4000c101106 */
[----:B0-----:R-:W-:Y:S01]  /*49900*/  VIADD R3, R5, UR4 ;  /* 0x0000000405037c36 */ /* 0x001fe20008000000 */
[----:B------:R-:W-:Y:S02]  /*49910*/  PRMT R7, R13, 0x7773, RZ ;  /* 0x000077730d077816 */ /* 0x000fe400000000ff */
[----:B------:R-:W4:Y:S01]  /*49920*/  LDL.LU R13, [R1+0x58] ;  /* 0x00005800010d7983 */ /* 0x000f220000300800 */
[----:B------:R-:W-:Y:S02]  /*49930*/  LEA.HI.X.SX32 R5, R5, R2, 0x1, P2 ;  /* 0x0000000205057211 */ /* 0x000fe400010f0eff */
[----:B------:R-:W-:-:S03]  /*49940*/  IADD3 R6, P2, R3, R0, RZ ;  /* 0x0000000003067210 */ /* 0x000fc60007f5e0ff */
[----:B------:R0:W-:Y:S02]  /*49950*/  @P4 STG.E.U8 desc[UR6][R4.64], R7 ;  /* 0x0000000704004986 */ /* 0x0001e4000c101106 */
[C---:B0-----:R-:W-:Y:S01]  /*49960*/  VIADD R5, R3.reuse, UR4 ;  /* 0x0000000403057c36 */ /* 0x041fe20008000000 */
[----:B------:R-:W-:Y:S02]  /*49970*/  LEA.HI.X.SX32 R7, R3, R2, 0x1, P2 ;  /* 0x0000000203077211 */ /* 0x000fe400010f0eff */
[----:B------:R-:W-:-:S05]  /*49980*/  PRMT R3, R12, 0x7772, RZ ;  /* 0x000077720c037816 */ /* 0x000fca00000000ff */
[----:B------:R0:W-:Y:S02]  /*49990*/  @P3 STG.E.U8 desc[UR6][R6.64], R3 ;  /* 0x0000000306003986 */ /* 0x0001e4000c101106 */
[----:B0-----:R-:W-:Y:S02]  /*499a0*/  PRMT R7, R12, 0x7773, RZ ;  /* 0x000077730c077816 */ /* 0x001fe400000000ff */
[----:B------:R-:W4:Y:S01]  /*499b0*/  LDL.LU R12, [R1+0x5c] ;  /* 0x00005c00010c7983 */ /* 0x000f220000300800 */
[----:B------:R-:W-:Y:S01]  /*499c0*/  ISETP.LT.AND P5, PT, R8, UR5, !P0 ;  /* 0x0000000508007c0c */ /* 0x000fe2000c7a1270 */
[----:B------:R-:W-:Y:S01]  /*499d0*/  VIADD R8, R23, 0x40 ;  /* 0x0000004017087836 */ /* 0x000fe20000000000 */
[C---:B------:R-:W-:Y:S01]  /*499e0*/  IADD3 R4, P2, R5.reuse, R0, RZ ;  /* 0x0000000005047210 */ /* 0x040fe20007f5e0ff */
[----:B------:R-:W-:Y:S01]  /*499f0*/  ULDC UR5, c[0x0][0x22c] ;  /* 0x00008b0000057ab9 */ /* 0x000fe20000000800 */
[----:B------:R-:W-:Y:S02]  /*49a00*/  VIADD R3, R5, UR4 ;  /* 0x0000000405037c36 */ /* 0x000fe40008000000 */
[----:B------:R-:W-:-:S02]  /*49a10*/  ISETP.LT.AND P6, PT, R8, UR5, !P0 ;  /* 0x0000000508007c0c */ /* 0x000fc4000c7c1270 */
[----:B------:R-:W-:Y:S01]  /*49a20*/  LEA.HI.X.SX32 R5, R5, R2, 0x1, P2 ;  /* 0x0000000205057211 */ /* 0x000fe200010f0eff */
[----:B------:R-:W-:Y:S01]  /*49a30*/  VIADD R8, R23, 0x41 ;  /* 0x0000004117087836 */ /* 0x000fe20000000000 */
[----:B------:R-:W-:Y:S01]  /*49a40*/  IADD3 R6, P2, R3, R0, RZ ;  /* 0x0000000003067210 */ /* 0x000fe20007f5e0ff */
[----:B------:R-:W-:Y:S02]  /*49a50*/  ULDC UR5, c[0x0][0x22c] ;  /* 0x00008b0000057ab9 */ /* 0x000fe40000000800 */
[----:B------:R0:W-:Y:S01]  /*49a60*/  @P5 STG.E.U8 desc[UR6][R4.64], R7 ;  /* 0x0000000704005986 */ /* 0x0001e2000c101106 */
[----:B------:R-:W-:Y:S01]  /*49a70*/  ISETP.LT.AND P4, PT, R8, UR5, !P0 ;  /* 0x0000000508007c0c */ /* 0x000fe2000c781270 */
[----:B------:R-:W-:Y:S01]  /*49a80*/  VIADD R8, R23, 0x42 ;  /* 0x0000004217087836 */ /* 0x000fe20000000000 */
[----:B------:R-:W-:Y:S01]  /*49a90*/  ULDC UR5, c[0x0][0x22c] ;  /* 0x00008b0000057ab9 */ /* 0x000fe20000000800 */
[C---:B0-----:R-:W-:Y:S01]  /*49aa0*/  VIADD R5, R3.reuse, UR4 ;  /* 0x0000000403057c36 */ /* 0x041fe20008000000 */
[----:B------:R-:W-:-:S02]  /*49ab0*/  LEA.HI.X.SX32 R7, R3, R2, 0x1, P2 ;  /* 0x0000000203077211 */ /* 0x000fc400010f0eff */
[----:B--2---:R-:W-:Y:S02]  /*49ac0*/  PRMT R3, R9, 0x7770, RZ ;  /* 0x0000777009037816 */ /* 0x004fe400000000ff */
[----:B------:R-:W-:-:S03]  /*49ad0*/  IADD3 R4, P2, R5, R0, RZ ;  /* 0x0000000005047210 */ /* 0x000fc60007f5e0ff */
[----:B------:R0:W-:Y:S01]  /*49ae0*/  @P6 STG.E.U8 desc[UR6][R6.64], R3 ;  /* 0x0000000306006986 */ /* 0x0001e2000c101106 */
[----:B------:R-:W-:Y:S01]  /*49af0*/  ISETP.LT.AND P3, PT, R8, UR5, !P0 ;  /* 0x0000000508007c0c */ /* 0x000fe2000c761270 */
[----:B------:R-:W-:Y:S01]  /*49b00*/  VIADD R8, R23, 0x43 ;  /* 0x0000004317087836 */ /* 0x000fe20000000000 */
[----:B------:R-:W-:Y:S01]  /*49b10*/  ULDC UR5, c[0x0][0x22c] ;  /* 0x00008b0000057ab9 */ /* 0x000fe20000000800 */
[C---:B0-----:R-:W-:Y:S01]  /*49b20*/  VIADD R3, R5.reuse, UR4 ;  /* 0x0000000405037c36 */ /* 0x041fe20008000000 */
[----:B------:R-:W-:Y:S02]  /*49b30*/  LEA.HI.X.SX32 R5, R5, R2, 0x1, P2 ;  /* 0x0000000205057211 */ /* 0x000fe400010f0eff */
[----:B------:R-:W-:Y:S02]  /*49b40*/  PRMT R7, R9, 0x7771, RZ ;  /* 0x0000777109077816 */ /* 0x000fe400000000ff */
[----:B------:R-:W-:-:S03]  /*49b50*/  IADD3 R6, P2, R3, R0, RZ ;  /* 0x0000000003067210 */ /* 0x000fc60007f5e0ff */
[----:B------:R0:W-:Y:S01]  /*49b60*/  @P4 STG.E.U8 desc[UR6][R4.64], R7 ;  /* 0x0000000704004986 */ /* 0x0001e2000c101106 */
[----:B------:R-:W-:Y:S01]  /*49b70*/  ISETP.LT.AND P5, PT, R8, UR5, !P0 ;  /* 0x0000000508007c0c */ /* 0x000fe2000c7a1270 */
[----:B------:R-:W-:Y:S01]  /*49b80*/  VIADD R8, R23, 0x44 ;  /* 0x0000004417087836 */ /* 0x000fe20000000000 */
[----:B------:R-:W-:Y:S01]  /*49b90*/  ULDC UR5, c[0x0][0x22c] ;  /* 0x00008b0000057ab9 */ /* 0x000fe20000000800 */
[C---:B0-----:R-:W-:Y:S01]  /*49ba0*/  VIADD R5, R3.reuse, UR4 ;  /* 0x0000000403057c36 */ /* 0x041fe20008000000 */
[----:B------:R-:W-:Y:S02]  /*49bb0*/  LEA.HI.X.SX32 R7, R3, R2, 0x1, P2 ;  /* 0x0000000203077211 */ /* 0x000fe400010f0eff */
[----:B---3--:R-:W-:Y:S02]  /*49bc0*/  PRMT R3, R28, 0x7770, RZ ;  /* 0x000077701c037816 */ /* 0x008fe400000000ff */
        /* <DEDUP_REMOVED lines=15> */
[----:B----4-:R-:W-:Y:S02]  /*49cc0*/  PRMT R3, R29, 0x7770, RZ ;  /* 0x000077701d037816 */ /* 0x010fe400000000ff */
        /* <DEDUP_REMOVED lines=104> */
[----:B------:R-:W-:Y:S01]  /*4a350*/  IADD3 R6, P2, R3, R0, RZ ;  /* 0x0000000003067210 */ /* 0x000fe20007f5e0ff */
[----:B------:R-:W2:Y:S01]  /*4a360*/  LDL.LU R9, [R1+0x60] ;  /* 0x0000600001097983 */ /* 0x000ea20000300800 */
[----:B------:R-:W-:-:S03]  /*4a370*/  ISETP.LT.AND P5, PT, R8, UR5, !P0 ;  /* 0x0000000508007c0c */ /* 0x000fc6000c7a1270 */
[----:B------:R0:W-:Y:S01]  /*4a380*/  @P4 STG.E.U8 desc[UR6][R4.64], R7 ;  /* 0x0000000704004986 */ /* 0x0001e2000c101106 */
        /* <DEDUP_REMOVED lines=14> */
[----:B------:R-:W3:Y:S01]  /*4a470*/  LDL.LU R28, [R1+0x64] ;  /* 0x00006400011c7983 */ /* 0x000ee20000300800 */
        /* <DEDUP_REMOVED lines=32> */
[----:B------:R-:W4:Y:S01]  /*4a680*/  LDL.LU R19, [R1+0x68] ;  /* 0x0000680001137983 */ /* 0x000f220000300800 */
        /* <DEDUP_REMOVED lines=48> */
[----:B------:R0:W-:Y:S02]  /*4a990*/  @P4 STG.E.U8 desc[UR6][R4.64], R7 ;  /* 0x0000000704004986 */ /* 0x0001e4000c101106 */
[C---:B0-----:R-:W-:Y:S01]  /*4a9a0*/  VIADD R5, R3.reuse, UR4 ;  /* 0x0000000403057c36 */ /* 0x041fe20008000000 */
[----:B------:R-:W-:-:S02]  /*4a9b0*/  LEA.HI.X.SX32 R7, R3, R2, 0x1, P2 ;  /* 0x0000000203077211 */ /* 0x000fc400010f0eff */
[----:B------:R-:W-:-:S05]  /*4a9c0*/  PRMT R3, R12, 0x7772, RZ ;  /* 0x000077720c037816 */ /* 0x000fca00000000ff */
[----:B------:R0:W-:Y:S02]  /*4a9d0*/  @P3 STG.E.U8 desc[UR6][R6.64], R3 ;  /* 0x0000000306003986 */ /* 0x0001e4000c101106 */
[----:B0-----:R-:W-:Y:S02]  /*4a9e0*/  PRMT R7, R12, 0x7773, RZ ;  /* 0x000077730c077816 */ /* 0x001fe400000000ff */
[----:B------:R-:W4:Y:S04]  /*4a9f0*/  LDL.LU R12, [R1+0x6c] ;  /* 0x00006c00010c7983 */ /* 0x000f280000300800 */
[----:B------:R-:W4:Y:S04]  /*4aa00*/  LDL.LU R29, [R1+0x70] ;  /* 0x00007000011d7983 */ /* 0x000f280000300800 */
[----:B------:R-:W4:Y:S04]  /*4aa10*/  LDL.LU R15, [R1+0x74] ;  /* 0x00007400010f7983 */ /* 0x000f280000300800 */
[----:B------:R-:W4:Y:S04]  /*4aa20*/  LDL.LU R14, [R1+0x78] ;  /* 0x00007800010e7983 */ /* 0x000f280000300800 */
[----:B------:R-:W4:Y:S01]  /*4aa30*/  LDL.LU R13, [R1+0x7c] ;  /* 0x00007c00010d7983 */ /* 0x000f220000300800 */
[----:B------:R-:W-:Y:S01]  /*4aa40*/  ISETP.LT.AND P5, PT, R8, UR5, !P0 ;  /* 0x0000000508007c0c */ /* 0x000fe2000c7a1270 */
[----:B------:R-:W-:Y:S01]  /*4aa50*/  VIADD R8, R23, 0x60 ;  /* 0x0000006017087836 */ /* 0x000fe20000000000 */
[C---:B------:R-:W-:Y:S01]  /*4aa60*/  IADD3 R4, P2, R5.reuse, R0, RZ ;  /* 0x0000000005047210 */ /* 0x040fe20007f5e0ff */
[----:B------:R-:W-:Y:S01]  /*4aa70*/  ULDC UR5, c[0x0][0x22c] ;  /* 0x00008b0000057ab9 */ /* 0x000fe20000000800 */
[----:B------:R-:W-:-:S02]  /*4aa80*/  VIADD R3, R5, UR4 ;  /* 0x0000000405037c36 */ /* 0x000fc40008000000 */
[----:B------:R-:W-:Y:S02]  /*4aa90*/  ISETP.LT.AND P6, PT, R8, UR5, !P0 ;  /* 0x0000000508007c0c */ /* 0x000fe4000c7c1270 */
        /* <DEDUP_REMOVED lines=41> */
[----:B------:R-:W-:-:S04]  /*4ad30*/  LEA.HI.X.SX32 R7, R3, R2, 0x1, P2 ;  /* 0x0000000203077211 */ /* 0x000fc800010f0eff */
[----:B------:R-:W-:Y:S02]  /*4ad40*/  IADD3 R4, P2, R5, R0, RZ ;  /* 0x0000000005047210 */ /* 0x000fe40007f5e0ff */
[----:B------:R-:W-:Y:S01]  /*4ad50*/  ISETP.LT.AND P3, PT, R8, UR5, !P0 ;  /* 0x0000000508007c0c */ /* 0x000fe2000c761270 */
[----:B------:R-:W-:Y:S01]  /*4ad60*/  VIADD R8, R23, 0x67 ;  /* 0x0000006717087836 */ /* 0x000fe20000000000 */
[----:B------:R-:W-:Y:S01]  /*4ad70*/  ULDC UR5, c[0x0][0x22c] ;  /* 0x00008b0000057ab9 */ /* 0x000fe20000000800 */
[----:B----4-:R-:W-:-:S05]  /*4ad80*/  PRMT R3, R19, 0x7770, RZ ;  /* 0x0000777013037816 */ /* 0x010fca00000000ff */
        /* <DEDUP_REMOVED lines=18> */
[----:B------:R-:W-:-:S05]  /*4aeb0*/  PRMT R3, R12, 0x7770, RZ ;  /* 0x000077700c037816 */ /* 0x000fca00000000ff */
        /* <DEDUP_REMOVED lines=116> */
[----:B------:R-:W-:Y:S01]  /*4b600*/  ULDC UR5, c[0x0][0x22c] ;  /* 0x00008b0000057ab9 */ /* 0x000fe20000000800 */
[----:B------:R-:W2:Y:S04]  /*4b610*/  LDL.LU R19, [R1+0x80] ;  /* 0x0000800001137983 */ /* 0x000ea80000300800 */
        /* <DEDUP_REMOVED lines=16> */
[----:B------:R-:W3:Y:S04]  /*4b720*/  LDL.LU R12, [R1+0x84] ;  /* 0x00008400010c7983 */ /* 0x000ee80000300800 */
        /* <DEDUP_REMOVED lines=41> */
[C---:B0-----:R-:W-:Y:S01]  /*4b9c0*/  VIADD R3, R5.reuse, UR4 ;  /* 0x0000000405037c36 */ /* 0x041fe20008000000 */
[----:B------:R-:W-:Y:S02]  /*4b9d0*/  LEA.HI.X.SX32 R5, R5, R2, 0x1, P2 ;  /* 0x0000000205057211 */ /* 0x000fe400010f0eff */
[----:B------:R-:W-:Y:S02]  /*4b9e0*/  PRMT R7, R14, 0x7773, RZ ;  /* 0x000077730e077816 */ /* 0x000fe400000000ff */
[----:B------:R-:W-:-:S03]  /*4b9f0*/  IADD3 R6, P2, R3, R0, RZ ;  /* 0x0000000003067210 */ /* 0x000fc60007f5e0ff */
[----:B------:R0:W-:Y:S02]  /*4ba00*/  @P4 STG.E.U8 desc[UR6][R4.64], R7 ;  /* 0x0000000704004986 */ /* 0x0001e4000c101106 */
[C---:B0-----:R-:W-:Y:S01]  /*4ba10*/  VIADD R5, R3.reuse, UR4 ;  /* 0x0000000403057c36 */ /* 0x041fe20008000000 */
[----:B------:R-:W-:Y:S02]  /*4ba20*/  LEA.HI.X.SX32 R7, R3, R2, 0x1, P2 ;  /* 0x0000000203077211 */ /* 0x000fe400010f0eff */
[----:B------:R-:W-:-:S05]  /*4ba30*/  PRMT R3, R13, 0x7772, RZ ;  /* 0x000077720d037816 */ /* 0x000fca00000000ff */
[----:B------:R0:W-:Y:S02]  /*4ba40*/  @P3 STG.E.U8 desc[UR6][R6.64], R3 ;  /* 0x0000000306003986 */ /* 0x0001e4000c101106 */
[----:B0-----:R-:W-:Y:S02]  /*4ba50*/  PRMT R7, R13, 0x7773, RZ ;  /* 0x000077730d077816 */ /* 0x001fe400000000ff */
[----:B------:R-:W4:Y:S04]  /*4ba60*/  LDL.LU R13, [R1+0x88] ;  /* 0x00008800010d7983 */ /* 0x000f280000300800 */
        /* <DEDUP_REMOVED lines=24> */
[----:B------:R-:W-:-:S04]  /*4bbf0*/  ULDC UR5, c[0x0][0x22c] ;  /* 0x00008b0000057ab9 */ /* 0x000fc80000000800 */
[----:B------:R-:W-:Y:S01]  /*4bc00*/  ISETP.LT.AND P5, PT, R8, UR5, !P0 ;  /* 0x0000000508007c0c */ /* 0x000fe2000c7a1270 */
[----:B------:R-:W-:Y:S01]  /*4bc10*/  VIADD R8, R23, 0x84 ;  /* 0x0000008417087836 */ /* 0x000fe20000000000 */
[----:B------:R-:W-:Y:S01]  /*4bc20*/  ULDC UR5, c[0x0][0x22c] ;  /* 0x00008b0000057ab9 */ /* 0x000fe20000000800 */
[----:B--2---:R-:W-:-:S05]  /*4bc30*/  PRMT R3, R19, 0x7770, RZ ;  /* 0x0000777013037816 */ /* 0x004fca00000000ff */
[----:B------:R0:W-:Y:S02]  /*4bc40*/  @P6 STG.E.U8 desc[UR6][R6.64], R3 ;  /* 0x0000000306006986 */ /* 0x0001e4000c101106 */
        /* <DEDUP_REMOVED lines=28> */
[C---:B------:R-:W-:Y:S01]  /*4be10*/  VIADD R8, R23.reuse, 0x88 ;  /* 0x0000008817087836 */ /* 0x040fe20000000000 */
[----:B------:R-:W-:Y:S01]  /*4be20*/  ULDC UR5, c[0x0][0x22c] ;  /* 0x00008b0000057ab9 */ /* 0x000fe20000000800 */
[----:B------:R-:W-:Y:S01]  /*4be30*/  VIADD R9, R23, 0x90 ;  /* 0x0000009017097836 */ /* 0x000fe20000000000 */
[----:B----4-:R-:W-:-:S05]  /*4be40*/  PRMT R3, R13, 0x7770, RZ ;  /* 0x000077700d037816 */ /* 0x010fca00000000ff */
        /* <DEDUP_REMOVED lines=51> */
[C---:B------:R-:W-:Y:S01]  /*4c180*/  LEA.HI.X.SX32 R5, R8.reuse, R2, 0x1, P2 ;  /* 0x0000000208057211 */ /* 0x040fe200010f0eff */
[----:B0-----:R-:W-:Y:S01]  /*4c190*/  VIADD R6, R23, 0x8f ;  /* 0x0000008f17067836 */ /* 0x001fe20000000000 */
[----:B------:R-:W-:Y:S01]  /*4c1a0*/  PRMT R7, R15, 0x7771, RZ ;  /* 0x000077710f077816 */ /* 0x000fe200000000ff */
[----:B------:R-:W-:-:S03]  /*4c1b0*/  VIADD R3, R8, UR4 ;  /* 0x0000000408037c36 */ /* 0x000fc60008000000 */
[----:B------:R-:W-:Y:S01]  /*4c1c0*/  ISETP.LT.AND P2, PT, R6, UR5, !P0 ;  /* 0x0000000506007c0c */ /* 0x000fe2000c741270 */
[----:B------:R0:W-:Y:S01]  /*4c1d0*/  @P5 STG.E.U8 desc[UR6][R4.64], R7 ;  /* 0x0000000704005986 */ /* 0x0001e2000c101106 */
[----:B------:R-:W-:Y:S01]  /*4c1e0*/  IADD3 R6, P5, R3, R0, RZ ;  /* 0x0000000003067210 */ /* 0x000fe20007fbe0ff */
[----:B------:R-:W-:Y:S01]  /*4c1f0*/  ULDC UR5, c[0x0][0x22c] ;  /* 0x00008b0000057ab9 */ /* 0x000fe20000000800 */
[----:B------:R-:W-:Y:S01]  /*4c200*/  PRMT R10, R29, 0x7770, RZ ;  /* 0x000077701d0a7816 */ /* 0x000fe200000000ff */
[C---:B0-----:R-:W-:Y:S01]  /*4c210*/  VIADD R5, R3.reuse, UR4 ;  /* 0x0000000403057c36 */ /* 0x041fe20008000000 */
[----:B------:R-:W-:-:S04]  /*4c220*/  LEA.HI.X.SX32 R7, R3, R2, 0x1, P5 ;  /* 0x0000000203077211 */ /* 0x000fc800028f0eff */
[C---:B------:R-:W-:Y:S01]  /*4c230*/  IADD3 R4, P5, R5.reuse, R0, RZ ;  /* 0x0000000005047210 */ /* 0x040fe20007fbe0ff */
[----:B------:R-:W-:Y:S01]  /*4c240*/  VIADD R8, R5, UR4 ;  /* 0x0000000405087c36 */ /* 0x000fe20008000000 */
[----:B------:R-:W-:Y:S02]  /*4c250*/  PRMT R3, R29, 0x7771, RZ ;  /* 0x000077711d037816 */ /* 0x000fe400000000ff */
[----:B------:R-:W-:Y:S01]  /*4c260*/  LEA.HI.X.SX32 R5, R5, R2, 0x1, P5 ;  /* 0x0000000205057211 */ /* 0x000fe200028f0eff */
[----:B------:R0:W-:Y:S01]  /*4c270*/  @P6 STG.E.U8 desc[UR6][R6.64], R10 ;  /* 0x0000000a06006986 */ /* 0x0001e2000c101106 */
[----:B------:R-:W-:Y:S01]  /*4c280*/  ISETP.LT.AND P6, PT, R9, UR5, !P0 ;  /* 0x0000000509007c0c */ /* 0x000fe2000c7c1270 */
[----:B------:R-:W-:Y:S02]  /*4c290*/  ULDC UR5, c[0x0][0x22c] ;  /* 0x00008b0000057ab9 */ /* 0x000fe40000000800 */
[----:B------:R1:W-:Y:S01]  /*4c2a0*/  @P4 STG.E.U8 desc[UR6][R4.64], R3 ;  /* 0x0000000304004986 */ /* 0x0003e2000c101106 */
[----:B0-----:R-:W-:Y:S01]  /*4c2b0*/  IADD3 R6, P5, R8, R0, RZ ;  /* 0x0000000008067210 */ /* 0x001fe20007fbe0ff */
[----:B-1----:R-:W-:-:S03]  /*4c2c0*/  VIADD R3, R23, 0x91 ;  /* 0x0000009117037836 */ /* 0x002fc60000000000 */
[C---:B------:R-:W-:Y:S01]  /*4c2d0*/  LEA.HI.X.SX32 R7, R8.reuse, R2, 0x1, P5 ;  /* 0x0000000208077211 */ /* 0x040fe200028f0eff */
[----:B------:R-:W-:Y:S01]  /*4c2e0*/  VIADD R8, R8, UR4 ;  /* 0x0000000408087c36 */ /* 0x000fe20008000000 */
[----:B------:R-:W-:Y:S01]  /*4c2f0*/  PRMT R4, R28, 0x7770, RZ ;  /* 0x000077701c047816 */ /* 0x000fe200000000ff */
[----:B------:R-:W-:Y:S01]  /*4c300*/  ULDC UR4, c[0x0][0x22c] ;  /* 0x00008b0000047ab9 */ /* 0x000fe20000000800 */
[----:B------:R-:W-:Y:S01]  /*4c310*/  ISETP.LT.AND P4, PT, R3, UR5, !P0 ;  /* 0x0000000503007c0c */ /* 0x000fe2000c781270 */
[----:B------:R-:W-:Y:S01]  /*4c320*/  VIADD R3, R23, 0x92 ;  /* 0x0000009217037836 */ /* 0x000fe20000000000 */
[----:B------:R-:W-:Y:S01]  /*4c330*/  ULDC UR5, c[0x0][0x22c] ;  /* 0x00008b0000057ab9 */ /* 0x000fe20000000800 */
[----:B------:R0:W-:Y:S03]  /*4c340*/  @P3 STG.E.U8 desc[UR6][R6.64], R4 ;  /* 0x0000000406003986 */ /* 0x0001e6000c101106 */
[----:B------:R-:W-:Y:S01]  /*4c350*/  ISETP.LT.AND P5, PT, R3, UR4, !P0 ;  /* 0x0000000403007c0c */ /* 0x000fe2000c7a1270 */
[----:B------:R-:W-:Y:S01]  /*4c360*/  VIADD R3, R23, 0x93 ;  /* 0x0000009317037836 */ /* 0x000fe20000000000 */
[----:B------:R-:W-:Y:S01]  /*4c370*/  ULDC UR4, c[0x0][0x248] ;  /* 0x0000920000047ab9 */ /* 0x000fe20000000800 */
[----:B0-----:R-:W-:-:S02]  /*4c380*/  IADD3 R4, P3, R8, R0, RZ ;  /* 0x0000000008047210 */ /* 0x001fc40007f7e0ff */
[----:B------:R-:W-:Y:S02]  /*4c390*/  PRMT R6, R28, 0x7771, RZ ;  /* 0x000077711c067816 */ /* 0x000fe400000000ff */
[C---:B------:R-:W-:Y:S02]  /*4c3a0*/  LEA.HI.X.SX32 R5, R8.reuse, R2, 0x1, P3 ;  /* 0x0000000208057211 */ /* 0x040fe400018f0eff */
[----:B------:R-:W-:Y:S01]  /*4c3b0*/  ISETP.LT.AND P3, PT, R3, UR5, !P0 ;  /* 0x0000000503007c0c */ /* 0x000fe2000c761270 */
[----:B------:R-:W-:Y:S01]  /*4c3c0*/  VIADD R3, R8, UR4 ;  /* 0x0000000408037c36 */ /* 0x000fe20008000000 */
[----:B------:R-:W-:Y:S01]  /*4c3d0*/  ULDC UR4, c[0x0][0x248] ;  /* 0x0000920000047ab9 */ /* 0x000fe20000000800 */
[----:B------:R0:W-:Y:S01]  /*4c3e0*/  @P2 STG.E.U8 desc[UR6][R4.64], R6 ;  /* 0x0000000604002986 */ /* 0x0001e2000c101106 */
[----:B------:R-:W-:Y:S01]  /*4c3f0*/  ULDC UR5, c[0x0][0x248] ;  /* 0x0000920000057ab9 */ /* 0x000fe20000000800 */
[----:B------:R-:W-:Y:S02]  /*4c400*/  PRMT R10, R19, 0x7772, RZ ;  /* 0x00007772130a7816 */ /* 0x000fe400000000ff */
[C---:B0-----:R-:W-:Y:S01]  /*4c410*/  IADD3 R6, P2, R3.reuse, R0, RZ ;  /* 0x0000000003067210 */ /* 0x041fe20007f5e0ff */
[----:B------:R-:W-:Y:S01]  /*4c420*/  VIADD R5, R3, UR4 ;  /* 0x0000000403057c36 */ /* 0x000fe20008000000 */
[----:B------:R-:W-:-:S02]  /*4c430*/  ULDC UR4, c[0x0][0x22c] ;  /* 0x00008b0000047ab9 */ /* 0x000fc40000000800 */
[----:B------:R-:W-:Y:S01]  /*4c440*/  LEA.HI.X.SX32 R7, R3, R2, 0x1, P2 ;  /* 0x0000000203077211 */ /* 0x000fe200010f0eff */
[C---:B------:R-:W-:Y:S01]  /*4c450*/  VIADD R8, R5.reuse, UR5 ;  /* 0x0000000505087c36 */ /* 0x040fe20008000000 */
[----:B------:R-:W-:Y:S01]  /*4c460*/  IADD3 R4, P2, R5, R0, RZ ;  /* 0x0000000005047210 */ /* 0x000fe20007f5e0ff */
[----:B------:R-:W-:Y:S01]  /*4c470*/  VIADD R9, R23, 0x94 ;  /* 0x0000009417097836 */ /* 0x000fe20000000000 */
[----:B------:R-:W-:Y:S01]  /*4c480*/  PRMT R3, R19, 0x7773, RZ ;  /* 0x0000777313037816 */ /* 0x000fe200000000ff */
[----:B------:R0:W-:Y:S01]  /*4c490*/  @P6 STG.E.U8 desc[UR6][R6.64], R10 ;  /* 0x0000000a06006986 */ /* 0x0001e2000c101106 */
[----:B------:R-:W-:Y:S01]  /*4c4a0*/  LEA.HI.X.SX32 R5, R5, R2, 0x1, P2 ;  /* 0x0000000205057211 */ /* 0x000fe200010f0eff */
[----:B------:R-:W-:Y:S01]  /*4c4b0*/  ULDC UR5, c[0x0][0x22c] ;  /* 0x00008b0000057ab9 */ /* 0x000fe20000000800 */
[----:B------:R-:W-:Y:S01]  /*4c4c0*/  ISETP.LT.AND P2, PT, R9, UR4, !P0 ;  /* 0x0000000409007c0c */ /* 0x000fe2000c741270 */
[----:B------:R-:W-:Y:S01]  /*4c4d0*/  ULDC UR4, c[0x0][0x248] ;  /* 0x0000920000047ab9 */ /* 0x000fe20000000800 */
[----:B------:R-:W2:Y:S04]  /*4c4e0*/  LDL.LU R19, [R1+0x13f0] ;  /* 0x0013f00001137983 */ /* 0x000ea80000300800 */
[----:B------:R1:W-:Y:S01]  /*4c4f0*/  @P4 STG.E.U8 desc[UR6][R4.64], R3 ;  /* 0x0000000304004986 */ /* 0x0003e2000c101106 */
[----:B0-----:R-:W-:-:S04]  /*4c500*/  IADD3 R6, P6, R8, R0, RZ ;  /* 0x0000000008067210 */ /* 0x001fc80007fde0ff */
[----:B------:R-:W-:Y:S02]  /*4c510*/  LEA.HI.X.SX32 R7, R8, R2, 0x1, P6 ;  /* 0x0000000208077211 */ /* 0x000fe400030f0eff */
[----:B-1----:R-:W-:Y:S01]  /*4c520*/  PRMT R3, R12, 0x7772, RZ ;  /* 0x000077720c037816 */ /* 0x002fe200000000ff */
[----:B------:R-:W-:Y:S02]  /*4c530*/  VIADD R4, R23, 0x95 ;  /* 0x0000009517047836 */ /* 0x000fe40000000000 */
[----:B------:R-:W-:Y:S01]  /*4c540*/  VIADD R5, R8, UR4 ;  /* 0x0000000408057c36 */ /* 0x000fe20008000000 */
[----:B------:R-:W-:Y:S01]  /*4c550*/  ULDC UR4, c[0x0][0x248] ;  /* 0x0000920000047ab9 */ /* 0x000fe20000000800 */
[----:B------:R0:W-:Y:S01]  /*4c560*/  @P5 STG.E.U8 desc[UR6][R6.64], R3 ;  /* 0x0000000306005986 */ /* 0x0001e2000c101106 */
[----:B------:R-:W-:Y:S01]  /*4c570*/  ISETP.LT.AND P4, PT, R4, UR5, !P0 ;  /* 0x0000000504007c0c */ /* 0x000fe2000c781270 */
[----:B------:R-:W-:Y:S01]  /*4c580*/  ULDC UR5, c[0x0][0x22c] ;  /* 0x00008b0000057ab9 */ /* 0x000fe20000000800 */
[----:B------:R-:W-:Y:S01]  /*4c590*/  IADD3 R4, P5, R5, R0, RZ ;  /* 0x0000000005047210 */ /* 0x000fe20007fbe0ff */
[----:B------:R-:W-:-:S02]  /*4c5a0*/  VIADD R8, R23, 0x97 ;  /* 0x0000009717087836 */ /* 0x000fc40000000000 */
[----:B0-----:R-:W-:Y:S01]  /*4c5b0*/  VIADD R3, R23, 0x96 ;  /* 0x0000009617037836 */ /* 0x001fe20000000000 */
[----:B------:R-:W-:Y:S02]  /*4c5c0*/  PRMT R7, R12, 0x7773, RZ ;  /* 0x000077730c077816 */ /* 0x000fe400000000ff */
[----:B------:R-:W3:Y:S02]  /*4c5d0*/  LDL.LU R12, [R1+0x13ec] ;  /* 0x0013ec00010c7983 */ /* 0x000ee40000300800 */
[----:B------:R-:W-:Y:S01]  /*4c5e0*/  ISETP.LT.AND P6, PT, R3, UR5, !P0 ;  /* 0x0000000503007c0c */ /* 0x000fe2000c7c1270 */
[C---:B------:R-:W-:Y:S01]  /*4c5f0*/  VIADD R3, R5.reuse, UR4 ;  /* 0x0000000405037c36 */ /* 0x040fe20008000000 */
[----:B------:R-:W-:Y:S01]  /*4c600*/  LEA.HI.X.SX32 R5, R5, R2, 0x1, P5 ;  /* 0x0000000205057211 */ /* 0x000fe200028f0eff */
[----:B------:R-:W-:Y:S01]  /*4c610*/  ULDC UR4, c[0x0][0x22c] ;  /* 0x00008b0000047ab9 */ /* 0x000fe20000000800 */
[----:B------:R-:W-:Y:S02]  /*4c620*/  ULDC UR5, c[0x0][0x22c] ;  /* 0x00008b0000057ab9 */ /* 0x000fe40000000800 */
[C---:B------:R-:W-:Y:S01]  /*4c630*/  IADD3 R6, P5, R3.reuse, R0, RZ ;  /* 0x0000000003067210 */ /* 0x040fe20007fbe0ff */
[----:B------:R0:W-:Y:S01]  /*4c640*/  @P3 STG.E.U8 desc[UR6][R4.64], R7 ;  /* 0x0000000704003986 */ /* 0x0001e2000c101106 */
[----:B------:R-:W-:Y:S01]  /*4c650*/  ISETP.LT.AND P3, PT, R8, UR4, !P0 ;  /* 0x0000000408007c0c */ /* 0x000fe2000c761270 */
[----:B------:R-:W-:Y:S01]  /*4c660*/  ULDC UR4, c[0x0][0x248] ;  /* 0x0000920000047ab9 */ /* 0x000fe20000000800 */
[C---:B0-----:R-:W-:Y:S01]  /*4c670*/  LEA.HI.X.SX32 R7, R3.reuse, R2, 0x1, P5 ;  /* 0x0000000203077211 */ /* 0x041fe200028f0eff */
[----:B------:R-:W-:Y:S01]  /*4c680*/  VIADD R3, R3, UR4 ;  /* 0x0000000403037c36 */ /* 0x000fe20008000000 */
[----:B------:R-:W-:Y:S01]  /*4c690*/  PRMT R4, R13, 0x7772, RZ ;  /* 0x000077720d047816 */ /* 0x000fe200000000ff */
[----:B------:R-:W-:Y:S01]  /*4c6a0*/  VIADD R5, R23, 0x98 ;  /* 0x0000009817057836 */ /* 0x000fe20000000000 */
[----:B------:R-:W-:-:S03]  /*4c6b0*/  ULDC UR4, c[0x0][0x22c] ;  /* 0x00008b0000047ab9 */ /* 0x000fc60000000800 */
[----:B------:R0:W-:Y:S01]  /*4c6c0*/  @P2 STG.E.U8 desc[UR6][R6.64], R4 ;  /* 0x0000000406002986 */ /* 0x0001e2000c101106 */
[----:B------:R-:W-:Y:S01]  /*4c6d0*/  ISETP.LT.AND P5, PT, R5, UR4, !P0 ;  /* 0x0000000405007c0c */ /* 0x000fe2000c7a1270 */
[----:B------:R-:W-:Y:S01]  /*4c6e0*/  ULDC UR4, c[0x0][0x248] ;  /* 0x0000920000047ab9 */ /* 0x000fe20000000800 */
[----:B0-----:R-:W-:Y:S01]  /*4c6f0*/  IADD3 R4, P2, R3, R0, RZ ;  /* 0x0000000003047210 */ /* 0x001fe20007f5e0ff */
[----:B------:R-:W-:Y:S01]  /*4c700*/  VIADD R6, R23, 0x99 ;  /* 0x0000009917067836 */ /* 0x000fe20000000000 */
[----:B------:R-:W-:Y:S02]  /*4c710*/  PRMT R7, R13, 0x7773, RZ ;  /* 0x000077730d077816 */ /* 0x000fe400000000ff */
[C---:B------:R-:W-:Y:S01]  /*4c720*/  LEA.HI.X.SX32 R5, R3.reuse, R2, 0x1, P2 ;  /* 0x0000000203057211 */ /* 0x040fe200010f0eff */
[----:B------:R-:W4:Y:S01]  /*4c730*/  LDL.LU R13, [R1+0x13e8] ;  /* 0x0013e800010d7983 */ /* 0x000f220000300800 */
[----:B------:R-:W-:Y:S01]  /*4c740*/  ISETP.LT.AND P2, PT, R6, UR5, !P0 ;  /* 0x0000000506007c0c */ /* 0x000fe2000c741270 */
[----:B------:R-:W-:Y:S01]  /*4c750*/  VIADD R6, R3, UR4 ;  /* 0x0000000403067c36 */ /* 0x000fe20008000000 */
[----:B------:R-:W-:Y:S01]  /*4c760*/  ULDC UR4, c[0x0][0x248] ;  /* 0x0000920000047ab9 */ /* 0x000fe20000000800 */
[----:B------:R0:W-:Y:S01]  /*4c770*/  @P4 STG.E.U8 desc[UR6][R4.64], R7 ;  /* 0x0000000704004986 */ /* 0x0001e2000c101106 */
[----:B------:R-:W-:Y:S01]  /*4c780*/  PRMT R9, R11, 0x7772, RZ ;  /* 0x000077720b097816 */ /* 0x000fe200000000ff */
[----:B------:R-:W-:Y:S01]  /*4c790*/  VIADD R10, R23, 0x9a ;  /* 0x0000009a170a7836 */ /* 0x000fe20000000000 */
[----:B------:R-:W-:Y:S01]  /*4c7a0*/  PRMT R3, R11, 0x7773, RZ ;  /* 0x000077730b037816 */ /* 0x000fe200000000ff */
[----:B------:R-:W-:Y:S01]  /*4c7b0*/  ULDC UR5, c[0x0][0x22c] ;  /* 0x00008b0000057ab9 */ /* 0x000fe20000000800 */
[C---:B0-----:R-:W-:Y:S01]  /*4c7c0*/  IADD3 R4, P4, R6.reuse, R0, RZ ;  /* 0x0000000006047210 */ /* 0x041fe20007f9e0ff */
[----:B------:R-:W-:Y:S01]  /*4c7d0*/  VIADD R7, R6, UR4 ;  /* 0x0000000406077c36 */ /* 0x000fe20008000000 */
[----:B------:R-:W-:-:S02]  /*4c7e0*/  ULDC UR4, c[0x0][0x248] ;  /* 0x0000920000047ab9 */ /* 0x000fc40000000800 */
[----:B------:R-:W-:Y:S02]  /*4c7f0*/  LEA.HI.X.SX32 R5, R6, R2, 0x1, P4 ;  /* 0x0000000206057211 */ /* 0x000fe400020f0eff */
[C---:B------:R-:W-:Y:S01]  /*4c800*/  IADD3 R6, P4, R7.reuse, R0, RZ ;  /* 0x0000000007067210 */ /* 0x040fe20007f9e0ff */
[C---:B------:R-:W-:Y:S01]  /*4c810*/  VIADD R8, R7.reuse, UR4 ;  /* 0x0000000407087c36 */ /* 0x040fe20008000000 */
[----:B------:R-:W-:Y:S01]  /*4c820*/  PRMT R11, R14, 0x7772, RZ ;  /* 0x000077720e0b7816 */ /* 0x000fe200000000ff */
[----:B------:R-:W-:Y:S01]  /*4c830*/  @P6 STG.E.U8 desc[UR6][R4.64], R9 ;  /* 0x0000000904006986 */ /* 0x000fe2000c101106 */
[----:B------:R-:W-:Y:S01]  /*4c840*/  LEA.HI.X.SX32 R7, R7, R2, 0x1, P4 ;  /* 0x0000000207077211 */ /* 0x000fe200020f0eff */
[----:B------:R-:W-:-:S04]  /*4c850*/  ULDC UR4, c[0x0][0x248] ;  /* 0x0000920000047ab9 */ /* 0x000fc80000000800 */
[----:B------:R0:W-:Y:S02]  /*4c860*/  @P3 STG.E.U8 desc[UR6][R6.64], R3 ;  /* 0x0000000306003986 */ /* 0x0001e4000c101106 */
[----:B0-----:R-:W-:Y:S02]  /*4c870*/  PRMT R7, R14, 0x7773, RZ ;  /* 0x000077730e077816 */ /* 0x001fe400000000ff */
[----:B------:R-:W2:Y:S01]  /*4c880*/  LDL.LU R14, [R1+0x13e4] ;  /* 0x0013e400010e7983 */ /* 0x000ea20000300800 */
[----:B------:R-:W-:-:S04]  /*4c890*/  IADD3 R4, P6, R8, R0, RZ ;  /* 0x0000000008047210 */ /* 0x000fc80007fde0ff */
[----:B------:R-:W-:Y:S02]  /*4c8a0*/  LEA.HI.X.SX32 R5, R8, R2, 0x1, P6 ;  /* 0x0000000208057211 */ /* 0x000fe400030f0eff */
[----:B------:R-:W-:-:S03]  /*4c8b0*/  PRMT R9, R15, 0x7772, RZ ;  /* 0x000077720f097816 */ /* 0x000fc600000000ff */
[----:B------:R0:W-:Y:S02]  /*4c8c0*/  @P5 STG.E.U8 desc[UR6][R4.64], R11 ;  /* 0x0000000b04005986 */ /* 0x0001e4000c101106 */
[----:B0-----:R-:W-:Y:S02]  /*4c8d0*/  PRMT R11, R15, 0x7773, RZ ;  /* 0x000077730f0b7816 */ /* 0x001fe400000000ff */
[----:B------:R-:W2:Y:S01]  /*4c8e0*/  LDL.LU R15, [R1+0x13e0] ;  /* 0x0013e000010f7983 */ /* 0x000ea20000300800 */
[----:B------:R-:W-:Y:S01]  /*4c8f0*/  ISETP.LT.AND P4, PT, R10, UR5, !P0 ;  /* 0x000000050a007c0c */ /* 0x000fe2000c781270 */
[----:B------:R-:W-:Y:S01]  /*4c900*/  VIADD R6, R8, UR4 ;  /* 0x0000000408067c36 */ /* 0x000fe20008000000 */
[----:B------:R-:W-:Y:S01]  /*4c910*/  ULDC UR5, c[0x0][0x22c] ;  /* 0x00008b0000057ab9 */ /* 0x000fe20000000800 */
[C---:B------:R-:W-:Y:S01]  /*4c920*/  VIADD R10, R23.reuse, 0x9b ;  /* 0x0000009b170a7836 */ /* 0x040fe20000000000 */
[----:B------:R-:W-:Y:S01]  /*4c930*/  ULDC UR4, c[0x0][0x248] ;  /* 0x0000920000047ab9 */ /* 0x000fe20000000800 */
[----:B------:R-:W-:Y:S01]  /*4c940*/  VIADD R8, R23, 0x9c ;  /* 0x0000009c17087836 */ /* 0x000fe20000000000 */
[----:B------:R-:W-:-:S02]  /*4c950*/  IADD3 R4, P5, R6, R0, RZ ;  /* 0x0000000006047210 */ /* 0x000fc40007fbe0ff */
[----:B------:R-:W-:Y:S01]  /*4c960*/  ISETP.LT.AND P3, PT, R10, UR5, !P0 ;  /* 0x000000050a007c0c */ /* 0x000fe2000c761270 */
[----:B------:R-:W-:Y:S01]  /*4c970*/  ULDC UR5, c[0x0][0x22c] ;  /* 0x00008b0000057ab9 */ /* 0x000fe20000000800 */
[----:B------:R-:W-:Y:S01]  /*4c980*/  VIADD R3, R6, UR4 ;  /* 0x0000000406037c36 */ /* 0x000fe20008000000 */
[----:B------:R-:W-:Y:S01]  /*4c990*/  ISETP.LT.AND P6, PT, R8, UR5, !P0 ;  /* 0x0000000508007c0c */ /* 0x000fe2000c7c1270 */
[----:B------:R-:W-:Y:S01]  /*4c9a0*/  VIADD R8, R23, 0x9d ;  /* 0x0000009d17087836 */ /* 0x000fe20000000000 */
[----:B------:R-:W-:Y:S01]  /*4c9b0*/  LEA.HI.X.SX32 R5, R6, R2, 0x1, P5 ;  /* 0x0000000206057211 */ /* 0x000fe200028f0eff */
[----:B------:R-:W-:Y:S01]  /*4c9c0*/  ULDC UR4, c[0x0][0x22c] ;  /* 0x00008b0000047ab9 */ /* 0x000fe20000000800 */
[----:B------:R-:W-:Y:S01]  /*4c9d0*/  IADD3 R6, P5, R3, R0, RZ ;  /* 0x0000000003067210 */ /* 0x000fe20007fbe0ff */
[----:B------:R-:W-:Y:S02]  /*4c9e0*/  ULDC UR5, c[0x0][0x22c] ;  /* 0x00008b0000057ab9 */ /* 0x000fe40000000800 */
[----:B------:R0:W-:Y:S01]  /*4c9f0*/  @P2 STG.E.U8 desc[UR6][R4.64], R7 ;  /* 0x0000000704002986 */ /* 0x0001e2000c101106 */
[----:B------:R-:W-:Y:S01]  /*4ca00*/  ISETP.LT.AND P2, PT, R8, UR4, !P0 ;  /* 0x0000000408007c0c */ /* 0x000fe2000c741270 */
[----:B------:R-:W-:Y:S01]  /*4ca10*/  ULDC UR4, c[0x0][0x248] ;  /* 0x0000920000047ab9 */ /* 0x000fe20000000800 */
[----:B------:R-:W-:Y:S01]  /*4ca20*/  VIADD R8, R23, 0x9e ;  /* 0x0000009e17087836 */ /* 0x000fe20000000000 */
[C---:B0-----:R-:W-:Y:S01]  /*4ca30*/  LEA.HI.X.SX32 R7, R3.reuse, R2, 0x1, P5 ;  /* 0x0000000203077211 */ /* 0x041fe200028f0eff */
[----:B------:R-:W-:Y:S01]  /*4ca40*/  VIADD R3, R3, UR4 ;  /* 0x0000000403037c36 */ /* 0x000fe20008000000 */
[----:B------:R-:W-:-:S03]  /*4ca50*/  ULDC UR4, c[0x0][0x22c] ;  /* 0x00008b0000047ab9 */ /* 0x000fc60000000800 */
[----:B------:R0:W-:Y:S01]  /*4ca60*/  @P4 STG.E.U8 desc[UR6][R6.64], R9 ;  /* 0x0000000906004986 */ /* 0x0001e2000c101106 */
[C---:B------:R-:W-:Y:S02]  /*4ca70*/  IADD3 R4, P4, R3.reuse, R0, RZ ;  /* 0x0000000003047210 */ /* 0x040fe40007f9e0ff */
[----:B------:R-:W-:Y:S01]  /*4ca80*/  ISETP.LT.AND P5, PT, R8, UR4, !P0 ;  /* 0x0000000408007c0c */ /* 0x000fe2000c7a1270 */
[----:B------:R-:W-:Y:S01]  /*4ca90*/  ULDC UR4, c[0x0][0x248] ;  /* 0x0000920000047ab9 */ /* 0x000fe20000000800 */
[C---:B------:R-:W-:Y:S01]  /*4caa0*/  LEA.HI.X.SX32 R5, R3.reuse, R2, 0x1, P4 ;  /* 0x0000000203057211 */ /* 0x040fe200020f0eff */
[----:B------:R-:W-:Y:S01]  /*4cab0*/  VIADD R3, R3, UR4 ;  /* 0x0000000403037c36 */ /* 0x000fe20008000000 */
[----:B------:R-:W-:Y:S01]  /*4cac0*/  ULDC UR4, c[0x0][0x248] ;  /* 0x0000920000047ab9 */ /* 0x000fe20000000800 */
[----:B------:R-:W-:Y:S02]  /*4cad0*/  VIADD R8, R23, 0x9f ;  /* 0x0000009f17087836 */ /* 0x000fe40000000000 */
[----:B------:R1:W-:Y:S01]  /*4cae0*/  @P3 STG.E.U8 desc[UR6][R4.64], R11 ;  /* 0x0000000b04003986 */ /* 0x0003e2000c101106 */
[----:B0-----:R-:W-:Y:S01]  /*4caf0*/  IADD3 R6, P3, R3, R0, RZ ;  /* 0x0000000003067210 */ /* 0x001fe20007f7e0ff */
[----:B------:R-:W-:Y:S01]  /*4cb00*/  VIADD R9, R23, 0xa0 ;  /* 0x000000a017097836 */ /* 0x000fe20000000000 */
[----:B------:R-:W-:Y:S01]  /*4cb10*/  ISETP.LT.AND P4, PT, R8, UR5, !P0 ;  /* 0x0000000508007c0c */ /* 0x000fe2000c781270 */
[----:B------:R-:W-:Y:S01]  /*4cb20*/  ULDC UR5, c[0x0][0x248] ;  /* 0x0000920000057ab9 */ /* 0x000fe20000000800 */
[C---:B------:R-:W-:Y:S01]  /*4cb30*/  LEA.HI.X.SX32 R7, R3.reuse, R2, 0x1, P3 ;  /* 0x0000000203077211 */ /* 0x040fe200018f0eff */
[----:B-1----:R-:W-:Y:S01]  /*4cb40*/  VIADD R5, R3, UR4 ;  /* 0x0000000403057c36 */ /* 0x002fe20008000000 */
[----:B------:R-:W-:Y:S01]  /*4cb50*/  PRMT R10, R29, 0x7772, RZ ;  /* 0x000077721d0a7816 */ /* 0x000fe200000000ff */
[----:B------:R-:W-:-:S03]  /*4cb60*/  ULDC UR4, c[0x0][0x22c] ;  /* 0x00008b0000047ab9 */ /* 0x000fc60000000800 */
[C---:B------:R-:W-:Y:S01]  /*4cb70*/  IADD3 R4, P3, R5.reuse, R0, RZ ;  /* 0x0000000005047210 */ /* 0x040fe20007f7e0ff */
[----:B------:R-:W-:Y:S01]  /*4cb80*/  VIADD R8, R5, UR5 ;  /* 0x0000000505087c36 */ /* 0x000fe20008000000 */
[----:B------:R-:W-:Y:S01]  /*4cb90*/  PRMT R3, R29, 0x7773, RZ ;  /* 0x000077731d037816 */ /* 0x000fe200000000ff */
[----:B------:R0:W-:Y:S01]  /*4cba0*/  @P6 STG.E.U8 desc[UR6][R6.64], R10 ;  /* 0x0000000a06006986 */ /* 0x0001e2000c101106 */
[----:B------:R-:W-:Y:S01]  /*4cbb0*/  LEA.HI.X.SX32 R5, R5, R2, 0x1, P3 ;  /* 0x0000000205057211 */ /* 0x000fe200018f0eff */
[----:B------:R-:W-:Y:S01]  /*4cbc0*/  ULDC UR5, c[0x0][0x22c] ;  /* 0x00008b0000057ab9 */ /* 0x000fe20000000800 */
[----:B------:R-:W-:Y:S01]  /*4cbd0*/  ISETP.LT.AND P3, PT, R9, UR4, !P0 ;  /* 0x0000000409007c0c */ /* 0x000fe2000c761270 */
[----:B------:R-:W-:Y:S01]  /*4cbe0*/  VIADD R9, R23, 0xa1 ;  /* 0x000000a117097836 */ /* 0x000fe20000000000 */
[----:B------:R-:W-:Y:S01]  /*4cbf0*/  ULDC UR4, c[0x0][0x248] ;  /* 0x0000920000047ab9 */ /* 0x000fe20000000800 */
[----:B------:R1:W-:Y:S01]  /*4cc00*/  @P2 STG.E.U8 desc[UR6][R4.64], R3 ;  /* 0x0000000304002986 */ /* 0x0003e2000c101106 */
[----:B------:R-:W-:-:S02]  /*4cc10*/  PRMT R29, R28, 0x7772, RZ ;  /* 0x000077721c1d7816 */ /* 0x000fc400000000ff */
[C---:B0-----:R-:W-:Y:S02]  /*4cc20*/  IADD3 R6, P6, R8.reuse, R0, RZ ;  /* 0x0000000008067210 */ /* 0x041fe40007fde0ff */
[----:B------:R-:W-:Y:S01]  /*4cc30*/  ISETP.LT.AND P2, PT, R9, UR5, !P0 ;  /* 0x0000000509007c0c */ /* 0x000fe2000c741270 */
[C---:B------:R-:W-:Y:S01]  /*4cc40*/  VIADD R9, R8.reuse, UR4 ;  /* 0x0000000408097c36 */ /* 0x040fe20008000000 */
[----:B------:R-:W-:Y:S01]  /*4cc50*/  LEA.HI.X.SX32 R7, R8, R2, 0x1, P6 ;  /* 0x0000000208077211 */ /* 0x000fe200030f0eff */
[----:B------:R-:W-:Y:S01]  /*4cc60*/  VIADD R8, R23, 0xa2 ;  /* 0x000000a217087836 */ /* 0x000fe20000000000 */
[----:B------:R-:W-:Y:S01]  /*4cc70*/  ULDC UR4, c[0x0][0x248] ;  /* 0x0000920000047ab9 */ /* 0x000fe20000000800 */
[----:B------:R-:W-:Y:S02]  /*4cc80*/  ULDC UR5, c[0x0][0x22c] ;  /* 0x00008b0000057ab9 */ /* 0x000fe40000000800 */
[----:B------:R0:W-:Y:S01]  /*4cc90*/  @P5 STG.E.U8 desc[UR6][R6.64], R29 ;  /* 0x0000001d06005986 */ /* 0x0001e2000c101106 */
[C---:B-1----:R-:W-:Y:S01]  /*4cca0*/  IADD3 R4, P5, R9.reuse, R0, RZ ;  /* 0x0000000009047210 */ /* 0x042fe20007fbe0ff */
[----:B------:R-:W-:Y:S01]  /*4ccb0*/  VIADD R3, R9, UR4 ;  /* 0x0000000409037c36 */ /* 0x000fe20008000000 */
[----:B------:R-:W-:Y:S01]  /*4ccc0*/  ISETP.LT.AND P6, PT, R8, UR5, !P0 ;  /* 0x0000000508007c0c */ /* 0x000fe2000c7c1270 */
[----:B------:R-:W-:Y:S01]  /*4ccd0*/  VIADD R8, R23, 0xa3 ;  /* 0x000000a317087836 */ /* 0x000fe20000000000 */
[----:B------:R-:W-:Y:S01]  /*4cce0*/  LEA.HI.X.SX32 R5, R9, R2, 0x1, P5 ;  /* 0x0000000209057211 */ /* 0x000fe200028f0eff */
[----:B------:R-:W-:Y:S01]  /*4ccf0*/  ULDC UR4, c[0x0][0x22c] ;  /* 0x00008b0000047ab9 */ /* 0x000fe20000000800 */
[----:B------:R-:W-:Y:S01]  /*4cd00*/  PRMT R11, R28, 0x7773, RZ ;  /* 0x000077731c0b7816 */ /* 0x000fe200000000ff */
[----:B------:R-:W-:Y:S01]  /*4cd10*/  ULDC UR5, c[0x0][0x22c] ;  /* 0x00008b0000057ab9 */ /* 0x000fe20000000800 */
[----:B0-----:R-:W-:-:S03]  /*4cd20*/  IADD3 R6, P5, R3, R0, RZ ;  /* 0x0000000003067210 */ /* 0x001fc60007fbe0ff */
[----:B------:R0:W-:Y:S01]  /*4cd30*/  @P4 STG.E.U8 desc[UR6][R4.64], R11 ;  /* 0x0000000b04004986 */ /* 0x0001e2000c101106 */
[----:B------:R-:W-:Y:S01]  /*4cd40*/  ISETP.LT.AND P4, PT, R8, UR4, !P0 ;  /* 0x0000000408007c0c */ /* 0x000fe2000c781270 */
[----:B------:R-:W-:Y:S01]  /*4cd50*/  ULDC UR4, c[0x0][0x248] ;  /* 0x0000920000047ab9 */ /* 0x000fe20000000800 */
[C---:B------:R-:W-:Y:S01]  /*4cd60*/  LEA.HI.X.SX32 R7, R3.reuse, R2, 0x1, P5 ;  /* 0x0000000203077211 */ /* 0x040fe200028f0eff */
[----:B------:R-:W-:Y:S01]  /*4cd70*/  VIADD R3, R3, UR4 ;  /* 0x0000000403037c36 */ /* 0x000fe20008000000 */
[----:B------:R-:W-:Y:S01]  /*4cd80*/  ULDC UR4, c[0x0][0x22c] ;  /* 0x00008b0000047ab9 */ /* 0x000fe20000000800 */
[----:B------:R-:W-:-:S05]  /*4cd90*/  VIADD R9, R23, 0xa4 ;  /* 0x000000a417097836 */ /* 0x000fca0000000000 */
[----:B------:R-:W-:Y:S01]  /*4cda0*/  ISETP.LT.AND P5, PT, R9, UR4, !P0 ;  /* 0x0000000409007c0c */ /* 0x000fe2000c7a1270 */
[----:B------:R-:W-:Y:S01]  /*4cdb0*/  ULDC UR4, c[0x0][0x248] ;  /* 0x0000920000047ab9 */ /* 0x000fe20000000800 */
[C---:B0-----:R-:W-:Y:S02]  /*4cdc0*/  VIADD R4, R23.reuse, 0xa5 ;  /* 0x000000a517047836 */ /* 0x041fe40000000000 */
[----:B------:R-:W-:Y:S01]  /*4cdd0*/  VIADD R10, R23, 0xa6 ;  /* 0x000000a6170a7836 */ /* 0x000fe20000000000 */
[----:B---3--:R-:W-:-:S05]  /*4cde0*/  PRMT R29, R12, 0x7770, RZ ;  /* 0x000077700c1d7816 */ /* 0x008fca00000000ff */
[----:B------:R0:W-:Y:S01]  /*4cdf0*/  @P3 STG.E.U8 desc[UR6][R6.64], R29 ;  /* 0x0000001d06003986 */ /* 0x0001e2000c101106 */
[C---:B------:R-:W-:Y:S02]  /*4ce00*/  IADD3 R8, P3, R3.reuse, R0, RZ ;  /* 0x0000000003087210 */ /* 0x040fe40007f7e0ff */
[----:B------:R-:W-:Y:S02]  /*4ce10*/  PRMT R11, R12, 0x7771, RZ ;  /* 0x000077710c0b7816 */ /* 0x000fe400000000ff */
[C---:B------:R-:W-:Y:S01]  /*4ce20*/  LEA.HI.X.SX32 R9, R3.reuse, R2, 0x1, P3 ;  /* 0x0000000203097211 */ /* 0x040fe200018f0eff */
[----:B------:R-:W-:Y:S01]  /*4ce30*/  VIADD R3, R3, UR4 ;  /* 0x0000000403037c36 */ /* 0x000fe20008000000 */
[----:B------:R-:W-:-:S03]  /*4ce40*/  ULDC UR4, c[0x0][0x248] ;  /* 0x0000920000047ab9 */ /* 0x000fc60000000800 */
[----:B------:R1:W-:Y:S01]  /*4ce50*/  @P2 STG.E.U8 desc[UR6][R8.64], R11 ;  /* 0x0000000b08002986 */ /* 0x0003e2000c101106 */
[C---:B------:R-:W-:Y:S01]  /*4ce60*/  VIADD R5, R3.reuse, UR4 ;  /* 0x0000000403057c36 */ /* 0x040fe20008000000 */
[C---:B0-----:R-:W-:Y:S01]  /*4ce70*/  IADD3 R6, P2, R3.reuse, R0, RZ ;  /* 0x0000000003067210 */ /* 0x041fe20007f5e0ff */
[----:B------:R-:W-:Y:S01]  /*4ce80*/  ULDC UR4, c[0x0][0x22c] ;  /* 0x00008b0000047ab9 */ /* 0x000fe20000000800 */
[----:B------:R-:W-:Y:S01]  /*4ce90*/  ISETP.LT.AND P3, PT, R4, UR5, !P0 ;  /* 0x0000000504007c0c */ /* 0x000fe2000c761270 */
[----:B------:R-:W-:Y:S01]  /*4cea0*/  ULDC UR5, c[0x0][0x248] ;  /* 0x0000920000057ab9 */ /* 0x000fe20000000800 */
[----:B------:R-:W-:Y:S02]  /*4ceb0*/  LEA.HI.X.SX32 R7, R3, R2, 0x1, P2 ;  /* 0x0000000203077211 */ /* 0x000fe400010f0eff */
[C---:B------:R-:W-:Y:S01]  /*4cec0*/  IADD3 R4, P2, R5.reuse, R0, RZ ;  /* 0x0000000005047210 */ /* 0x040fe20007f5e0ff */
[----:B-1----:R-:W-:-:S03]  /*4ced0*/  VIADD R11, R5, UR5 ;  /* 0x00000005050b7c36 */ /* 0x002fc60008000000 */
[----:B------:R-:W-:Y:S01]  /*4cee0*/  LEA.HI.X.SX32 R5, R5, R2, 0x1, P2 ;  /* 0x0000000205057211 */ /* 0x000fe200010f0eff */
[----:B------:R-:W-:Y:S01]  /*4cef0*/  ULDC UR5, c[0x0][0x22c] ;  /* 0x00008b0000057ab9 */ /* 0x000fe20000000800 */
[----:B------:R-:W-:Y:S01]  /*4cf00*/  ISETP.LT.AND P2, PT, R10, UR4, !P0 ;  /* 0x000000040a007c0c */ /* 0x000fe2000c741270 */
[----:B------:R-:W-:Y:S01]  /*4cf10*/  ULDC UR4, c[0x0][0x248] ;  /* 0x0000920000047ab9 */ /* 0x000fe20000000800 */
[----:B----4-:R-:W-:-:S05]  /*4cf20*/  PRMT R28, R13, 0x7770, RZ ;  /* 0x000077700d1c7816 */ /* 0x010fca00000000ff */
[----:B------:R0:W-:Y:S01]  /*4cf30*/  @P6 STG.E.U8 desc[UR6][R6.64], R28 ;  /* 0x0000001c06006986 */ /* 0x0001e2000c101106 */
[----:B------:R-:W-:Y:S02]  /*4cf40*/  IADD3 R8, P6, R11, R0, RZ ;  /* 0x000000000b087210 */ /* 0x000fe40007fde0ff */
[----:B------:R-:W-:Y:S02]  /*4cf50*/  PRMT R3, R13, 0x7771, RZ ;  /* 0x000077710d037816 */ /* 0x000fe400000000ff */
[C---:B------:R-:W-:Y:S01]  /*4cf60*/  LEA.HI.X.SX32 R9, R11.reuse, R2, 0x1, P6 ;  /* 0x000000020b097211 */ /* 0x040fe200030f0eff */
[----:B------:R-:W-:Y:S01]  /*4cf70*/  VIADD R11, R11, UR4 ;  /* 0x000000040b0b7c36 */ /* 0x000fe20008000000 */
[----:B------:R-:W-:Y:S01]  /*4cf80*/  ULDC UR4, c[0x0][0x248] ;  /* 0x0000920000047ab9 */ /* 0x000fe20000000800 */
[----:B------:R1:W-:Y:S01]  /*4cf90*/  @P4 STG.E.U8 desc[UR6][R4.64], R3 ;  /* 0x0000000304004986 */ /* 0x0003e2000c101106 */
[C---:B------:R-:W-:Y:S02]  /*4cfa0*/  VIADD R10, R23.reuse, 0xa7 ;  /* 0x000000a7170a7836 */ /* 0x040fe40000000000 */
[----:B0-----:R-:W-:-:S03]  /*4cfb0*/  VIADD R6, R23, 0xa8 ;  /* 0x000000a817067836 */ /* 0x001fc60000000000 */
[----:B------:R-:W-:Y:S01]  /*4cfc0*/  ISETP.LT.AND P4, PT, R10, UR5, !P0 ;  /* 0x000000050a007c0c */ /* 0x000fe2000c781270 */
[----:B------:R-:W-:Y:S01]  /*4cfd0*/  ULDC UR5, c[0x0][0x22c] ;  /* 0x00008b0000057ab9 */ /* 0x000fe20000000800 */
[----:B------:R-:W-:Y:S02]  /*4cfe0*/  VIADD R7, R23, 0xa9 ;  /* 0x000000a917077836 */ /* 0x000fe40000000000 */
[----:B-1----:R-:W-:Y:S01]  /*4cff0*/  VIADD R3, R11, UR4 ;  /* 0x000000040b037c36 */ /* 0x002fe20008000000 */
[----:B------:R-:W-:Y:S01]  /*4d000*/  ISETP.LT.AND P6, PT, R6, UR5, !P0 ;  /* 0x0000000506007c0c */ /* 0x000fe2000c7c1270 */
[----:B------:R-:W-:Y:S01]  /*4d010*/  ULDC UR4, c[0x0][0x22c] ;  /* 0x00008b0000047ab9 */ /* 0x000fe20000000800 */
[----:B------:R-:W-:Y:S01]  /*4d020*/  ULDC UR5, c[0x0][0x22c] ;  /* 0x00008b0000057ab9 */ /* 0x000fe20000000800 */
[----:B--2---:R-:W-:-:S05]  /*4d030*/  PRMT R29, R14, 0x7770, RZ ;  /* 0x000077700e1d7816 */ /* 0x004fca00000000ff */
[----:B------:R0:W-:Y:S01]  /*4d040*/  @P5 STG.E.U8 desc[UR6][R8.64], R29 ;  /* 0x0000001d08005986 */ /* 0x0001e2000c101106 */
[----:B------:R-:W-:-:S04]  /*4d050*/  IADD3 R4, P5, R11, R0, RZ ;  /* 0x000000000b047210 */ /* 0x000fc80007fbe0ff */
[----:B------:R-:W-:Y:S02]  /*4d060*/  LEA.HI.X.SX32 R5, R11, R2, 0x1, P5 ;  /* 0x000000020b057211 */ /* 0x000fe400028f0eff */
[----:B------:R-:W-:Y:S02]  /*4d070*/  PRMT R11, R14, 0x7771, RZ ;  /* 0x000077710e0b7816 */ /* 0x000fe400000000ff */
[----:B------:R-:W-:-:S03]  /*4d080*/  IADD3 R6, P5, R3, R0, RZ ;  /* 0x0000000003067210 */ /* 0x000fc60007fbe0ff */
[----:B------:R1:W-:Y:S01]  /*4d090*/  @P3 STG.E.U8 desc[UR6][R4.64], R11 ;  /* 0x0000000b04003986 */ /* 0x0003e2000c101106 */
[----:B------:R-:W-:Y:S01]  /*4d0a0*/  ISETP.LT.AND P3, PT, R7, UR4, !P0 ;  /* 0x0000000407007c0c */ /* 0x000fe2000c761270 */
[----:B------:R-:W-:Y:S01]  /*4d0b0*/  ULDC UR4, c[0x0][0x248] ;  /* 0x0000920000047ab9 */ /* 0x000fe20000000800 */
[C---:B------:R-:W-:Y:S01]  /*4d0c0*/  LEA.HI.X.SX32 R7, R3.reuse, R2, 0x1, P5 ;  /* 0x0000000203077211 */ /* 0x040fe200028f0eff */
[----:B------:R-:W-:Y:S01]  /*4d0d0*/  VIADD R3, R3, UR4 ;  /* 0x0000000403037c36 */ /* 0x000fe20008000000 */
[----:B------:R-:W-:Y:S01]  /*4d0e0*/  ULDC UR4, c[0x0][0x22c] ;  /* 0x00008b0000047ab9 */ /* 0x000fe20000000800 */
[----:B0-----:R-:W-:Y:S01]  /*4d0f0*/  PRMT R29, R15, 0x7770, RZ ;  /* 0x000077700f1d7816 */ /* 0x001fe200000000ff */
[----:B------:R-:W-:-:S04]  /*4d100*/  VIADD R9, R23, 0xaa ;  /* 0x000000aa17097836 */ /* 0x000fc80000000000 */
[----:B------:R0:W-:Y:S01]  /*4d110*/  @P2 STG.E.U8 desc[UR6][R6.64], R29 ;  /* 0x0000001d06002986 */ /* 0x0001e2000c101106 */
[----:B------:R-:W-:Y:S02]  /*4d120*/  IADD3 R8, P2, R3, R0, RZ ;  /* 0x0000000003087210 */ /* 0x000fe40007f5e0ff */
[----:B------:R-:W-:Y:S01]  /*4d130*/  ISETP.LT.AND P5, PT, R9, UR4, !P0 ;  /* 0x0000000409007c0c */ /* 0x000fe2000c7a1270 */
[----:B------:R-:W-:Y:S01]  /*4d140*/  ULDC UR4, c[0x0][0x248] ;  /* 0x0000920000047ab9 */ /* 0x000fe20000000800 */
[C---:B------:R-:W-:Y:S01]  /*4d150*/  LEA.HI.X.SX32 R9, R3.reuse, R2, 0x1, P2 ;  /* 0x0000000203097211 */ /* 0x040fe200010f0eff */
[----:B------:R-:W-:Y:S01]  /*4d160*/  VIADD R3, R3, UR4 ;  /* 0x0000000403037c36 */ /* 0x000fe20008000000 */
[----:B-1----:R-:W-:Y:S01]  /*4d170*/  PRMT R11, R15, 0x7771, RZ ;  /* 0x000077710f0b7816 */ /* 0x002fe200000000ff */
[----:B------:R-:W-:Y:S01]  /*4d180*/  VIADD R4, R23, 0xab ;  /* 0x000000ab17047836 */ /* 0x000fe20000000000 */
[----:B------:R-:W-:-:S03]  /*4d190*/  ULDC UR4, c[0x0][0x248] ;  /* 0x0000920000047ab9 */ /* 0x000fc60000000800 */
[----:B------:R1:W-:Y:S01]  /*4d1a0*/  @P4 STG.E.U8 desc[UR6][R8.64], R11 ;  /* 0x0000000b08004986 */ /* 0x0003e2000c101106 */
[C---:B0-----:R-:W-:Y:S01]  /*4d1b0*/  IADD3 R6, P4, R3.reuse, R0, RZ ;  /* 0x0000000003067210 */ /* 0x041fe20007f9e0ff */
[C---:B------:R-:W-:Y:S01]  /*4d1c0*/  VIADD R5, R3.reuse, UR4 ;  /* 0x0000000403057c36 */ /* 0x040fe20008000000 */
[----:B------:R-:W-:Y:S01]  /*4d1d0*/  ISETP.LT.AND P2, PT, R4, UR5, !P0 ;  /* 0x0000000504007c0c */ /* 0x000fe2000c741270 */
[----:B------:R-:W-:Y:S01]  /*4d1e0*/  ULDC UR5, c[0x0][0x248] ;  /* 0x0000920000057ab9 */ /* 0x000fe20000000800 */
[----:B------:R-:W-:Y:S02]  /*4d1f0*/  LEA.HI.X.SX32 R7, R3, R2, 0x1, P4 ;  /* 0x0000000203077211 */ /* 0x000fe400020f0eff */
[----:B------:R-:W-:Y:S01]  /*4d200*/  PRMT R28, R16, 0x7770, RZ ;  /* 0x00007770101c7816 */ /* 0x000fe200000000ff */
[----:B------:R-:W-:Y:S01]  /*4d210*/  VIADD R10, R23, 0xac ;  /* 0x000000ac170a7836 */ /* 0x000fe20000000000 */
[C---:B------:R-:W-:Y:S01]  /*4d220*/  IADD3 R4, P4, R5.reuse, R0, RZ ;  /* 0x0000000005047210 */ /* 0x040fe20007f9e0ff */
[----:B------:R-:W-:Y:S01]  /*4d230*/  ULDC UR4, c[0x0][0x22c] ;  /* 0x00008b0000047ab9 */ /* 0x000fe20000000800 */
[C---:B-1----:R-:W-:Y:S01]  /*4d240*/  VIADD R11, R5.reuse, UR5 ;  /* 0x00000005050b7c36 */ /* 0x042fe20008000000 */
[----:B------:R0:W-:Y:S01]  /*4d250*/  @P6 STG.E.U8 desc[UR6][R6.64], R28 ;  /* 0x0000001c06006986 */ /* 0x0001e2000c101106 */
[----:B------:R-:W-:Y:S01]  /*4d260*/  LEA.HI.X.SX32 R5, R5, R2, 0x1, P4 ;  /* 0x0000000205057211 */ /* 0x000fe200020f0eff */
[----:B------:R-:W-:-:S02]  /*4d270*/  ULDC UR5, c[0x0][0x22c] ;  /* 0x00008b0000057ab9 */ /* 0x000fc40000000800 */
[C---:B------:R-:W-:Y:S02]  /*4d280*/  IADD3 R8, P6, R11.reuse, R0, RZ ;  /* 0x000000000b087210 */ /* 0x040fe40007fde0ff */
[----:B------:R-:W-:Y:S01]  /*4d290*/  ISETP.LT.AND P4, PT, R10, UR4, !P0 ;  /* 0x000000040a007c0c */ /* 0x000fe2000c781270 */
[----:B------:R-:W-:Y:S01]  /*4d2a0*/  ULDC UR4, c[0x0][0x248] ;  /* 0x0000920000047ab9 */ /* 0x000fe20000000800 */
[----:B------:R-:W-:Y:S02]  /*4d2b0*/  PRMT R3, R16, 0x7771, RZ ;  /* 0x0000777110037816 */ /* 0x000fe400000000ff */
[C---:B------:R-:W-:Y:S01]  /*4d2c0*/  LEA.HI.X.SX32 R9, R11.reuse, R2, 0x1, P6 ;  /* 0x000000020b097211 */ /* 0x040fe200030f0eff */
[----:B------:R-:W-:Y:S01]  /*4d2d0*/  VIADD R11, R11, UR4 ;  /* 0x000000040b0b7c36 */ /* 0x000fe20008000000 */
[----:B------:R-:W-:Y:S01]  /*4d2e0*/  PRMT R29, R17, 0x7770, RZ ;  /* 0x00007770111d7816 */ /* 0x000fe200000000ff */
[----:B------:R1:W-:Y:S01]  /*4d2f0*/  @P3 STG.E.U8 desc[UR6][R4.64], R3 ;  /* 0x0000000304003986 */ /* 0x0003e2000c101106 */
[----:B------:R-:W-:Y:S01]  /*4d300*/  VIADD R10, R23, 0xad ;  /* 0x000000ad170a7836 */ /* 0x000fe20000000000 */
[----:B------:R-:W-:-:S02]  /*4d310*/  ULDC UR4, c[0x0][0x248] ;  /* 0x0000920000047ab9 */ /* 0x000fc40000000800 */
[----:B------:R2:W-:Y:S01]  /*4d320*/  @P5 STG.E.U8 desc[UR6][R8.64], R29 ;  /* 0x0000001d08005986 */ /* 0x0005e2000c101106 */
[----:B0-----:R-:W-:Y:S01]  /*4d330*/  VIADD R6, R23, 0xae ;  /* 0x000000ae17067836 */ /* 0x001fe20000000000 */
[----:B------:R-:W-:Y:S01]  /*4d340*/  ISETP.LT.AND P3, PT, R10, UR5, !P0 ;  /* 0x000000050a007c0c */ /* 0x000fe2000c761270 */
[----:B------:R-:W-:Y:S01]  /*4d350*/  ULDC UR5, c[0x0][0x22c] ;  /* 0x00008b0000057ab9 */ /* 0x000fe20000000800 */
[C---:B-1----:R-:W-:Y:S01]  /*4d360*/  IADD3 R4, P5, R11.reuse, R0, RZ ;  /* 0x000000000b047210 */ /* 0x042fe20007fbe0ff */
[----:B------:R-:W-:Y:S02]  /*4d370*/  VIADD R3, R11, UR4 ;  /* 0x000000040b037c36 */ /* 0x000fe40008000000 */
[----:B------:R-:W-:Y:S01]  /*4d380*/  VIADD R7, R23, 0xaf ;  /* 0x000000af17077836 */ /* 0x000fe20000000000 */
[----:B------:R-:W-:Y:S01]  /*4d390*/  LEA.HI.X.SX32 R5, R11, R2, 0x1, P5 ;  /* 0x000000020b057211 */ /* 0x000fe200028f0eff */
[----:B------:R-:W-:Y:S01]  /*4d3a0*/  ULDC UR4, c[0x0][0x22c] ;  /* 0x00008b0000047ab9 */ /* 0x000fe20000000800 */
[----:B------:R-:W-:-:S02]  /*4d3b0*/  PRMT R11, R17, 0x7771, RZ ;  /* 0x00007771110b7816 */ /* 0x000fc400000000ff */
[----:B------:R-:W-:Y:S02]  /*4d3c0*/  ISETP.LT.AND P6, PT, R6, UR5, !P0 ;  /* 0x0000000506007c0c */ /* 0x000fe4000c7c1270 */
[----:B--2---:R-:W-:Y:S01]  /*4d3d0*/  PRMT R29, R18, 0x7770, RZ ;  /* 0x00007770121d7816 */ /* 0x004fe200000000ff */
[----:B------:R0:W-:Y:S01]  /*4d3e0*/  @P2 STG.E.U8 desc[UR6][R4.64], R11 ;  /* 0x0000000b04002986 */ /* 0x0001e2000c101106 */
[----:B------:R-:W-:Y:S01]  /*4d3f0*/  IADD3 R6, P5, R3, R0, RZ ;  /* 0x0000000003067210 */ /* 0x000fe20007fbe0ff */
[----:B------:R-:W-:Y:S01]  /*4d400*/  VIADD R9, R23, 0xb0 ;  /* 0x000000b017097836 */ /* 0x000fe20000000000 */
[----:B------:R-:W-:Y:S01]  /*4d410*/  ISETP.LT.AND P2, PT, R7, UR4, !P0 ;  /* 0x0000000407007c0c */ /* 0x000fe2000c741270 */
[----:B------:R-:W-:Y:S01]  /*4d420*/  ULDC UR4, c[0x0][0x248] ;  /* 0x0000920000047ab9 */ /* 0x000fe20000000800 */
[C---:B------:R-:W-:Y:S01]  /*4d430*/  LEA.HI.X.SX32 R7, R3.reuse, R2, 0x1, P5 ;  /* 0x0000000203077211 */ /* 0x040fe200028f0eff */
[----:B------:R-:W-:Y:S01]  /*4d440*/  VIADD R3, R3, UR4 ;  /* 0x0000000403037c36 */ /* 0x000fe20008000000 */
[----:B------:R-:W-:Y:S01]  /*4d450*/  ULDC UR4, c[0x0][0x22c] ;  /* 0x00008b0000047ab9 */ /* 0x000fe20000000800 */
[----:B------:R-:W-:-:S02]  /*4d460*/  ULDC UR5, c[0x0][0x22c] ;  /* 0x00008b0000057ab9 */ /* 0x000fc40000000800 */
[----:B------:R1:W-:Y:S01]  /*4d470*/  @P4 STG.E.U8 desc[UR6][R6.64], R29 ;  /* 0x0000001d06004986 */ /* 0x0003e2000c101106 */
[----:B------:R-:W-:Y:S02]  /*4d480*/  IADD3 R8, P4, R3, R0, RZ ;  /* 0x0000000003087210 */ /* 0x000fe40007f9e0ff */
[----:B------:R-:W-:Y:S01]  /*4d490*/  ISETP.LT.AND P5, PT, R9, UR4, !P0 ;  /* 0x0000000409007c0c */ /* 0x000fe2000c7a1270 */
[----:B------:R-:W-:Y:S01]  /*4d4a0*/  ULDC UR4, c[0x0][0x248] ;  /* 0x0000920000047ab9 */ /* 0x000fe20000000800 */
[C---:B------:R-:W-:Y:S01]  /*4d4b0*/  LEA.HI.X.SX32 R9, R3.reuse, R2, 0x1, P4 ;  /* 0x0000000203097211 */ /* 0x040fe200020f0eff */
[----:B------:R-:W-:Y:S01]  /*4d4c0*/  VIADD R3, R3, UR4 ;  /* 0x0000000403037c36 */ /* 0x000fe20008000000 */
[----:B0-----:R-:W-:Y:S01]  /*4d4d0*/  PRMT R11, R18, 0x7771, RZ ;  /* 0x00007771120b7816 */ /* 0x001fe200000000ff */
[----:B------:R-:W-:Y:S01]  /*4d4e0*/  ULDC UR4, c[0x0][0x248] ;  /* 0x0000920000047ab9 */ /* 0x000fe20000000800 */
[----:B------:R-:W-:Y:S02]  /*4d4f0*/  VIADD R4, R23, 0xb1 ;  /* 0x000000b117047836 */ /* 0x000fe40000000000 */
[C---:B------:R-:W-:Y:S01]  /*4d500*/  VIADD R5, R3.reuse, UR4 ;  /* 0x0000000403057c36 */ /* 0x040fe20008000000 */
[----:B------:R0:W-:Y:S01]  /*4d510*/  @P3 STG.E.U8 desc[UR6][R8.64], R11 ;  /* 0x0000000b08003986 */ /* 0x0001e2000c101106 */
[----:B-1----:R-:W-:Y:S01]  /*4d520*/  IADD3 R6, P3, R3, R0, RZ ;  /* 0x0000000003067210 */ /* 0x002fe20007f7e0ff */
[----:B------:R-:W-:Y:S01]  /*4d530*/  VIADD R28, R23, 0xb3 ;  /* 0x000000b3171c7836 */ /* 0x000fe20000000000 */
[----:B------:R-:W-:Y:S01]  /*4d540*/  ISETP.LT.AND P4, PT, R4, UR5, !P0 ;  /* 0x0000000504007c0c */ /* 0x000fe2000c781270 */
[----:B------:R-:W-:Y:S01]  /*4d550*/  ULDC UR5, c[0x0][0x248] ;  /* 0x0000920000057ab9 */ /* 0x000fe20000000800 */
[----:B------:R-:W-:Y:S01]  /*4d560*/  LEA.HI.X.SX32 R7, R3, R2, 0x1, P3 ;  /* 0x0000000203077211 */ /* 0x000fe200018f0eff */
[----:B------:R-:W-:Y:S01]  /*4d570*/  VIADD R10, R23, 0xb2 ;  /* 0x000000b2170a7836 */ /* 0x000fe20000000000 */
[----:B------:R-:W-:Y:S01]  /*4d580*/  IADD3 R4, P3, R5, R0, RZ ;  /* 0x0000000005047210 */ /* 0x000fe20007f7e0ff */
[----:B------:R-:W2:Y:S01]  /*4d590*/  LDL.LU R23, [R1+0x13dc] ;  /* 0x0013dc0001177983 */ /* 0x000ea20000300800 */
[C---:B------:R-:W-:Y:S01]  /*4d5a0*/  PRMT R29, R19.reuse, 0x7770, RZ ;  /* 0x00007770131d7816 */ /* 0x040fe200000000ff */
[----:B------:R-:W-:Y:S01]  /*4d5b0*/  ULDC UR4, c[0x0][0x22c] ;  /* 0x00008b0000047ab9 */ /* 0x000fe20000000800 */
[----:B------:R-:W-:Y:S01]  /*4d5c0*/  PRMT R3, R19, 0x7771, RZ ;  /* 0x0000777113037816 */ /* 0x000fe200000000ff */
[C---:B0-----:R-:W-:Y:S01]  /*4d5d0*/  VIADD R11, R5.reuse, UR5 ;  /* 0x00000005050b7c36 */ /* 0x041fe20008000000 */
[----:B------:R-:W-:Y:S01]  /*4d5e0*/  LEA.HI.X.SX32 R5, R5, R2, 0x1, P3 ;  /* 0x0000000205057211 */ /* 0x000fe200018f0eff */
[----:B------:R-:W-:Y:S01]  /*4d5f0*/  @P6 STG.E.U8 desc[UR6][R6.64], R29 ;  /* 0x0000001d06006986 */ /* 0x000fe2000c101106 */
[----:B------:R-:W-:-:S03]  /*4d600*/  ULDC UR5, c[0x0][0x22c] ;  /* 0x00008b0000057ab9 */ /* 0x000fc60000000800 */
[----:B------:R0:W-:Y:S01]  /*4d610*/  @P2 STG.E.U8 desc[UR6][R4.64], R3 ;  /* 0x0000000304002986 */ /* 0x0001e2000c101106 */
[----:B------:R-:W-:Y:S01]  /*4d620*/  ISETP.LT.AND P2, PT, R28, UR5, !P0 ;  /* 0x000000051c007c0c */ /* 0x000fe2000c741270 */
[----:B------:R-:W-:Y:S02]  /*4d630*/  ULDC UR5, c[0x0][0x22c] ;  /* 0x00008b0000057ab9 */ /* 0x000fe40000000800 */
[----:B------:R-:W3:Y:S01]  /*4d640*/  LDL.LU R28, [R1+0x440] ;  /* 0x00044000011c7983 */ /* 0x000ee20000300800 */
[C---:B------:R-:W-:Y:S02]  /*4d650*/  IADD3 R8, P6, R11.reuse, R0, RZ ;  /* 0x000000000b087210 */ /* 0x040fe40007fde0ff */
[----:B------:R-:W-:Y:S01]  /*4d660*/  ISETP.LT.AND P3, PT, R10, UR4, !P0 ;  /* 0x000000040a007c0c */ /* 0x000fe2000c761270 */
[----:B------:R-:W-:Y:S01]  /*4d670*/  ULDC UR4, c[0x0][0x248] ;  /* 0x0000920000047ab9 */ /* 0x000fe20000000800 */
[C---:B------:R-:W-:Y:S01]  /*4d680*/  LEA.HI.X.SX32 R9, R11.reuse, R2, 0x1, P6 ;  /* 0x000000020b097211 */ /* 0x040fe200030f0eff */
[----:B------:R-:W-:Y:S01]  /*4d690*/  VIADD R11, R11, UR4 ;  /* 0x000000040b0b7c36 */ /* 0x000fe20008000000 */
[----:B------:R-:W-:Y:S01]  /*4d6a0*/  PRMT R10, R12, 0x7772, RZ ;  /* 0x000077720c0a7816 */ /* 0x000fe200000000ff */
[----:B------:R-:W-:-:S04]  /*4d6b0*/  ULDC UR4, c[0x0][0x248] ;  /* 0x0000920000047ab9 */ /* 0x000fc80000000800 */
[----:B------:R-:W-:Y:S01]  /*4d6c0*/  @P5 STG.E.U8 desc[UR6][R8.64], R10 ;  /* 0x0000000a08005986 */ /* 0x000fe2000c101106 */
[C---:B0-----:R-:W-:Y:S01]  /*4d6d0*/  IADD3 R4, P5, R11.reuse, R0, RZ ;  /* 0x000000000b047210 */ /* 0x041fe20007fbe0ff */
[C---:B------:R-:W-:Y:S01]  /*4d6e0*/  VIADD R3, R11.reuse, UR4 ;  /* 0x000000040b037c36 */ /* 0x040fe20008000000 */
[----:B------:R-:W-:Y:S01]  /*4d6f0*/  PRMT R29, R12, 0x7773, RZ ;  /* 0x000077730c1d7816 */ /* 0x000fe200000000ff */
[----:B------:R-:W-:Y:S01]  /*4d700*/  ULDC UR4, c[0x0][0x22c] ;  /* 0x00008b0000047ab9 */ /* 0x000fe20000000800 */
[----:B------:R-:W-:Y:S02]  /*4d710*/  LEA.HI.X.SX32 R5, R11, R2, 0x1, P5 ;  /* 0x000000020b057211 */ /* 0x000fe400028f0eff */
[----:B------:R-:W-:-:S03]  /*4d720*/  PRMT R11, R13, 0x7772, RZ ;  /* 0x000077720d0b7816 */ /* 0x000fc600000000ff */
[----:B------:R0:W-:Y:S01]  /*4d730*/  @P4 STG.E.U8 desc[UR6][R4.64], R29 ;  /* 0x0000001d04004986 */ /* 0x0001e2000c101106 */
[----:B------:R-:W-:Y:S02]  /*4d740*/  PRMT R13, R13, 0x7773, RZ ;  /* 0x000077730d0d7816 */ /* 0x000fe400000000ff */
[----:B0-----:R-:W-:Y:S01]  /*4d750*/  PRMT R29, R14, 0x7772, RZ ;  /* 0x000077720e1d7816 */ /* 0x001fe200000000ff */
[C---:B---3--:R-:W-:Y:S02]  /*4d760*/  VIADD R6, R28.reuse, 0xb4 ;  /* 0x000000b41c067836 */ /* 0x048fe40000000000 */
[----:B------:R-:W-:-:S03]  /*4d770*/  VIADD R7, R28, 0xb5 ;  /* 0x000000b51c077836 */ /* 0x000fc60000000000 */
[----:B------:R-:W-:Y:S01]  /*4d780*/  ISETP.LT.AND P6, PT, R6, UR5, !P0 ;  /* 0x0000000506007c0c */ /* 0x000fe2000c7c1270 */
[C---:B------:R-:W-:Y:S01]  /*4d790*/  VIADD R9, R28.reuse, 0xb6 ;  /* 0x000000b61c097836 */ /* 0x040fe20000000000 */
[----:B------:R-:W-:Y:S01]  /*4d7a0*/  IADD3 R6, P5, R3, R0, RZ ;  /* 0x0000000003067210 */ /* 0x000fe20007fbe0ff */
[----:B------:R-:W-:Y:S01]  /*4d7b0*/  VIADD R4, R28, 0xb7 ;  /* 0x000000b71c047836 */ /* 0x000fe20000000000 */
[----:B------:R-:W-:Y:S01]  /*4d7c0*/  ISETP.LT.AND P4, PT, R7, UR4, !P0 ;  /* 0x0000000407007c0c */ /* 0x000fe2000c781270 */
[----:B------:R-:W-:Y:S01]  /*4d7d0*/  ULDC UR4, c[0x0][0x248] ;  /* 0x0000920000047ab9 */ /* 0x000fe20000000800 */
[C---:B------:R-:W-:Y:S01]  /*4d7e0*/  LEA.HI.X.SX32 R7, R3.reuse, R2, 0x1, P5 ;  /* 0x0000000203077211 */ /* 0x040fe200028f0eff */
[----:B------:R-:W-:Y:S01]  /*4d7f0*/  VIADD R3, R3, UR4 ;  /* 0x0000000403037c36 */ /* 0x000fe20008000000 */
[----:B------:R-:W-:Y:S01]  /*4d800*/  ULDC UR4, c[0x0][0x22c] ;  /* 0x00008b0000047ab9 */ /* 0x000fe20000000800 */
[----:B------:R-:W-:Y:S02]  /*4d810*/  ULDC UR5, c[0x0][0x22c] ;  /* 0x00008b0000057ab9 */ /* 0x000fe40000000800 */
[----:B------:R0:W-:Y:S01]  /*4d820*/  @P3 STG.E.U8 desc[UR6][R6.64], R11 ;  /* 0x0000000b06003986 */ /* 0x0001e2000c101106 */
[----:B------:R-:W-:-:S02]  /*4d830*/  IADD3 R8, P3, R3, R0, RZ ;  /* 0x0000000003087210 */ /* 0x000fc40007f7e0ff */
[----:B------:R-:W-:Y:S01]  /*4d840*/  ISETP.LT.AND P5, PT, R9, UR4, !P0 ;  /* 0x0000000409007c0c */ /* 0x000fe2000c7a1270 */
[----:B------:R-:W-:Y:S01]  /*4d850*/  ULDC UR4, c[0x0][0x248] ;  /* 0x0000920000047ab9 */ /* 0x000fe20000000800 */
[C---:B------:R-:W-:Y:S01]  /*4d860*/  LEA.HI.X.SX32 R9, R3.reuse, R2, 0x1, P3 ;  /* 0x0000000203097211 */ /* 0x040fe200018f0eff */
[----:B------:R-:W-:Y:S01]  /*4d870*/  VIADD R3, R3, UR4 ;  /* 0x0000000403037c36 */ /* 0x000fe20008000000 */
[----:B------:R-:W-:-:S03]  /*4d880*/  ULDC UR4, c[0x0][0x248] ;  /* 0x0000920000047ab9 */ /* 0x000fc60000000800 */
[----:B------:R1:W-:Y:S01]  /*4d890*/  @P2 STG.E.U8 desc[UR6][R8.64], R13 ;  /* 0x0000000d08002986 */ /* 0x0003e2000c101106 */
[C---:B------:R-:W-:Y:S01]  /*4d8a0*/  VIADD R5, R3.reuse, UR4 ;  /* 0x0000000403057c36 */ /* 0x040fe20008000000 */
[C---:B0-----:R-:W-:Y:S01]  /*4d8b0*/  IADD3 R6, P2, R3.reuse, R0, RZ ;  /* 0x0000000003067210 */ /* 0x041fe20007f5e0ff */
[----:B------:R-:W-:Y:S01]  /*4d8c0*/  VIADD R10, R28, 0xb8 ;  /* 0x000000b81c0a7836 */ /* 0x000fe20000000000 */
[----:B------:R-:W-:Y:S01]  /*4d8d0*/  ISETP.LT.AND P3, PT, R4, UR5, !P0 ;  /* 0x0000000504007c0c */ /* 0x000fe2000c761270 */
[----:B------:R-:W-:Y:S01]  /*4d8e0*/  ULDC UR5, c[0x0][0x248] ;  /* 0x0000920000057ab9 */ /* 0x000fe20000000800 */
[----:B------:R-:W-:Y:S01]  /*4d8f0*/  LEA.HI.X.SX32 R7, R3, R2, 0x1, P2 ;  /* 0x0000000203077211 */ /* 0x000fe200010f0eff */
[C---:B------:R-:W-:Y:S01]  /*4d900*/  VIADD R3, R5.reuse, UR5 ;  /* 0x0000000505037c36 */ /* 0x040fe20008000000 */
[-C--:B------:R-:W-:Y:S01]  /*4d910*/  IADD3 R4, P2, R5, R0.reuse, RZ ;  /* 0x0000000005047210 */ /* 0x080fe20007f5e0ff */
[----:B------:R-:W-:Y:S01]  /*4d920*/  ULDC UR4, c[0x0][0x22c] ;  /* 0x00008b0000047ab9 */ /* 0x000fe20000000800 */
[----:B------:R-:W-:Y:S01]  /*4d930*/  PRMT R11, R14, 0x7773, RZ ;  /* 0x000077730e0b7816 */ /* 0x000fe200000000ff */
[----:B------:R0:W-:Y:S01]  /*4d940*/  @P6 STG.E.U8 desc[UR6][R6.64], R29 ;  /* 0x0000001d06006986 */ /* 0x0001e2000c101106 */
[----:B-1----:R-:W-:Y:S01]  /*4d950*/  IADD3 R8, P6, R3, R0, RZ ;  /* 0x0000000003087210 */ /* 0x002fe20007fde0ff */
[----:B------:R-:W-:Y:S01]  /*4d960*/  ULDC UR5, c[0x0][0x22c] ;  /* 0x00008b0000057ab9 */ /* 0x000fe20000000800 */
[----:B------:R-:W-:-:S02]  /*4d970*/  LEA.HI.X.SX32 R5, R5, R2, 0x1, P2 ;  /* 0x0000000205057211 */ /* 0x000fc400010f0eff */
[----:B------:R-:W-:Y:S01]  /*4d980*/  ISETP.LT.AND P2, PT, R10, UR4, !P0 ;  /* 0x000000040a007c0c */ /* 0x000fe2000c741270 */
[----:B------:R-:W-:Y:S01]  /*4d990*/  ULDC UR4, c[0x0][0x248] ;  /* 0x0000920000047ab9 */ /* 0x000fe20000000800 */
[----:B------:R-:W-:Y:S01]  /*4d9a0*/  LEA.HI.X.SX32 R9, R3, R2, 0x1, P6 ;  /* 0x0000000203097211 */ /* 0x000fe200030f0eff */
[----:B0-----:R-:W3:Y:S01]  /*4d9b0*/  LDL.LU R29, [R1+0x10] ;  /* 0x00001000011d7983 */ /* 0x001ee20000300800 */
[----:B------:R-:W-:Y:S01]  /*4d9c0*/  PRMT R13, R15, 0x7772, RZ ;  /* 0x000077720f0d7816 */ /* 0x000fe200000000ff */
[----:B------:R-:W-:Y:S01]  /*4d9d0*/  VIADD R3, R3, UR4 ;  /* 0x0000000403037c36 */ /* 0x000fe20008000000 */
[----:B------:R-:W-:Y:S01]  /*4d9e0*/  ULDC UR4, c[0x0][0x248] ;  /* 0x0000920000047ab9 */ /* 0x000fe20000000800 */
[----:B------:R0:W-:Y:S01]  /*4d9f0*/  @P4 STG.E.U8 desc[UR6][R4.64], R11 ;  /* 0x0000000b04004986 */ /* 0x0001e2000c101106 */
[----:B------:R-:W-:-:S03]  /*4da00*/  VIADD R10, R28, 0xb9 ;  /* 0x000000b91c0a7836 */ /* 0x000fc60000000000 */
[----:B------:R1:W-:Y:S01]  /*4da10*/  @P5 STG.E.U8 desc[UR6][R8.64], R13 ;  /* 0x0000000d08005986 */ /* 0x0003e2000c101106 */
[----:B------:R-:W-:Y:S01]  /*4da20*/  VIADD R6, R28, 0xba ;  /* 0x000000ba1c067836 */ /* 0x000fe20000000000 */
[----:B------:R-:W-:Y:S01]  /*4da30*/  ISETP.LT.AND P4, PT, R10, UR5, !P0 ;  /* 0x000000050a007c0c */ /* 0x000fe2000c781270 */
[----:B------:R-:W-:Y:S01]  /*4da40*/  ULDC UR5, c[0x0][0x22c] ;  /* 0x00008b0000057ab9 */ /* 0x000fe20000000800 */
[----:B------:R-:W-:Y:S02]  /*4da50*/  PRMT R15, R15, 0x7773, RZ ;  /* 0x000077730f0f7816 */ /* 0x000fe400000000ff */
[C---:B0-----:R-:W-:Y:S01]  /*4da60*/  IADD3 R4, P5, R3.reuse, R0, RZ ;  /* 0x0000000003047210 */ /* 0x041fe20007fbe0ff */
[C---:B------:R-:W-:Y:S01]  /*4da70*/  VIADD R11, R3.reuse, UR4 ;  /* 0x00000004030b7c36 */ /* 0x040fe20008000000 */
[----:B------:R-:W-:Y:S01]  /*4da80*/  ISETP.LT.AND P6, PT, R6, UR5, !P0 ;  /* 0x0000000506007c0c */ /* 0x000fe2000c7c1270 */
[----:B------:R-:W-:Y:S01]  /*4da90*/  ULDC UR4, c[0x0][0x22c] ;  /* 0x00008b0000047ab9 */ /* 0x000fe20000000800 */
[----:B------:R-:W-:Y:S01]  /*4daa0*/  LEA.HI.X.SX32 R5, R3, R2, 0x1, P5 ;  /* 0x0000000203057211 */ /* 0x000fe200028f0eff */
[C---:B------:R-:W-:Y:S01]  /*4dab0*/  VIADD R3, R28.reuse, 0xbb ;  /* 0x000000bb1c037836 */ /* 0x040fe20000000000 */
[----:B------:R-:W-:Y:S01]  /*4dac0*/  IADD3 R6, P5, R11, R0, RZ ;  /* 0x000000000b067210 */ /* 0x000fe20007fbe0ff */
[----:B-1----:R-:W-:Y:S01]  /*4dad0*/  VIADD R9, R28, 0xbc ;  /* 0x000000bc1c097836 */ /* 0x002fe20000000000 */
[----:B------:R-:W-:Y:S01]  /*4dae0*/  ULDC UR5, c[0x0][0x22c] ;  /* 0x00008b0000057ab9 */ /* 0x000fe20000000800 */
[----:B------:R0:W-:Y:S01]  /*4daf0*/  @P3 STG.E.U8 desc[UR6][R4.64], R15 ;  /* 0x0000000f04003986 */ /* 0x0001e2000c101106 */
[----:B------:R-:W-:Y:S01]  /*4db00*/  ISETP.LT.AND P3, PT, R3, UR4, !P0 ;  /* 0x0000000403007c0c */ /* 0x000fe2000c761270 */
[----:B------:R-:W-:Y:S01]  /*4db10*/  ULDC UR4, c[0x0][0x248] ;  /* 0x0000920000047ab9 */ /* 0x000fe20000000800 */
[C---:B------:R-:W-:Y:S01]  /*4db20*/  LEA.HI.X.SX32 R7, R11.reuse, R2, 0x1, P5 ;  /* 0x000000020b077211 */ /* 0x040fe200028f0eff */
[----:B------:R-:W-:Y:S01]  /*4db30*/  VIADD R11, R11, UR4 ;  /* 0x000000040b0b7c36 */ /* 0x000fe20008000000 */
[----:B------:R-:W-:Y:S01]  /*4db40*/  PRMT R3, R16, 0x7772, RZ ;  /* 0x0000777210037816 */ /* 0x000fe200000000ff */
[----:B------:R-:W-:-:S04]  /*4db50*/  ULDC UR4, c[0x0][0x22c] ;  /* 0x00008b0000047ab9 */ /* 0x000fc80000000800 */
[----:B------:R1:W-:Y:S01]  /*4db60*/  @P2 STG.E.U8 desc[UR6][R6.64], R3 ;  /* 0x0000000306002986 */ /* 0x0003e2000c101106 */
[----:B------:R-:W-:Y:S02]  /*4db70*/  IADD3 R8, P2, R11, R0, RZ ;  /* 0x000000000b087210 */ /* 0x000fe40007f5e0ff */
[----:B------:R-:W-:Y:S01]  /*4db80*/  ISETP.LT.AND P5, PT, R9, UR4, !P0 ;  /* 0x0000000409007c0c */ /* 0x000fe2000c7a1270 */
[----:B------:R-:W-:Y:S01]  /*4db90*/  ULDC UR4, c[0x0][0x248] ;  /* 0x0000920000047ab9 */ /* 0x000fe20000000800 */
[C---:B------:R-:W-:Y:S01]  /*4dba0*/  LEA.HI.X.SX32 R9, R11.reuse, R2, 0x1, P2 ;  /* 0x000000020b097211 */ /* 0x040fe200010f0eff */
[----:B------:R-:W-:Y:S01]  /*4dbb0*/  VIADD R11, R11, UR4 ;  /* 0x000000040b0b7c36 */ /* 0x000fe20008000000 */
[----:B0-----:R-:W-:Y:S01]  /*4dbc0*/  PRMT R15, R16, 0x7773, RZ ;  /* 0x00007773100f7816 */ /* 0x001fe200000000ff */
[----:B------:R-:W-:Y:S01]  /*4dbd0*/  VIADD R4, R28, 0xbd ;  /* 0x000000bd1c047836 */ /* 0x000fe20000000000 */
[----:B------:R-:W-:-:S03]  /*4dbe0*/  ULDC UR4, c[0x0][0x248] ;  /* 0x0000920000047ab9 */ /* 0x000fc60000000800 */
[----:B------:R0:W-:Y:S01]  /*4dbf0*/  @P4 STG.E.U8 desc[UR6][R8.64], R15 ;  /* 0x0000000f08004986 */ /* 0x0001e2000c101106 */
[C---:B-1----:R-:W-:Y:S01]  /*4dc00*/  IADD3 R6, P4, R11.reuse, R0, RZ ;  /* 0x000000000b067210 */ /* 0x042fe20007f9e0ff */
[C---:B------:R-:W-:Y:S01]  /*4dc10*/  VIADD R3, R11.reuse, UR4 ;  /* 0x000000040b037c36 */ /* 0x040fe20008000000 */
[----:B------:R-:W-:Y:S01]  /*4dc20*/  ISETP.LT.AND P2, PT, R4, UR5, !P0 ;  /* 0x0000000504007c0c */ /* 0x000fe2000c741270 */
[----:B------:R-:W-:Y:S01]  /*4dc30*/  ULDC UR5, c[0x0][0x248] ;  /* 0x0000920000057ab9 */ /* 0x000fe20000000800 */
[----:B------:R-:W-:Y:S01]  /*4dc40*/  LEA.HI.X.SX32 R7, R11, R2, 0x1, P4 ;  /* 0x000000020b077211 */ /* 0x000fe200020f0eff */
[----:B------:R-:W-:Y:S01]  /*4dc50*/  VIADD R11, R3, UR5 ;  /* 0x00000005030b7c36 */ /* 0x000fe20008000000 */
[----:B------:R-:W-:Y:S01]  /*4dc60*/  PRMT R13, R17, 0x7772, RZ ;  /* 0x00007772110d7816 */ /* 0x000fe200000000ff */
[C---:B------:R-:W-:Y:S01]  /*4dc70*/  VIADD R10, R28.reuse, 0xbe ;  /* 0x000000be1c0a7836 */ /* 0x040fe20000000000 */
[----:B------:R-:W-:Y:S01]  /*4dc80*/  IADD3 R4, P4, R3, R0, RZ ;  /* 0x0000000003047210 */ /* 0x000fe20007f9e0ff */
[----:B------:R-:W-:Y:S01]  /*4dc90*/  ULDC UR4, c[0x0][0x22c] ;  /* 0x00008b0000047ab9 */ /* 0x000fe20000000800 */
[----:B------:R-:W-:Y:S01]  /*4dca0*/  PRMT R17, R17, 0x7773, RZ ;  /* 0x0000777311117816 */ /* 0x000fe200000000ff */
[----:B------:R1:W-:Y:S01]  /*4dcb0*/  @P6 STG.E.U8 desc[UR6][R6.64], R13 ;  /* 0x0000000d06006986 */ /* 0x0003e2000c101106 */
[----:B------:R-:W-:Y:S01]  /*4dcc0*/  LEA.HI.X.SX32 R5, R3, R2, 0x1, P4 ;  /* 0x0000000203057211 */ /* 0x000fe200020f0eff */
[----:B------:R-:W-:Y:S01]  /*4dcd0*/  VIADD R3, R28, 0xbf ;  /* 0x000000bf1c037836 */ /* 0x000fe20000000000 */
[C---:B0-----:R-:W-:Y:S01]  /*4dce0*/  IADD3 R8, P6, R11.reuse, R0, RZ ;  /* 0x000000000b087210 */ /* 0x041fe20007fde0ff */
[----:B------:R-:W-:Y:S01]  /*4dcf0*/  ULDC UR5, c[0x0][0x22c] ;  /* 0x00008b0000057ab9 */ /* 0x000fe20000000800 */
[----:B------:R-:W-:Y:S01]  /*4dd00*/  ISETP.LT.AND P4, PT, R10, UR4, !P0 ;  /* 0x000000040a007c0c */ /* 0x000fe2000c781270 */
[----:B------:R-:W-:Y:S01]  /*4dd10*/  ULDC UR4, c[0x0][0x248] ;  /* 0x0000920000047ab9 */ /* 0x000fe20000000800 */
[C---:B------:R-:W-:Y:S01]  /*4dd20*/  LEA.HI.X.SX32 R9, R11.reuse, R2, 0x1, P6 ;  /* 0x000000020b097211 */ /* 0x040fe200030f0eff */
[----:B------:R0:W-:Y:S01]  /*4dd30*/  @P3 STG.E.U8 desc[UR6][R4.64], R17 ;  /* 0x0000001104003986 */ /* 0x0001e2000c101106 */
[----:B------:R-:W-:Y:S01]  /*4dd40*/  PRMT R15, R18, 0x7772, RZ ;  /* 0x00007772120f7816 */ /* 0x000fe200000000ff */
[----:B------:R-:W-:Y:S01]  /*4dd50*/  VIADD R11, R11, UR4 ;  /* 0x000000040b0b7c36 */ /* 0x000fe20008000000 */
[----:B------:R-:W-:Y:S01]  /*4dd60*/  ISETP.LT.AND P3, PT, R3, UR5, !P0 ;  /* 0x0000000503007c0c */ /* 0x000fe2000c761270 */
[C---:B------:R-:W-:Y:S01]  /*4dd70*/  VIADD R3, R28.reuse, 0xc0 ;  /* 0x000000c01c037836 */ /* 0x040fe20000000000 */
[----:B------:R-:W-:Y:S01]  /*4dd80*/  ULDC UR5, c[0x0][0x22c] ;  /* 0x00008b0000057ab9 */ /* 0x000fe20000000800 */
[----:B------:R4:W-:Y:S01]  /*4dd90*/  @P5 STG.E.U8 desc[UR6][R8.64], R15 ;  /* 0x0000000f08005986 */ /* 0x0009e2000c101106 */
[----:B-1----:R-:W-:Y:S01]  /*4dda0*/  IADD3 R6, P5, R11, R0, RZ ;  /* 0x000000000b067210 */ /* 0x002fe20007fbe0ff */
[----:B------:R-:W-:Y:S01]  /*4ddb0*/  ULDC UR4, c[0x0][0x248] ;  /* 0x0000920000047ab9 */ /* 0x000fe20000000800 */
[----:B------:R-:W-:Y:S01]  /*4ddc0*/  ISETP.LT.AND P6, PT, R3, UR5, !P0 ;  /* 0x0000000503007c0c */ /* 0x000fe2000c7c1270 */
[C---:B------:R-:W-:Y:S01]  /*4ddd0*/  VIADD R3, R11.reuse, UR4 ;  /* 0x000000040b037c36 */ /* 0x040fe20008000000 */
[----:B------:R-:W-:Y:S01]  /*4dde0*/  LEA.HI.X.SX32 R7, R11, R2, 0x1, P5 ;  /* 0x000000020b077211 */ /* 0x000fe200028f0eff */
[----:B0-----:R-:W-:Y:S01]  /*4ddf0*/  VIADD R5, R28, 0xc1 ;  /* 0x000000c11c057836 */ /* 0x001fe20000000000 */
[----:B------:R-:W-:Y:S01]  /*4de00*/  PRMT R13, R18, 0x7773, RZ ;  /* 0x00007773120d7816 */ /* 0x000fe200000000ff */
[----:B------:R-:W-:Y:S01]  /*4de10*/  ULDC UR4, c[0x0][0x22c] ;  /* 0x00008b0000047ab9 */ /* 0x000fe20000000800 */
[----:B------:R-:W-:Y:S01]  /*4de20*/  IADD3 R4, P5, R3, R0, RZ ;  /* 0x0000000003047210 */ /* 0x000fe20007fbe0ff */
[----:B------:R-:W-:-:S02]  /*4de30*/  ULDC UR5, c[0x0][0x22c] ;  /* 0x00008b0000057ab9 */ /* 0x000fc40000000800 */
[----:B------:R0:W-:Y:S01]  /*4de40*/  @P2 STG.E.U8 desc[UR6][R6.64], R13 ;  /* 0x0000000d06002986 */ /* 0x0001e2000c101106 */
[----:B------:R-:W-:Y:S01]  /*4de50*/  ISETP.LT.AND P2, PT, R5, UR4, !P0 ;  /* 0x0000000405007c0c */ /* 0x000fe2000c741270 */
[----:B------:R-:W-:Y:S01]  /*4de60*/  ULDC UR4, c[0x0][0x248] ;  /* 0x0000920000047ab9 */ /* 0x000fe20000000800 */
[C---:B------:R-:W-:Y:S01]  /*4de70*/  LEA.HI.X.SX32 R5, R3.reuse, R2, 0x1, P5 ;  /* 0x0000000203057211 */ /* 0x040fe200028f0eff */
[----:B------:R-:W-:Y:S01]  /*4de80*/  VIADD R3, R3, UR4 ;  /* 0x0000000403037c36 */ /* 0x000fe20008000000 */
[----:B------:R-:W-:Y:S01]  /*4de90*/  PRMT R11, R19, 0x7772, RZ ;  /* 0x00007772130b7816 */ /* 0x000fe200000000ff */
[----:B----4-:R-:W-:Y:S01]  /*4dea0*/  VIADD R9, R28, 0xc2 ;  /* 0x000000c21c097836 */ /* 0x010fe20000000000 */
[----:B------:R-:W-:-:S03]  /*4deb0*/  ULDC UR4, c[0x0][0x22c] ;  /* 0x00008b0000047ab9 */ /* 0x000fc60000000800 */
[----:B------:R1:W-:Y:S01]  /*4dec0*/  @P4 STG.E.U8 desc[UR6][R4.64], R11 ;  /* 0x0000000b04004986 */ /* 0x0003e2000c101106 */
[----:B------:R-:W-:Y:S02]  /*4ded0*/  IADD3 R8, P4, R3, R0, RZ ;  /* 0x0000000003087210 */ /* 0x000fe40007f9e0ff */
[----:B------:R-:W-:Y:S01]  /*4dee0*/  ISETP.LT.AND P5, PT, R9, UR4, !P0 ;  /* 0x0000000409007c0c */ /* 0x000fe2000c7a1270 */
[----:B------:R-:W-:Y:S01]  /*4def0*/  ULDC UR4, c[0x0][0x248] ;  /* 0x0000920000047ab9 */ /* 0x000fe20000000800 */
[----:B------:R-:W-:Y:S01]  /*4df00*/  PRMT R19, R19, 0x7773, RZ ;  /* 0x0000777313137816 */ /* 0x000fe200000000ff */
[----:B0-----:R-:W-:Y:S01]  /*4df10*/  VIADD R6, R28, 0xc3 ;  /* 0x000000c31c067836 */ /* 0x001fe20000000000 */
[C---:B------:R-:W-:Y:S01]  /*4df20*/  LEA.HI.X.SX32 R9, R3.reuse, R2, 0x1, P4 ;  /* 0x0000000203097211 */ /* 0x040fe200020f0eff */
[----:B------:R-:W-:Y:S01]  /*4df30*/  VIADD R3, R3, UR4 ;  /* 0x0000000403037c36 */ /* 0x000fe20008000000 */
[----:B------:R-:W-:Y:S02]  /*4df40*/  ULDC UR4, c[0x0][0x248] ;  /* 0x0000920000047ab9 */ /* 0x000fe40000000800 */
[----:B------:R-:W-:Y:S01]  /*4df50*/  ISETP.LT.AND P4, PT, R6, UR5, !P0 ;  /* 0x0000000506007c0c */ /* 0x000fe2000c781270 */
[----:B------:R0:W-:Y:S01]  /*4df60*/  @P3 STG.E.U8 desc[UR6][R8.64], R19 ;  /* 0x0000001308003986 */ /* 0x0001e2000c101106 */
[C---:B------:R-:W-:Y:S01]  /*4df70*/  IADD3 R6, P3, R3.reuse, R0, RZ ;  /* 0x0000000003067210 */ /* 0x040fe20007f7e0ff */
[C---:B-1----:R-:W-:Y:S01]  /*4df80*/  VIADD R5, R3.reuse, UR4 ;  /* 0x0000000403057c36 */ /* 0x042fe20008000000 */
[----:B------:R-:W-:Y:S01]  /*4df90*/  ULDC UR5, c[0x0][0x248] ;  /* 0x0000920000057ab9 */ /* 0x000fe20000000800 */
[----:B------:R-:W-:Y:S01]  /*4dfa0*/  PRMT R13, R20, 0x7770, RZ ;  /* 0x00007770140d7816 */ /* 0x000fe200000000ff */
[----:B------:R-:W-:Y:S01]  /*4dfb0*/  VIADD R10, R28, 0xc4 ;  /* 0x000000c41c0a7836 */ /* 0x000fe20000000000 */
[----:B------:R-:W-:Y:S01]  /*4dfc0*/  LEA.HI.X.SX32 R7, R3, R2, 0x1, P3 ;  /* 0x0000000203077211 */ /* 0x000fe200018f0eff */
[C---:B------:R-:W-:Y:S01]  /*4dfd0*/  VIADD R3, R5.reuse, UR5 ;  /* 0x0000000505037c36 */ /* 0x040fe20008000000 */
[-C--:B------:R-:W-:Y:S01]  /*4dfe0*/  IADD3 R4, P3, R5, R0.reuse, RZ ;  /* 0x0000000005047210 */ /* 0x080fe20007f7e0ff */
[----:B------:R-:W-:Y:S01]  /*4dff0*/  ULDC UR4, c[0x0][0x22c] ;  /* 0x00008b0000047ab9 */ /* 0x000fe20000000800 */
[----:B------:R-:W-:Y:S01]  /*4e000*/  PRMT R11, R20, 0x7771, RZ ;  /* 0x00007771140b7816 */ /* 0x000fe200000000ff */
[----:B------:R1:W-:Y:S01]  /*4e010*/  @P6 STG.E.U8 desc[UR6][R6.64], R13 ;  /* 0x0000000d06006986 */ /* 0x0003e2000c101106 */
[----:B0-----:R-:W-:Y:S01]  /*4e020*/  IADD3 R8, P6, R3, R0, RZ ;  /* 0x0000000003087210 */ /* 0x001fe20007fde0ff */
[----:B------:R-:W-:Y:S01]  /*4e030*/  ULDC UR5, c[0x0][0x22c] ;  /* 0x00008b0000057ab9 */ /* 0x000fe20000000800 */
[----:B------:R-:W-:-:S02]  /*4e040*/  LEA.HI.X.SX32 R5, R5, R2, 0x1, P3 ;  /* 0x0000000205057211 */ /* 0x000fc400018f0eff */
[----:B------:R-:W-:Y:S01]  /*4e050*/  ISETP.LT.AND P3, PT, R10, UR4, !P0 ;  /* 0x000000040a007c0c */ /* 0x000fe2000c761270 */
[----:B------:R-:W-:Y:S01]  /*4e060*/  ULDC UR4, c[0x0][0x248] ;  /* 0x0000920000047ab9 */ /* 0x000fe20000000800 */
[C---:B------:R-:W-:Y:S01]  /*4e070*/  LEA.HI.X.SX32 R9, R3.reuse, R2, 0x1, P6 ;  /* 0x0000000203097211 */ /* 0x040fe200030f0eff */
[----:B------:R-:W-:Y:S01]  /*4e080*/  VIADD R3, R3, UR4 ;  /* 0x0000000403037c36 */ /* 0x000fe20008000000 */
[C---:B------:R-:W-:Y:S01]  /*4e090*/  PRMT R15, R21.reuse, 0x7770, RZ ;  /* 0x00007770150f7816 */ /* 0x040fe200000000ff */
[----:B------:R0:W-:Y:S01]  /*4e0a0*/  @P2 STG.E.U8 desc[UR6][R4.64], R11 ;  /* 0x0000000b04002986 */ /* 0x0001e2000c101106 */
[C---:B------:R-:W-:Y:S01]  /*4e0b0*/  VIADD R10, R28.reuse, 0xc5 ;  /* 0x000000c51c0a7836 */ /* 0x040fe20000000000 */
[----:B------:R-:W-:Y:S02]  /*4e0c0*/  ULDC UR4, c[0x0][0x248] ;  /* 0x0000920000047ab9 */ /* 0x000fe40000000800 */
[----:B------:R4:W-:Y:S01]  /*4e0d0*/  @P5 STG.E.U8 desc[UR6][R8.64], R15 ;  /* 0x0000000f08005986 */ /* 0x0009e2000c101106 */
[----:B-1----:R-:W-:Y:S01]  /*4e0e0*/  VIADD R6, R28, 0xc6 ;  /* 0x000000c61c067836 */ /* 0x002fe20000000000 */
[----:B------:R-:W-:Y:S01]  /*4e0f0*/  ISETP.LT.AND P2, PT, R10, UR5, !P0 ;  /* 0x000000050a007c0c */ /* 0x000fe2000c741270 */
[----:B------:R-:W-:Y:S01]  /*4e100*/  ULDC UR5, c[0x0][0x22c] ;  /* 0x00008b0000057ab9 */ /* 0x000fe20000000800 */
[----:B------:R-:W-:-:S02]  /*4e110*/  PRMT R13, R21, 0x7771, RZ ;  /* 0x00007771150d7816 */ /* 0x000fc400000000ff */
[C---:B0-----:R-:W-:Y:S01]  /*4e120*/  IADD3 R4, P5, R3.reuse, R0, RZ ;  /* 0x0000000003047210 */ /* 0x041fe20007fbe0ff */
[C---:B------:R-:W-:Y:S01]  /*4e130*/  VIADD R11, R3.reuse, UR4 ;  /* 0x00000004030b7c36 */ /* 0x040fe20008000000 */
[----:B------:R-:W-:Y:S01]  /*4e140*/  ISETP.LT.AND P6, PT, R6, UR5, !P0 ;  /* 0x0000000506007c0c */ /* 0x000fe2000c7c1270 */
[----:B------:R-:W-:Y:S01]  /*4e150*/  ULDC UR4, c[0x0][0x22c] ;  /* 0x00008b0000047ab9 */ /* 0x000fe20000000800 */
[----:B------:R-:W-:Y:S01]  /*4e160*/  LEA.HI.X.SX32 R5, R3, R2, 0x1, P5 ;  /* 0x0000000203057211 */ /* 0x000fe200028f0eff */
[C---:B------:R-:W-:Y:S01]  /*4e170*/  VIADD R3, R28.reuse, 0xc7 ;  /* 0x000000c71c037836 */ /* 0x040fe20000000000 */
[----:B------:R-:W-:Y:S01]  /*4e180*/  IADD3 R6, P5, R11, R0, RZ ;  /* 0x000000000b067210 */ /* 0x000fe20007fbe0ff */
[----:B----4-:R-:W-:Y:S01]  /*4e190*/  VIADD R9, R28, 0xc8 ;  /* 0x000000c81c097836 */ /* 0x010fe20000000000 */
[C---:B------:R-:W-:Y:S01]  /*4e1a0*/  PRMT R17, R22.reuse, 0x7771, RZ ;  /* 0x0000777116117816 */ /* 0x040fe200000000ff */
[----:B------:R0:W-:Y:S01]  /*4e1b0*/  @P4 STG.E.U8 desc[UR6][R4.64], R13 ;  /* 0x0000000d04004986 */ /* 0x0001e2000c101106 */
[----:B------:R-:W-:Y:S01]  /*4e1c0*/  ISETP.LT.AND P4, PT, R3, UR4, !P0 ;  /* 0x0000000403007c0c */ /* 0x000fe2000c781270 */
[----:B------:R-:W-:Y:S01]  /*4e1d0*/  ULDC UR4, c[0x0][0x248] ;  /* 0x0000920000047ab9 */ /* 0x000fe20000000800 */
[C---:B------:R-:W-:Y:S01]  /*4e1e0*/  LEA.HI.X.SX32 R7, R11.reuse, R2, 0x1, P5 ;  /* 0x000000020b077211 */ /* 0x040fe200028f0eff */
[----:B------:R-:W-:Y:S01]  /*4e1f0*/  VIADD R11, R11, UR4 ;  /* 0x000000040b0b7c36 */ /* 0x000fe20008000000 */
[----:B------:R-:W-:Y:S01]  /*4e200*/  PRMT R3, R22, 0x7770, RZ ;  /* 0x0000777016037816 */ /* 0x000fe200000000ff */
[----:B------:R-:W-:Y:S01]  /*4e210*/  ULDC UR4, c[0x0][0x22c] ;  /* 0x00008b0000047ab9 */ /* 0x000fe20000000800 */
[----:B------:R-:W-:-:S03]  /*4e220*/  ULDC UR5, c[0x0][0x22c] ;  /* 0x00008b0000057ab9 */ /* 0x000fc60000000800 */
[----:B------:R1:W-:Y:S01]  /*4e230*/  @P3 STG.E.U8 desc[UR6][R6.64], R3 ;  /* 0x0000000306003986 */ /* 0x0003e2000c101106 */
[----:B------:R-:W-:Y:S02]  /*4e240*/  IADD3 R8, P3, R11, R0, RZ ;  /* 0x000000000b087210 */ /* 0x000fe40007f7e0ff */
[----:B------:R-:W-:Y:S01]  /*4e250*/  ISETP.LT.AND P5, PT, R9, UR4, !P0 ;  /* 0x0000000409007c0c */ /* 0x000fe2000c7a1270 */
[----:B------:R-:W-:Y:S01]  /*4e260*/  ULDC UR4, c[0x0][0x248] ;  /* 0x0000920000047ab9 */ /* 0x000fe20000000800 */
[C---:B------:R-:W-:Y:S01]  /*4e270*/  LEA.HI.X.SX32 R9, R11.reuse, R2, 0x1, P3 ;  /* 0x000000020b097211 */ /* 0x040fe200018f0eff */
[----:B------:R-:W-:Y:S01]  /*4e280*/  VIADD R11, R11, UR4 ;  /* 0x000000040b0b7c36 */ /* 0x000fe20008000000 */
[----:B------:R-:W-:Y:S01]  /*4e290*/  ULDC UR4, c[0x0][0x248] ;  /* 0x0000920000047ab9 */ /* 0x000fe20000000800 */
[----:B0-----:R-:W-:Y:S02]  /*4e2a0*/  VIADD R4, R28, 0xc9 ;  /* 0x000000c91c047836 */ /* 0x001fe40000000000 */
[----:B------:R0:W-:Y:S01]  /*4e2b0*/  @P2 STG.E.U8 desc[UR6][R8.64], R17 ;  /* 0x0000001108002986 */ /* 0x0001e2000c101106 */
[C---:B-1----:R-:W-:Y:S01]  /*4e2c0*/  IADD3 R6, P2, R11.reuse, R0, RZ ;  /* 0x000000000b067210 */ /* 0x042fe20007f5e0ff */
[C---:B------:R-:W-:Y:S01]  /*4e2d0*/  VIADD R3, R11.reuse, UR4 ;  /* 0x000000040b037c36 */ /* 0x040fe20008000000 */
[----:B------:R-:W-:Y:S01]  /*4e2e0*/  ISETP.LT.AND P3, PT, R4, UR5, !P0 ;  /* 0x0000000504007c0c */ /* 0x000fe2000c761270 */
[----:B------:R-:W-:Y:S01]  /*4e2f0*/  ULDC UR5, c[0x0][0x248] ;  /* 0x0000920000057ab9 */ /* 0x000fe20000000800 */
[----:B------:R-:W-:Y:S01]  /*4e300*/  LEA.HI.X.SX32 R7, R11, R2, 0x1, P2 ;  /* 0x000000020b077211 */ /* 0x000fe200010f0eff */
[----:B------:R-:W-:Y:S01]  /*4e310*/  VIADD R11, R3, UR5 ;  /* 0x00000005030b7c36 */ /* 0x000fe20008000000 */
[----:B--2---:R-:W-:Y:S01]  /*4e320*/  PRMT R15, R23, 0x7770, RZ ;  /* 0x00007770170f7816 */ /* 0x004fe200000000ff */
[C---:B------:R-:W-:Y:S01]  /*4e330*/  VIADD R10, R28.reuse, 0xca ;  /* 0x000000ca1c0a7836 */ /* 0x040fe20000000000 */
[----:B------:R-:W-:Y:S01]  /*4e340*/  IADD3 R4, P2, R3, R0, RZ ;  /* 0x0000000003047210 */ /* 0x000fe20007f5e0ff */
[----:B------:R-:W-:Y:S01]  /*4e350*/  ULDC UR4, c[0x0][0x22c] ;  /* 0x00008b0000047ab9 */ /* 0x000fe20000000800 */
[----:B------:R-:W-:Y:S01]  /*4e360*/  PRMT R13, R23, 0x7771, RZ ;  /* 0x00007771170d7816 */ /* 0x000fe200000000ff */
[----:B------:R-:W-:Y:S01]  /*4e370*/  @P6 STG.E.U8 desc[UR6][R6.64], R15 ;  /* 0x0000000f06006986 */ /* 0x000fe2000c101106 */
        /* <DEDUP_REMOVED lines=11> */
[----:B------:R-:W-:Y:S01]  /*4e430*/  VIADD R3, R28, 0xcc ;  /* 0x000000cc1c037836 */ /* 0x000fe20000000000 */
[----:B------:R-:W-:Y:S01]  /*4e440*/  ULDC UR5, c[0x0][0x22c] ;  /* 0x00008b0000057ab9 */ /* 0x000fe20000000800 */
[----:B------:R1:W-:Y:S01]  /*4e450*/  @P5 STG.E.U8 desc[UR6][R8.64], R17 ;  /* 0x0000001108005986 */ /* 0x0003e2000c101106 */
[----:B------:R-:W-:-:S02]  /*4e460*/  ULDC UR4, c[0x0][0x248] ;  /* 0x0000920000047ab9 */ /* 0x000fc40000000800 */
[----:B------:R-:W-:Y:S02]  /*4e470*/  ISETP.LT.AND P6, PT, R3, UR5, !P0 ;  /* 0x0000000503007c0c */ /* 0x000fe4000c7c1270 */
[C---:B0-----:R-:W-:Y:S01]  /*4e480*/  IADD3 R4, P5, R11.reuse, R0, RZ ;  /* 0x000000000b047210 */ /* 0x041fe20007fbe0ff */
[C---:B------:R-:W-:Y:S01]  /*4e490*/  VIADD R3, R11.reuse, UR4 ;  /* 0x000000040b037c36 */ /* 0x040fe20008000000 */
[----:B------:R-:W-:Y:S01]  /*4e4a0*/  PRMT R13, R24, 0x7771, RZ ;  /* 0x00007771180d7816 */ /* 0x000fe200000000ff */
[C---:B------:R-:W-:Y:S01]  /*4e4b0*/  VIADD R7, R28.reuse, 0xcd ;  /* 0x000000cd1c077836 */ /* 0x040fe20000000000 */
[----:B------:R-:W-:Y:S01]  /*4e4c0*/  LEA.HI.X.SX32 R5, R11, R2, 0x1, P5 ;  /* 0x000000020b057211 */ /* 0x000fe200028f0eff */
[----:B------:R-:W-:Y:S01]  /*4e4d0*/  ULDC UR4, c[0x0][0x22c] ;  /* 0x00008b0000047ab9 */ /* 0x000fe20000000800 */
[----:B------:R-:W-:Y:S01]  /*4e4e0*/  IADD3 R6, P5, R3, R0, RZ ;  /* 0x0000000003067210 */ /* 0x000fe20007fbe0ff */
[----:B-1----:R-:W-:Y:S01]  /*4e4f0*/  VIADD R9, R28, 0xce ;  /* 0x000000ce1c097836 */ /* 0x002fe20000000000 */
[----:B------:R-:W-:Y:S01]  /*4e500*/  PRMT R15, R25, 0x7771, RZ ;  /* 0x00007771190f7816 */ /* 0x000fe200000000ff */
        /* <DEDUP_REMOVED lines=15> */
[C---:B0-----:R-:W-:Y:S02]  /*4e600*/  VIADD R4, R28.reuse, 0xcf ;  /* 0x000000cf1c047836 */ /* 0x041fe40000000000 */
[----:B------:R0:W-:Y:S01]  /*4e610*/  @P4 STG.E.U8 desc[UR6][R8.64], R15 ;  /* 0x0000000f08004986 */ /* 0x0001e2000c101106 */
[C---:B------:R-:W-:Y:S01]  /*4e620*/  VIADD R5, R3.reuse, UR4 ;  /* 0x0000000403057c36 */ /* 0x040fe20008000000 */
[C---:B-1----:R-:W-:Y:S01]  /*4e630*/  IADD3 R6, P4, R3.reuse, R0, RZ ;  /* 0x0000000003067210 */ /* 0x042fe20007f9e0ff */
[----:B------:R-:W-:Y:S01]  /*4e640*/  VIADD R10, R28, 0xd0 ;  /* 0x000000d01c0a7836 */ /* 0x000fe20000000000 */
[----:B------:R-:W-:Y:S01]  /*4e650*/  ISETP.LT.AND P2, PT, R4, UR5, !P0 ;  /* 0x0000000504007c0c */ /* 0x000fe2000c741270 */
[----:B------:R-:W-:Y:S01]  /*4e660*/  ULDC UR5, c[0x0][0x248] ;  /* 0x0000920000057ab9 */ /* 0x000fe20000000800 */
[----:B------:R-:W-:Y:S01]  /*4e670*/  LEA.HI.X.SX32 R7, R3, R2, 0x1, P4 ;  /* 0x0000000203077211 */ /* 0x000fe200020f0eff */
[C---:B------:R-:W-:Y:S01]  /*4e680*/  VIADD R3, R5.reuse, UR5 ;  /* 0x0000000505037c36 */ /* 0x040fe20008000000 */
[----:B------:R-:W-:Y:S01]  /*4e690*/  PRMT R13, R26, 0x7770, RZ ;  /* 0x000077701a0d7816 */ /* 0x000fe200000000ff */
[----:B------:R-:W-:Y:S01]  /*4e6a0*/  ULDC UR4, c[0x0][0x22c] ;  /* 0x00008b0000047ab9 */ /* 0x000fe20000000800 */
[----:B------:R-:W-:Y:S01]  /*4e6b0*/  IADD3 R4, P4, R5, R0, RZ ;  /* 0x0000000005047210 */ /* 0x000fe20007f9e0ff */
[----:B------:R-:W-:-:S02]  /*4e6c0*/  ULDC UR5, c[0x0][0x22c] ;  /* 0x00008b0000057ab9 */ /* 0x000fc40000000800 */
[----:B------:R1:W-:Y:S01]  /*4e6d0*/  @P6 STG.E.U8 desc[UR6][R6.64], R13 ;  /* 0x0000000d06006986 */ /* 0x0003e2000c101106 */
[----:B0-----:R-:W-:Y:S02]  /*4e6e0*/  IADD3 R8, P6, R3, R0, RZ ;  /* 0x0000000003087210 */ /* 0x001fe40007fde0ff */
[-C--:B------:R-:W-:Y:S02]  /*4e6f0*/  LEA.HI.X.SX32 R5, R5, R2.reuse, 0x1, P4 ;  /* 0x0000000205057211 */ /* 0x080fe400020f0eff */
        /* <DEDUP_REMOVED lines=10> */
[----:B-1----:R-:W-:Y:S01]  /*4e7a0*/  VIADD R6, R28, 0xd2 ;  /* 0x000000d21c067836 */ /* 0x002fe20000000000 */
        /* <DEDUP_REMOVED lines=10> */
[----:B--2---:R-:W-:Y:S01]  /*4e850*/  VIADD R9, R28, 0xd4 ;  /* 0x000000d41c097836 */ /* 0x004fe20000000000 */
        /* <DEDUP_REMOVED lines=60> */
[----:B--2---:R-:W-:Y:S01]  /*4ec20*/  VIADD R9, R28, 0xda ;  /* 0x000000da1c097836 */ /* 0x004fe20000000000 */
[----:B------:R-:W-:-:S03]  /*4ec30*/  ULDC UR4, c[0x0][0x22c] ;  /* 0x00008b0000047ab9 */ /* 0x000fc60000000800 */
[----:B------:R1:W-:Y:S01]  /*4ec40*/  @P3 STG.E.U8 desc[UR6][R4.64], R11 ;  /* 0x0000000b04003986 */ /* 0x0003e2000c101106 */
[----:B------:R-:W-:Y:S02]  /*4ec50*/  IADD3 R8, P3, R3, R0, RZ ;  /* 0x0000000003087210 */ /* 0x000fe40007f7e0ff */
[----:B------:R-:W-:Y:S01]  /*4ec60*/  ISETP.LT.AND P5, PT, R9, UR4, !P0 ;  /* 0x0000000409007c0c */ /* 0x000fe2000c7a1270 */
[----:B------:R-:W-:Y:S01]  /*4ec70*/  ULDC UR4, c[0x0][0x248] ;  /* 0x0000920000047ab9 */ /* 0x000fe20000000800 */
[----:B------:R-:W-:Y:S02]  /*4ec80*/  PRMT R23, R23, 0x7773, RZ ;  /* 0x0000777317177816 */ /* 0x000fe400000000ff */
[C---:B------:R-:W-:Y:S01]  /*4ec90*/  LEA.HI.X.SX32 R9, R3.reuse, R2, 0x1, P3 ;  /* 0x0000000203097211 */ /* 0x040fe200018f0eff */
[----:B------:R-:W-:Y:S01]  /*4eca0*/  VIADD R3, R3, UR4 ;  /* 0x0000000403037c36 */ /* 0x000fe20008000000 */
[----:B------:R-:W-:Y:S01]  /*4ecb0*/  ULDC UR4, c[0x0][0x248] ;  /* 0x0000920000047ab9 */ /* 0x000fe20000000800 */
[----:B0-----:R-:W-:-:S02]  /*4ecc0*/  VIADD R6, R28, 0xdb ;  /* 0x000000db1c067836 */ /* 0x001fc40000000000 */
[----:B------:R0:W-:Y:S01]  /*4ecd0*/  @P2 STG.E.U8 desc[UR6][R8.64], R23 ;  /* 0x0000001708002986 */ /* 0x0001e2000c101106 */
[C---:B-1----:R-:W-:Y:S01]  /*4ece0*/  IADD3 R4, P2, R3.reuse, R0, RZ ;  /* 0x0000000003047210 */ /* 0x042fe20007f5e0ff */
[C---:B------:R-:W-:Y:S01]  /*4ecf0*/  VIADD R7, R3.reuse, UR4 ;  /* 0x0000000403077c36 */ /* 0x040fe20008000000 */
[----:B------:R-:W-:Y:S01]  /*4ed00*/  ISETP.LT.AND P3, PT, R6, UR5, !P0 ;  /* 0x0000000506007c0c */ /* 0x000fe2000c761270 */
[----:B------:R-:W-:Y:S01]  /*4ed10*/  ULDC UR5, c[0x0][0x248] ;  /* 0x0000920000057ab9 */ /* 0x000fe20000000800 */
[----:B------:R-:W-:Y:S01]  /*4ed20*/  LEA.HI.X.SX32 R5, R3, R2, 0x1, P2 ;  /* 0x0000000203057211 */ /* 0x000fe200010f0eff */
[C---:B------:R-:W-:Y:S01]  /*4ed30*/  VIADD R3, R7.reuse, UR5 ;  /* 0x0000000507037c36 */ /* 0x040fe20008000000 */
[----:B------:R-:W-:Y:S01]  /*4ed40*/  PRMT R13, R24, 0x7772, RZ ;  /* 0x00007772180d7816 */ /* 0x000fe200000000ff */
[----:B------:R-:W-:Y:S01]  /*4ed50*/  VIADD R10, R28, 0xdc ;  /* 0x000000dc1c0a7836 */ /* 0x000fe20000000000 */
        /* <DEDUP_REMOVED lines=8> */
[C---:B------:R-:W-:Y:S01]  /*4ede0*/  VIADD R10, R28.reuse, 0xdd ;  /* 0x000000dd1c0a7836 */ /* 0x040fe20000000000 */
[----:B------:R-:W-:Y:S01]  /*4edf0*/  ULDC UR4, c[0x0][0x248] ;  /* 0x0000920000047ab9 */ /* 0x000fe20000000800 */
[C---:B------:R-:W-:Y:S01]  /*4ee00*/  LEA.HI.X.SX32 R9, R3.reuse, R2, 0x1, P6 ;  /* 0x0000000203097211 */ /* 0x040fe200030f0eff */
[----:B------:R-:W-:Y:S01]  /*4ee10*/  VIADD R3, R3, UR4 ;  /* 0x0000000403037c36 */ /* 0x000fe20008000000 */
[----:B------:R-:W-:Y:S01]  /*4ee20*/  PRMT R15, R25, 0x7772, RZ ;  /* 0x00007772190f7816 */ /* 0x000fe200000000ff */
[----:B------:R0:W-:Y:S01]  /*4ee30*/  @P4 STG.E.U8 desc[UR6][R6.64], R11 ;  /* 0x0000000b06004986 */ /* 0x0001e2000c101106 */
[----:B-1----:R-:W-:Y:S01]  /*4ee40*/  VIADD R4, R28, 0xde ;  /* 0x000000de1c047836 */ /* 0x002fe20000000000 */
[----:B------:R-:W-:Y:S01]  /*4ee50*/  ISETP.LT.AND P4, PT, R10, UR5, !P0 ;  /* 0x000000050a007c0c */ /* 0x000fe2000c781270 */
[----:B------:R-:W-:Y:S01]  /*4ee60*/  ULDC UR5, c[0x0][0x22c] ;  /* 0x00008b0000057ab9 */ /* 0x000fe20000000800 */
[----:B------:R1:W-:Y:S01]  /*4ee70*/  @P5 STG.E.U8 desc[UR6][R8.64], R15 ;  /* 0x0000000f08005986 */ /* 0x0003e2000c101106 */
[C---:B------:R-:W-:Y:S01]  /*4ee80*/  IADD3 R10, P5, R3.reuse, R0, RZ ;  /* 0x00000000030a7210 */ /* 0x040fe20007fbe0ff */
[----:B------:R-:W-:Y:S01]  /*4ee90*/  ULDC UR4, c[0x0][0x248] ;  /* 0x0000920000047ab9 */ /* 0x000fe20000000800 */
[----:B------:R-:W-:Y:S01]  /*4eea0*/  ISETP.LT.AND P6, PT, R4, UR5, !P0 ;  /* 0x0000000504007c0c */ /* 0x000fe2000c7c1270 */
[----:B------:R-:W-:Y:S01]  /*4eeb0*/  VIADD R13, R3, UR4 ;  /* 0x00000004030d7c36 */ /* 0x000fe20008000000 */
[----:B---3--:R-:W2:Y:S01]  /*4eec0*/  LDS.128 R4, [R29] ;  /* 0x000000001d047984 */ /* 0x008ea20000000c00 */
[----:B------:R-:W-:Y:S01]  /*4eed0*/  PRMT R25, R25, 0x7773, RZ ;  /* 0x0000777319197816 */ /* 0x000fe200000000ff */
[----:B------:R-:W-:Y:S01]  /*4eee0*/  ULDC UR4, c[0x0][0x22c] ;  /* 0x00008b0000047ab9 */ /* 0x000fe20000000800 */
[----:B0-----:R-:W-:Y:S01]  /*4eef0*/  LEA.HI.X.SX32 R11, R3, R2, 0x1, P5 ;  /* 0x00000002030b7211 */ /* 0x001fe200028f0eff */
[----:B------:R-:W-:-:S02]  /*4ef00*/  VIADD R3, R28, 0xdf ;  /* 0x000000df1c037836 */ /* 0x000fc40000000000 */
[----:B------:R-:W-:Y:S01]  /*4ef10*/  VIADD R14, R28, 0xe0 ;  /* 0x000000e01c0e7836 */ /* 0x000fe20000000000 */
[----:B-1----:R-:W-:Y:S01]  /*4ef20*/  IADD3 R8, P5, R13, R0, RZ ;  /* 0x000000000d087210 */ /* 0x002fe20007fbe0ff */
[----:B------:R0:W-:Y:S01]  /*4ef30*/  @P3 STG.E.U8 desc[UR6][R10.64], R25 ;  /* 0x000000190a003986 */ /* 0x0001e2000c101106 */
[----:B------:R-:W-:Y:S01]  /*4ef40*/  ISETP.LT.AND P3, PT, R3, UR4, !P0 ;  /* 0x0000000403007c0c */ /* 0x000fe2000c761270 */
[----:B------:R-:W-:Y:S01]  /*4ef50*/  ULDC UR4, c[0x0][0x248] ;  /* 0x0000920000047ab9 */ /* 0x000fe20000000800 */
[C---:B------:R-:W-:Y:S01]  /*4ef60*/  LEA.HI.X.SX32 R9, R13.reuse, R2, 0x1, P5 ;  /* 0x000000020d097211 */ /* 0x040fe200028f0eff */
[----:B------:R-:W-:Y:S01]  /*4ef70*/  VIADD R3, R13, UR4 ;  /* 0x000000040d037c36 */ /* 0x000fe20008000000 */
[C---:B------:R-:W-:Y:S01]  /*4ef80*/  PRMT R15, R26.reuse, 0x7772, RZ ;  /* 0x000077721a0f7816 */ /* 0x040fe200000000ff */
[----:B------:R-:W-:Y:S01]  /*4ef90*/  ULDC UR4, c[0x0][0x22c] ;  /* 0x00008b0000047ab9 */ /* 0x000fe20000000800 */
[----:B------:R-:W-:Y:S01]  /*4efa0*/  PRMT R17, R26, 0x7773, RZ ;  /* 0x000077731a117816 */ /* 0x000fe200000000ff */
[----:B------:R-:W-:-:S02]  /*4efb0*/  ULDC UR5, c[0x0][0x22c] ;  /* 0x00008b0000057ab9 */ /* 0x000fc40000000800 */
[----:B------:R1:W-:Y:S01]  /*4efc0*/  @P2 STG.E.U8 desc[UR6][R8.64], R15 ;  /* 0x0000000f08002986 */ /* 0x0003e2000c101106 */
[C---:B------:R-:W-:Y:S02]  /*4efd0*/  IADD3 R12, P2, R3.reuse, R0, RZ ;  /* 0x00000000030c7210 */ /* 0x040fe40007f5e0ff */
[----:B------:R-:W-:Y:S01]  /*4efe0*/  ISETP.LT.AND P5, PT, R14, UR4, !P0 ;  /* 0x000000040e007c0c */ /* 0x000fe2000c7a1270 */
[----:B------:R-:W-:Y:S01]  /*4eff0*/  ULDC UR4, c[0x0][0x248] ;  /* 0x0000920000047ab9 */ /* 0x000fe20000000800 */
[C---:B------:R-:W-:Y:S01]  /*4f000*/  LEA.HI.X.SX32 R13, R3.reuse, R2, 0x1, P2 ;  /* 0x00000002030d7211 */ /* 0x040fe200010f0eff */
[----:B------:R-:W-:Y:S01]  /*4f010*/  VIADD R3, R3, UR4 ;  /* 0x0000000403037c36 */ /* 0x000fe20008000000 */
[----:B------:R-:W-:-:S03]  /*4f020*/  ULDC UR4, c[0x0][0x248] ;  /* 0x0000920000047ab9 */ /* 0x000fc60000000800 */
[----:B------:R3:W-:Y:S01]  /*4f030*/  @P4 STG.E.U8 desc[UR6][R12.64], R17 ;  /* 0x000000110c004986 */ /* 0x0007e2000c101106 */
[C---:B0-----:R-:W-:Y:S01]  /*4f040*/  VIADD R11, R3.reuse, UR4 ;  /* 0x00000004030b7c36 */ /* 0x041fe20008000000 */
[----:B-1----:R-:W-:Y:S01]  /*4f050*/  IADD3 R8, P4, R3, R0, RZ ;  /* 0x0000000003087210 */ /* 0x002fe20007f9e0ff */
[----:B------:R-:W-:Y:S01]  /*4f060*/  VIADD R10, R28, 0xe1 ;  /* 0x000000e11c0a7836 */ /* 0x000fe20000000000 */
[C---:B------:R-:W-:Y:S01]  /*4f070*/  PRMT R15, R27.reuse, 0x7773, RZ ;  /* 0x000077731b0f7816 */ /* 0x040fe200000000ff */
[----:B------:R-:W-:Y:S01]  /*4f080*/  ULDC UR4, c[0x0][0x248] ;  /* 0x0000920000047ab9 */ /* 0x000fe20000000800 */
[----:B------:R-:W-:Y:S02]  /*4f090*/  PRMT R27, R27, 0x7772, RZ ;  /* 0x000077721b1b7816 */ /* 0x000fe400000000ff */
[----:B------:R-:W-:Y:S01]  /*4f0a0*/  LEA.HI.X.SX32 R9, R3, R2, 0x1, P4 ;  /* 0x0000000203097211 */ /* 0x000fe200020f0eff */
[C---:B------:R-:W-:Y:S01]  /*4f0b0*/  VIADD R3, R11.reuse, UR4 ;  /* 0x000000040b037c36 */ /* 0x040fe20008000000 */
[----:B------:R-:W-:Y:S01]  /*4f0c0*/  ISETP.LT.AND P2, PT, R10, UR5, !P0 ;  /* 0x000000050a007c0c */ /* 0x000fe2000c741270 */
[----:B------:R-:W-:Y:S01]  /*4f0d0*/  VIADD R14, R28, 0xe2 ;  /* 0x000000e21c0e7836 */ /* 0x000fe20000000000 */
[-C--:B------:R-:W-:Y:S01]  /*4f0e0*/  IADD3 R10, P4, R11, R0.reuse, RZ ;  /* 0x000000000b0a7210 */ /* 0x080fe20007f9e0ff */
[----:B------:R0:W-:Y:S01]  /*4f0f0*/  @P6 STG.E.U8 desc[UR6][R8.64], R27 ;  /* 0x0000001b08006986 */ /* 0x0001e2000c101106 */
[----:B---3--:R-:W-:Y:S01]  /*4f100*/  IADD3 R12, P6, R3, R0, RZ ;  /* 0x00000000030c7210 */ /* 0x008fe20007fde0ff */
[----:B------:R-:W-:Y:S01]  /*4f110*/  ULDC UR5, c[0x0][0x22c] ;  /* 0x00008b0000057ab9 */ /* 0x000fe20000000800 */
[-C--:B------:R-:W-:Y:S01]  /*4f120*/  LEA.HI.X.SX32 R11, R11, R2.reuse, 0x1, P4 ;  /* 0x000000020b0b7211 */ /* 0x080fe200020f0eff */
[----:B------:R-:W-:Y:S01]  /*4f130*/  ULDC UR4, c[0x0][0x248] ;  /* 0x0000920000047ab9 */ /* 0x000fe20000000800 */
[----:B------:R-:W-:Y:S01]  /*4f140*/  ISETP.LT.AND P4, PT, R14, UR5, !P0 ;  /* 0x000000050e007c0c */ /* 0x000fe2000c781270 */
[----:B------:R-:W-:Y:S01]  /*4f150*/  VIADD R14, R28, 0xe3 ;  /* 0x000000e31c0e7836 */ /* 0x000fe20000000000 */
[C---:B------:R-:W-:Y:S01]  /*4f160*/  LEA.HI.X.SX32 R13, R3.reuse, R2, 0x1, P6 ;  /* 0x00000002030d7211 */ /* 0x040fe200030f0eff */
[----:B------:R-:W-:Y:S01]  /*4f170*/  VIADD R3, R3, UR4 ;  /* 0x0000000403037c36 */ /* 0x000fe20008000000 */
[----:B--2---:R-:W-:Y:S01]  /*4f180*/  PRMT R19, R4, 0x7770, RZ ;  /* 0x0000777004137816 */ /* 0x004fe200000000ff */
[----:B------:R1:W-:Y:S01]  /*4f190*/  @P3 STG.E.U8 desc[UR6][R10.64], R15 ;  /* 0x0000000f0a003986 */ /* 0x0003e2000c101106 */
[----:B------:R-:W-:Y:S01]  /*4f1a0*/  ULDC UR5, c[0x0][0x22c] ;  /* 0x00008b0000057ab9 */ /* 0x000fe20000000800 */
[----:B0-----:R-:W-:Y:S01]  /*4f1b0*/  VIADD R9, R28, 0xe4 ;  /* 0x000000e41c097836 */ /* 0x001fe20000000000 */
[----:B------:R-:W-:Y:S01]  /*4f1c0*/  ISETP.LT.AND P3, PT, R14, UR5, !P0 ;  /* 0x000000050e007c0c */ /* 0x000fe2000c761270 */
[----:B------:R0:W-:Y:S01]  /*4f1d0*/  @P5 STG.E.U8 desc[UR6][R12.64], R19 ;  /* 0x000000130c005986 */ /* 0x0001e2000c101106 */
[----:B------:R-:W-:Y:S01]  /*4f1e0*/  IADD3 R8, P5, R3, R0, RZ ;  /* 0x0000000003087210 */ /* 0x000fe20007fbe0ff */
[----:B------:R-:W-:Y:S01]  /*4f1f0*/  ULDC UR5, c[0x0][0x22c] ;  /* 0x00008b0000057ab9 */ /* 0x000fe20000000800 */
[----:B------:R-:W-:Y:S01]  /*4f200*/  ULDC UR4, c[0x0][0x248] ;  /* 0x0000920000047ab9 */ /* 0x000fe20000000800 */
[----:B------:R-:W-:Y:S01]  /*4f210*/  ISETP.LT.AND P6, PT, R9, UR5, !P0 ;  /* 0x0000000509007c0c */ /* 0x000fe2000c7c1270 */
[----:B------:R-:W-:Y:S01]  /*4f220*/  ULDC UR5, c[0x0][0x22c] ;  /* 0x00008b0000057ab9 */ /* 0x000fe20000000800 */
[C---:B------:R-:W-:Y:S01]  /*4f230*/  LEA.HI.X.SX32 R9, R3.reuse, R2, 0x1, P5 ;  /* 0x0000000203097211 */ /* 0x040fe200028f0eff */
[----:B-1----:R-:W-:Y:S01]  /*4f240*/  VIADD R15, R3, UR4 ;  /* 0x00000004030f7c36 */ /* 0x002fe20008000000 */
[----:B------:R-:W-:Y:S01]  /*4f250*/  PRMT R17, R4, 0x7771, RZ ;  /* 0x0000777104117816 */ /* 0x000fe200000000ff */
[----:B------:R-:W-:Y:S01]  /*4f260*/  VIADD R3, R28, 0xe5 ;  /* 0x000000e51c037836 */ /* 0x000fe20000000000 */
[----:B------:R-:W-:-:S02]  /*4f270*/  ULDC UR4, c[0x0][0x22c] ;  /* 0x00008b0000047ab9 */ /* 0x000fc40000000800 */
[----:B------:R-:W-:Y:S01]  /*4f280*/  IADD3 R10, P5, R15, R0, RZ ;  /* 0x000000000f0a7210 */ /* 0x000fe20007fbe0ff */
[----:B------:R1:W-:Y:S01]  /*4f290*/  @P2 STG.E.U8 desc[UR6][R8.64], R17 ;  /* 0x0000001108002986 */ /* 0x0003e2000c101106 */
        /* <DEDUP_REMOVED lines=8> */
[C---:B------:R-:W-:Y:S02]  /*4f320*/  IADD3 R14, P4, R3.reuse, R0, RZ ;  /* 0x00000000030e7210 */ /* 0x040fe40007f9e0ff */
[----:B------:R-:W-:Y:S01]  /*4f330*/  ISETP.LT.AND P5, PT, R12, UR4, !P0 ;  /* 0x000000040c007c0c */ /* 0x000fe2000c7a1270 */
[----:B------:R-:W-:Y:S01]  /*4f340*/  ULDC UR4, c[0x0][0x248] ;  /* 0x0000920000047ab9 */ /* 0x000fe20000000800 */
[----:B-1----:R-:W-:Y:S01]  /*4f350*/  VIADD R8, R28, 0xe7 ;  /* 0x000000e71c087836 */ /* 0x002fe20000000000 */
[C---:B------:R-:W-:Y:S01]  /*4f360*/  LEA.HI.X.SX32 R15, R3.reuse, R2, 0x1, P4 ;  /* 0x00000002030f7211 */ /* 0x040fe200020f0eff */
[----:B------:R-:W-:Y:S01]  /*4f370*/  VIADD R3, R3, UR4 ;  /* 0x0000000403037c36 */ /* 0x000fe20008000000 */
[----:B------:R-:W-:Y:S01]  /*4f380*/  PRMT R25, R5, 0x7771, RZ ;  /* 0x0000777105197816 */ /* 0x000fe200000000ff */
[----:B------:R-:W-:Y:S01]  /*4f390*/  ULDC UR4, c[0x0][0x248] ;  /* 0x0000920000047ab9 */ /* 0x000fe20000000800 */
[----:B------:R-:W-:Y:S01]  /*4f3a0*/  ISETP.LT.AND P4, PT, R8, UR5, !P0 ;  /* 0x0000000508007c0c */ /* 0x000fe2000c781270 */
[C---:B------:R-:W-:Y:S01]  /*4f3b0*/  VIADD R19, R3.reuse, UR4 ;  /* 0x0000000403137c36 */ /* 0x040fe20008000000 */
[----:B------:R-:W1:Y:S01]  /*4f3c0*/  LDS.128 R8, [R29+0x400] ;  /* 0x000400001d087984 */ /* 0x000e620000000c00 */
[----:B------:R-:W-:Y:S01]  /*4f3d0*/  ULDC UR4, c[0x0][0x22c] ;  /* 0x00008b0000047ab9 */ /* 0x000fe20000000800 */
[----:B------:R-:W-:Y:S01]  /*4f3e0*/  PRMT R23, R6, 0x7770, RZ ;  /* 0x0000777006177816 */ /* 0x000fe200000000ff */
[----:B------:R-:W-:Y:S01]  /*4f3f0*/  ULDC UR5, c[0x0][0x22c] ;  /* 0x00008b0000057ab9 */ /* 0x000fe20000000800 */
[----:B------:R2:W-:Y:S01]  /*4f400*/  @P3 STG.E.U8 desc[UR6][R14.64], R25 ;  /* 0x000000190e003986 */ /* 0x0005e2000c101106 */
[----:B------:R-:W-:-:S04]  /*4f410*/  IADD3 R12, P3, R3, R0, RZ ;  /* 0x00000000030c7210 */ /* 0x000fc80007f7e0ff */
[----:B0-----:R-:W-:Y:S01]  /*4f420*/  LEA.HI.X.SX32 R13, R3, R2, 0x1, P3 ;  /* 0x00000002030d7211 */ /* 0x001fe200018f0eff */
[----:B------:R-:W-:Y:S01]  /*4f430*/  VIADD R3, R28, 0xe8 ;  /* 0x000000e81c037836 */ /* 0x000fe20000000000 */
[----:B------:R-:W-:-:S04]  /*4f440*/  IADD3 R16, P3, R19, R0, RZ ;  /* 0x0000000013107210 */ /* 0x000fc80007f7e0ff */
[----:B------:R-:W-:Y:S02]  /*4f450*/  LEA.HI.X.SX32 R17, R19, R2, 0x1, P3 ;  /* 0x0000000213117211 */ /* 0x000fe400018f0eff */
[----:B------:R-:W-:Y:S01]  /*4f460*/  ISETP.LT.AND P3, PT, R3, UR4, !P0 ;  /* 0x0000000403007c0c */ /* 0x000fe2000c761270 */
[----:B------:R-:W-:Y:S02]  /*4f470*/  ULDC UR4, c[0x0][0x248] ;  /* 0x0000920000047ab9 */ /* 0x000fe40000000800 */
[----:B------:R-:W-:Y:S01]  /*4f480*/  VIADD R19, R19, UR4 ;  /* 0x0000000413137c36 */ /* 0x000fe20008000000 */
[----:B------:R-:W-:Y:S01]  /*4f490*/  PRMT R21, R6, 0x7771, RZ ;  /* 0x0000777106157816 */ /* 0x000fe200000000ff */
[C---:B--2---:R-:W-:Y:S01]  /*4f4a0*/  VIADD R15, R28.reuse, 0xe9 ;  /* 0x000000e91c0f7836 */ /* 0x044fe20000000000 */
[----:B------:R0:W-:Y:S01]  /*4f4b0*/  @P6 STG.E.U8 desc[UR6][R12.64], R23 ;  /* 0x000000170c006986 */ /* 0x0001e2000c101106 */
[----:B------:R-:W-:Y:S01]  /*4f4c0*/  ULDC UR4, c[0x0][0x248] ;  /* 0x0000920000047ab9 */ /* 0x000fe20000000800 */
[C---:B------:R-:W-:Y:S01]  /*4f4d0*/  IADD3 R14, P6, R19.reuse, R0, RZ ;  /* 0x00000000130e7210 */ /* 0x040fe20007fde0ff */
[----:B------:R-:W-:Y:S01]  /*4f4e0*/  VIADD R3, R19, UR4 ;  /* 0x0000000413037c36 */ /* 0x000fe20008000000 */
[----:B------:R2:W-:Y:S01]  /*4f4f0*/  @P2 STG.E.U8 desc[UR6][R16.64], R21 ;  /* 0x0000001510002986 */ /* 0x0005e2000c101106 */
[----:B------:R-:W-:Y:S01]  /*4f500*/  ISETP.LT.AND P2, PT, R15, UR5, !P0 ;  /* 0x000000050f007c0c */ /* 0x000fe2000c741270 */
[----:B------:R-:W-:Y:S01]  /*4f510*/  ULDC UR4, c[0x0][0x22c] ;  /* 0x00008b0000047ab9 */ /* 0x000fe20000000800 */
[----:B------:R-:W-:Y:S01]  /*4f520*/  LEA.HI.X.SX32 R15, R19, R2, 0x1, P6 ;  /* 0x00000002130f7211 */ /* 0x000fe200030f0eff */
[----:B------:R-:W-:Y:S01]  /*4f530*/  ULDC UR5, c[0x0][0x22c] ;  /* 0x00008b0000057ab9 */ /* 0x000fe20000000800 */
[----:B------:R-:W-:Y:S01]  /*4f540*/  IADD3 R18, P6, R3, R0, RZ ;  /* 0x0000000003127210 */ /* 0x000fe20007fde0ff */
[----:B0-----:R-:W-:Y:S01]  /*4f550*/  VIADD R12, R28, 0xea ;  /* 0x000000ea1c0c7836 */ /* 0x001fe20000000000 */
[----:B--2---:R-:W-:-:S02]  /*4f560*/  PRMT R17, R7, 0x7770, RZ ;  /* 0x0000777007117816 */ /* 0x004fc400000000ff */
[----:B------:R-:W-:-:S03]  /*4f570*/  LEA.HI.X.SX32 R19, R3, R2, 0x1, P6 ;  /* 0x0000000203137211 */ /* 0x000fc600030f0eff */
[----:B------:R0:W-:Y:S01]  /*4f580*/  @P5 STG.E.U8 desc[UR6][R14.64], R17 ;  /* 0x000000110e005986 */ /* 0x0001e2000c101106 */
[----:B------:R-:W-:Y:S01]  /*4f590*/  ISETP.LT.AND P5, PT, R12, UR4, !P0 ;  /* 0x000000040c007c0c */ /* 0x000fe2000c7a1270 */
[----:B------:R-:W-:Y:S02]  /*4f5a0*/  ULDC UR4, c[0x0][0x248] ;  /* 0x0000920000047ab9 */ /* 0x000fe40000000800 */
[----:B------:R-:W-:Y:S01]  /*4f5b0*/  VIADD R3, R3, UR4 ;  /* 0x0000000403037c36 */ /* 0x000fe20008000000 */
[----:B------:R-:W-:Y:S01]  /*4f5c0*/  PRMT R23, R7, 0x7771, RZ ;  /* 0x0000777107177816 */ /* 0x000fe200000000ff */
[C---:B------:R-:W-:Y:S01]  /*4f5d0*/  VIADD R13, R28.reuse, 0xeb ;  /* 0x000000eb1c0d7836 */ /* 0x040fe20000000000 */
[----:B------:R-:W-:Y:S02]  /*4f5e0*/  ULDC UR4, c[0x0][0x248] ;  /* 0x0000920000047ab9 */ /* 0x000fe40000000800 */
[C---:B------:R-:W-:Y:S01]  /*4f5f0*/  IADD3 R12, P6, R3.reuse, R0, RZ ;  /* 0x00000000030c7210 */ /* 0x040fe20007fde0ff */
[----:B------:R1:W-:Y:S01]  /*4f600*/  @P4 STG.E.U8 desc[UR6][R18.64], R23 ;  /* 0x0000001712004986 */ /* 0x0003e2000c101106 */
[----:B------:R-:W-:Y:S01]  /*4f610*/  VIADD R21, R3, UR4 ;  /* 0x0000000403157c36 */ /* 0x000fe20008000000 */
[----:B------:R-:W-:Y:S01]  /*4f620*/  ISETP.LT.AND P4, PT, R13, UR5, !P0 ;  /* 0x000000050d007c0c */ /* 0x000fe2000c781270 */
[----:B------:R-:W-:Y:S01]  /*4f630*/  ULDC UR4, c[0x0][0x22c] ;  /* 0x00008b0000047ab9 */ /* 0x000fe20000000800 */
[----:B------:R-:W-:Y:S01]  /*4f640*/  LEA.HI.X.SX32 R13, R3, R2, 0x1, P6 ;  /* 0x00000002030d7211 */ /* 0x000fe200030f0eff */
[C---:B------:R-:W-:Y:S01]  /*4f650*/  VIADD R3, R28.reuse, 0xec ;  /* 0x000000ec1c037836 */ /* 0x040fe20000000000 */
[----:B------:R-:W-:Y:S01]  /*4f660*/  IADD3 R16, P6, R21, R0, RZ ;  /* 0x0000000015107210 */ /* 0x000fe20007fde0ff */
[----:B0-----:R-:W-:Y:S01]  /*4f670*/  VIADD R15, R28, 0xed ;  /* 0x000000ed1c0f7836 */ /* 0x001fe20000000000 */
[----:B------:R-:W-:Y:S01]  /*4f680*/  ULDC UR5, c[0x0][0x22c] ;  /* 0x00008b0000057ab9 */ /* 0x000fe20000000800 */
[----:B-1----:R-:W-:-:S02]  /*4f690*/  PRMT R19, R8, 0x7770, RZ ;  /* 0x0000777008137816 */ /* 0x002fc400000000ff */
[----:B------:R-:W-:-:S03]  /*4f6a0*/  LEA.HI.X.SX32 R17, R21, R2, 0x1, P6 ;  /* 0x0000000215117211 */ /* 0x000fc600030f0eff */
[----:B------:R0:W-:Y:S01]  /*4f6b0*/  @P3 STG.E.U8 desc[UR6][R12.64], R19 ;  /* 0x000000130c003986 */ /* 0x0001e2000c101106 */
[----:B------:R-:W-:Y:S01]  /*4f6c0*/  ISETP.LT.AND P3, PT, R3, UR4, !P0 ;  /* 0x0000000403007c0c */ /* 0x000fe2000c761270 */
[----:B------:R-:W-:Y:S02]  /*4f6d0*/  ULDC UR4, c[0x0][0x248] ;  /* 0x0000920000047ab9 */ /* 0x000fe40000000800 */
[----:B------:R-:W-:Y:S01]  /*4f6e0*/  VIADD R21, R21, UR4 ;  /* 0x0000000415157c36 */ /* 0x000fe20008000000 */
[----:B------:R-:W-:Y:S01]  /*4f6f0*/  PRMT R23, R8, 0x7771, RZ ;  /* 0x0000777108177816 */ /* 0x000fe200000000ff */
[----:B------:R-:W-:-:S03]  /*4f700*/  ULDC UR4, c[0x0][0x248] ;  /* 0x0000920000047ab9 */ /* 0x000fc60000000800 */
[C---:B------:R-:W-:Y:S01]  /*4f710*/  IADD3 R14, P6, R21.reuse, R0, RZ ;  /* 0x00000000150e7210 */ /* 0x040fe20007fde0ff */
[----:B------:R1:W-:Y:S01]  /*4f720*/  @P2 STG.E.U8 desc[UR6][R16.64], R23 ;  /* 0x0000001710002986 */ /* 0x0003e2000c101106 */
[----:B------:R-:W-:Y:S01]  /*4f730*/  VIADD R3, R21, UR4 ;  /* 0x0000000415037c36 */ /* 0x000fe20008000000 */
[----:B------:R-:W-:Y:S01]  /*4f740*/  ISETP.LT.AND P2, PT, R15, UR5, !P0 ;  /* 0x000000050f007c0c */ /* 0x000fe2000c741270 */
[C---:B0-----:R-:W-:Y:S01]  /*4f750*/  VIADD R12, R28.reuse, 0xee ;  /* 0x000000ee1c0c7836 */ /* 0x041fe20000000000 */
[----:B------:R-:W-:Y:S01]  /*4f760*/  LEA.HI.X.SX32 R15, R21, R2, 0x1, P6 ;  /* 0x00000002150f7211 */ /* 0x000fe200030f0eff */
[----:B------:R-:W-:Y:S01]  /*4f770*/  ULDC UR4, c[0x0][0x22c] ;  /* 0x00008b0000047ab9 */ /* 0x000fe20000000800 */
[----:B------:R-:W-:Y:S01]  /*4f780*/  IADD3 R18, P6, R3, R0, RZ ;  /* 0x0000000003127210 */ /* 0x000fe20007fde0ff */
[----:B------:R-:W-:Y:S01]  /*4f790*/  VIADD R13, R28, 0xef ;  /* 0x000000ef1c0d7836 */ /* 0x000fe20000000000 */
        /* <DEDUP_REMOVED lines=39> */
[----:B------:R-:W-:Y:S01]  /*4fa10*/  @P5 STG.E.U8 desc[UR6][R14.64], R17 ;  /* 0x000000110e005986 */ /* 0x000fe2000c101106 */
        /* <DEDUP_REMOVED lines=11> */
[----:B------:R-:W-:Y:S01]  /*4fad0*/  VIADD R3, R28, 0xf4 ;  /* 0x000000f41c037836 */ /* 0x000fe20000000000 */
[C---:B------:R-:W-:Y:S01]  /*4fae0*/  IADD3 R16, P6, R21.reuse, R0, RZ ;  /* 0x0000000015107210 */ /* 0x040fe20007fde0ff */
[----:B------:R-:W-:Y:S01]  /*4faf0*/  ULDC UR5, c[0x0][0x22c] ;  /* 0x00008b0000057ab9 */ /* 0x000fe20000000800 */
[----:B0-----:R-:W-:Y:S02]  /*4fb00*/  PRMT R23, R4, 0x7772, RZ ;  /* 0x0000777204177816 */ /* 0x001fe400000000ff */
        /* <DEDUP_REMOVED lines=8> */
[C---:B------:R-:W-:Y:S02]  /*4fb90*/  VIADD R4, R28.reuse, 0xf5 ;  /* 0x000000f51c047836 */ /* 0x040fe40000000000 */
[C---:B------:R-:W-:Y:S01]  /*4fba0*/  VIADD R3, R21.reuse, UR4 ;  /* 0x0000000415037c36 */ /* 0x040fe20008000000 */
[----:B------:R-:W-:Y:S01]  /*4fbb0*/  LEA.HI.X.SX32 R15, R21, R2, 0x1, P6 ;  /* 0x00000002150f7211 */ /* 0x000fe200030f0eff */
[----:B0-----:R-:W-:Y:S01]  /*4fbc0*/  VIADD R12, R28, 0xf6 ;  /* 0x000000f61c0c7836 */ /* 0x001fe20000000000 */
[----:B------:R-:W-:Y:S01]  /*4fbd0*/  PRMT R21, R5, 0x7772, RZ ;  /* 0x0000777205157816 */ /* 0x000fe200000000ff */
[----:B------:R0:W-:Y:S01]  /*4fbe0*/  @P2 STG.E.U8 desc[UR6][R16.64], R19 ;  /* 0x0000001310002986 */ /* 0x0001e2000c101106 */
[----:B------:R-:W-:Y:S01]  /*4fbf0*/  ISETP.LT.AND P2, PT, R4, UR5, !P0 ;  /* 0x0000000504007c0c */ /* 0x000fe2000c741270 */
[----:B------:R-:W-:Y:S01]  /*4fc00*/  ULDC UR4, c[0x0][0x22c] ;  /* 0x00008b0000047ab9 */ /* 0x000fe20000000800 */
[----:B------:R-:W-:Y:S01]  /*4fc10*/  IADD3 R4, P6, R3, R0, RZ ;  /* 0x0000000003047210 */ /* 0x000fe20007fde0ff */
[----:B------:R1:W-:Y:S01]  /*4fc20*/  @P5 STG.E.U8 desc[UR6][R14.64], R21 ;  /* 0x000000150e005986 */ /* 0x0003e2000c101106 */
[----:B------:R-:W-:Y:S01]  /*4fc30*/  ISETP.LT.AND P5, PT, R12, UR4, !P0 ;  /* 0x000000040c007c0c */ /* 0x000fe2000c7a1270 */
[----:B------:R-:W-:Y:S01]  /*4fc40*/  ULDC UR4, c[0x0][0x248] ;  /* 0x0000920000047ab9 */ /* 0x000fe20000000800 */
[----:B------:R-:W-:Y:S01]  /*4fc50*/  VIADD R13, R28, 0xf7 ;  /* 0x000000f71c0d7836 */ /* 0x000fe20000000000 */
[----:B------:R-:W-:Y:S01]  /*4fc60*/  ULDC UR5, c[0x0][0x22c] ;  /* 0x00008b0000057ab9 */ /* 0x000fe20000000800 */
[----:B0-----:R-:W-:-:S02]  /*4fc70*/  PRMT R19, R5, 0x7773, RZ ;  /* 0x0000777305137816 */ /* 0x001fc400000000ff */
[C---:B------:R-:W-:Y:S01]  /*4fc80*/  LEA.HI.X.SX32 R5, R3.reuse, R2, 0x1, P6 ;  /* 0x0000000203057211 */ /* 0x040fe200030f0eff */
[----:B------:R-:W-:Y:S01]  /*4fc90*/  VIADD R3, R3, UR4 ;  /* 0x0000000403037c36 */ /* 0x000fe20008000000 */
[----:B------:R-:W-:-:S04]  /*4fca0*/  ULDC UR4, c[0x0][0x248] ;  /* 0x0000920000047ab9 */ /* 0x000fc80000000800 */
[C---:B------:R-:W-:Y:S01]  /*4fcb0*/  IADD3 R12, P6, R3.reuse, R0, RZ ;  /* 0x00000000030c7210 */ /* 0x040fe20007fde0ff */
[----:B------:R0:W-:Y:S01]  /*4fcc0*/  @P4 STG.E.U8 desc[UR6][R4.64], R19 ;  /* 0x0000001304004986 */ /* 0x0001e2000c101106 */
[----:B------:R-:W-:Y:S01]  /*4fcd0*/  VIADD R17, R3, UR4 ;  /* 0x0000000403117c36 */ /* 0x000fe20008000000 */
[----:B------:R-:W-:Y:S01]  /*4fce0*/  ISETP.LT.AND P4, PT, R13, UR5, !P0 ;  /* 0x000000050d007c0c */ /* 0x000fe2000c781270 */
[----:B------:R-:W-:Y:S01]  /*4fcf0*/  ULDC UR4, c[0x0][0x22c] ;  /* 0x00008b0000047ab9 */ /* 0x000fe20000000800 */
[----:B------:R-:W-:Y:S01]  /*4fd00*/  LEA.HI.X.SX32 R13, R3, R2, 0x1, P6 ;  /* 0x00000002030d7211 */ /* 0x000fe200030f0eff */
[----:B------:R-:W-:Y:S01]  /*4fd10*/  VIADD R3, R28, 0xf8 ;  /* 0x000000f81c037836 */ /* 0x000fe20000000000 */
[C---:B-1----:R-:W-:Y:S01]  /*4fd20*/  IADD3 R14, P6, R17.reuse, R0, RZ ;  /* 0x00000000110e7210 */ /* 0x042fe20007fde0ff */
        /* <DEDUP_REMOVED lines=14> */
[----:B0-----:R-:W-:Y:S01]  /*4fe10*/  VIADD R12, R28, 0xfa ;  /* 0x000000fa1c0c7836 */ /* 0x001fe20000000000 */
[----:B------:R-:W-:Y:S01]  /*4fe20*/  LEA.HI.X.SX32 R5, R17, R2, 0x1, P6 ;  /* 0x0000000211057211 */ /* 0x000fe200030f0eff */
[----:B------:R-:W-:Y:S01]  /*4fe30*/  ULDC UR4, c[0x0][0x22c] ;  /* 0x00008b0000047ab9 */ /* 0x000fe20000000800 */
[----:B------:R-:W-:-:S02]  /*4fe40*/  IADD3 R6, P6, R3, R0, RZ ;  /* 0x0000000003067210 */ /* 0x000fc40007fde0ff */
[C---:B------:R-:W-:Y:S01]  /*4fe50*/  PRMT R19, R7.reuse, 0x7773, RZ ;  /* 0x0000777307137816 */ /* 0x040fe200000000ff */
[----:B------:R-:W-:Y:S01]  /*4fe60*/  VIADD R13, R28, 0xfb ;  /* 0x000000fb1c0d7836 */ /* 0x000fe20000000000 */
[----:B------:R-:W-:Y:S01]  /*4fe70*/  ULDC UR5, c[0x0][0x22c] ;  /* 0x00008b0000057ab9 */ /* 0x000fe20000000800 */
[----:B-1----:R-:W-:Y:S02]  /*4fe80*/  PRMT R15, R7, 0x7772, RZ ;  /* 0x00007772070f7816 */ /* 0x002fe400000000ff */
[----:B------:R-:W-:-:S03]  /*4fe90*/  LEA.HI.X.SX32 R7, R3, R2, 0x1, P6 ;  /* 0x0000000203077211 */ /* 0x000fc600030f0eff */
[----:B------:R0:W-:Y:S01]  /*4fea0*/  @P5 STG.E.U8 desc[UR6][R4.64], R15 ;  /* 0x0000000f04005986 */ /* 0x0001e2000c101106 */
[----:B------:R-:W-:Y:S01]  /*4feb0*/  ISETP.LT.AND P5, PT, R12, UR4, !P0 ;  /* 0x000000040c007c0c */ /* 0x000fe2000c7a1270 */
[----:B------:R-:W-:Y:S02]  /*4fec0*/  ULDC UR4, c[0x0][0x248] ;  /* 0x0000920000047ab9 */ /* 0x000fe40000000800 */
[----:B------:R-:W-:Y:S01]  /*4fed0*/  VIADD R3, R3, UR4 ;  /* 0x0000000403037c36 */ /* 0x000fe20008000000 */
[----:B------:R-:W-:Y:S01]  /*4fee0*/  ULDC UR4, c[0x0][0x248] ;  /* 0x0000920000047ab9 */ /* 0x000fe20000000800 */
[----:B------:R1:W-:Y:S03]  /*4fef0*/  @P4 STG.E.U8 desc[UR6][R6.64], R19 ;  /* 0x0000001306004986 */ /* 0x0003e6000c101106 */
[C---:B------:R-:W-:Y:S01]  /*4ff00*/  IADD3 R12, P6, R3.reuse, R0, RZ ;  /* 0x00000000030c7210 */ /* 0x040fe20007fde0ff */
[----:B------:R-:W-:Y:S01]  /*4ff10*/  VIADD R17, R3, UR4 ;  /* 0x0000000403117c36 */ /* 0x000fe20008000000 */
[----:B------:R-:W-:Y:S01]  /*4ff20*/  ISETP.LT.AND P4, PT, R13, UR5, !P0 ;  /* 0x000000050d007c0c */ /* 0x000fe2000c781270 */
[----:B------:R-:W-:Y:S01]  /*4ff30*/  ULDC UR4, c[0x0][0x22c] ;  /* 0x00008b0000047ab9 */ /* 0x000fe20000000800 */
[----:B------:R-:W-:Y:S01]  /*4ff40*/  LEA.HI.X.SX32 R13, R3, R2, 0x1, P6 ;  /* 0x00000002030d7211 */ /* 0x000fe200030f0eff */
[----:B------:R-:W-:Y:S01]  /*4ff50*/  VIADD R3, R28, 0xfc ;  /* 0x000000fc1c037836 */ /* 0x000fe20000000000 */
[----:B0-----:R-:W-:Y:S01]  /*4ff60*/  PRMT R5, R8, 0x7772, RZ ;  /* 0x0000777208057816 */ /* 0x001fe200000000ff */
[----:B------:R-:W-:Y:S01]  /*4ff70*/  ULDC UR5, c[0x0][0x248] ;  /* 0x0000920000057ab9 */ /* 0x000fe20000000800 */
[----:B------:R-:W-:-:S03]  /*4ff80*/  IADD3 R14, P6, R17, R0, RZ ;  /* 0x00000000110e7210 */ /* 0x000fc60007fde0ff */
[----:B------:R0:W-:Y:S01]  /*4ff90*/  @P3 STG.E.U8 desc[UR6][R12.64], R5 ;  /* 0x000000050c003986 */ /* 0x0001e2000c101106 */
[----:B------:R-:W-:Y:S01]  /*4ffa0*/  ISETP.LT.AND P3, PT, R3, UR4, !P0 ;  /* 0x0000000403007c0c */ /* 0x000fe2000c761270 */
[----:B------:R-:W-:Y:S01]  /*4ffb0*/  ULDC UR4, c[0x0][0x248] ;  /* 0x0000920000047ab9 */ /* 0x000fe20000000800 */
[C---:B------:R-:W-:Y:S01]  /*4ffc0*/  LEA.HI.X.SX32 R15, R17.reuse, R2, 0x1, P6 ;  /* 0x00000002110f7211 */ /* 0x040fe200030f0eff */
[----:B------:R-:W-:Y:S01]  /*4ffd0*/  VIADD R17, R17, UR4 ;  /* 0x0000000411117c36 */ /* 0x000fe20008000000 */
[----:B------:R-:W-:Y:S01]  /*4ffe0*/  ULDC UR4, c[0x0][0x248] ;  /* 0x0000920000047ab9 */ /* 0x000fe20000000800 */
[----:B-1----:R-:W-:Y:S02]  /*4fff0*/  PRMT R7, R8, 0x7773, RZ ;  /* 0x0000777308077816 */ /* 0x002fe400000000ff */
[----:B------:R-:W-:Y:S01]  /*50000*/  VIADD R3, R17, UR4 ;  /* 0x0000000411037c36 */ /* 0x000fe20008000000 */
[----:B------:R-:W-:-:S03]  /*50010*/  ULDC UR4, c[0x0][0x248] ;  /* 0x0000920000047ab9 */ /* 0x000fc60000000800 */
[----:B0-----:R-:W-:Y:S01]  /*50020*/  VIADD R13, R3, UR5 ;  /* 0x00000005030d7c36 */ /* 0x001fe20008000000 */
[----:B------:R0:W-:Y:S01]  /*50030*/  @P2 STG.E.U8 desc[UR6][R14.64], R7 ;  /* 0x000000070e002986 */ /* 0x0001e2000c101106 */
[-C--:B------:R-:W-:Y:S01]  /*50040*/  IADD3 R4, P2, R17, R0.reuse, RZ ;  /* 0x0000000011047210 */ /* 0x080fe20007f5e0ff */
[----:B------:R-:W-:Y:S01]  /*50050*/  VIADD R8, R28, 0xfd ;  /* 0x000000fd1c087836 */ /* 0x000fe20000000000 */
[----:B------:R-:W-:Y:S01]  /*50060*/  ULDC UR5, c[0x0][0x248] ;  /* 0x0000920000057ab9 */ /* 0x000fe20000000800 */
[----:B------:R-:W-:Y:S02]  /*50070*/  IADD3 R12, P6, R13, R0, RZ ;  /* 0x000000000d0c7210 */ /* 0x000fe40007fde0ff */
[----:B------:R-:W-:Y:S02]  /*50080*/  LEA.HI.X.SX32 R5, R17, R2, 0x1, P2 ;  /* 0x0000000211057211 */ /* 0x000fe400010f0eff */
[----:B------:R-:W-:Y:S01]  /*50090*/  IADD3 R6, P2, R3, R0, RZ ;  /* 0x0000000003067210 */ /* 0x000fe20007f5e0ff */
[C---:B0-----:R-:W-:Y:S01]  /*500a0*/  VIADD R15, R13.reuse, UR8 ;  /* 0x000000080d0f7c36 */ /* 0x041fe20008000000 */
[----:B------:R-:W-:-:S03]  /*500b0*/  LEA.HI.X.SX32 R13, R13, R2, 0x1, P6 ;  /* 0x000000020d0d7211 */ /* 0x000fc600030f0eff */
[----:B------:R-:W-:Y:S01]  /*500c0*/  VIADD R19, R15, UR4 ;  /* 0x000000040f137c36 */ /* 0x000fe20008000000 */
[----:B------:R-:W-:Y:S01]  /*500d0*/  LEA.HI.X.SX32 R7, R3, R2, 0x1, P2 ;  /* 0x0000000203077211 */ /* 0x000fe200010f0eff */
[----:B------:R-:W-:Y:S01]  /*500e0*/  VIADD R20, R28, 0xfe ;  /* 0x000000fe1c147836 */ /* 0x000fe20000000000 */
[-C--:B------:R-:W-:Y:S01]  /*500f0*/  IADD3 R16, P6, R15, R0.reuse, RZ ;  /* 0x000000000f107210 */ /* 0x080fe20007fde0ff */
[----:B------:R-:W-:Y:S01]  /*50100*/  ULDC UR4, c[0x0][0x22c] ;  /* 0x00008b0000047ab9 */ /* 0x000fe20000000800 */
[C---:B------:R-:W-:Y:S01]  /*50110*/  IADD3 R14, P2, R19.reuse, R0, RZ ;  /* 0x00000000130e7210 */ /* 0x040fe20007f5e0ff */
[----:B------:R-:W-:Y:S01]  /*50120*/  VIADD R3, R19, UR5 ;  /* 0x0000000513037c36 */ /* 0x000fe20008000000 */
[-C--:B------:R-:W-:Y:S02]  /*50130*/  LEA.HI.X.SX32 R17, R15, R2.reuse, 0x1, P6 ;  /* 0x000000020f117211 */ /* 0x080fe400030f0eff */
[----:B------:R-:W-:Y:S02]  /*50140*/  LEA.HI.X.SX32 R15, R19, R2, 0x1, P2 ;  /* 0x00000002130f7211 */ /* 0x000fe400010f0eff */
[----:B------:R-:W-:-:S02]  /*50150*/  ISETP.LT.AND P2, PT, R8, UR9, !P0 ;  /* 0x0000000908007c0c */ /* 0x000fc4000c741270 */
[----:B------:R-:W-:Y:S02]  /*50160*/  ISETP.LT.AND P0, PT, R20, UR4, !P0 ;  /* 0x0000000414007c0c */ /* 0x000fe4000c701270 */
[----:B------:R-:W-:Y:S02]  /*50170*/  IADD3 R18, P6, R3, R0, RZ ;  /* 0x0000000003127210 */ /* 0x000fe40007fde0ff */
[C---:B------:R-:W-:Y:S02]  /*50180*/  PRMT R25, R9.reuse, 0x7772, RZ ;  /* 0x0000777209197816 */ /* 0x040fe400000000ff */
[----:B------:R-:W-:Y:S02]  /*50190*/  PRMT R23, R9, 0x7773, RZ ;  /* 0x0000777309177816 */ /* 0x000fe400000000ff */
[----:B------:R-:W-:Y:S02]  /*501a0*/  LEA.HI.X.SX32 R19, R3, R2, 0x1, P6 ;  /* 0x0000000203137211 */ /* 0x000fe400030f0eff */
[----:B------:R-:W-:-:S02]  /*501b0*/  PRMT R21, R10, 0x7772, RZ ;  /* 0x000077720a157816 */ /* 0x000fc400000000ff */
[----:B------:R-:W-:Y:S02]  /*501c0*/  PRMT R9, R10, 0x7773, RZ ;  /* 0x000077730a097816 */ /* 0x000fe400000000ff */
[C---:B------:R-:W-:Y:S01]  /*501d0*/  PRMT R3, R11.reuse, 0x7773, RZ ;  /* 0x000077730b037816 */ /* 0x040fe200000000ff */
[----:B------:R0:W-:Y:S01]  /*501e0*/  @P5 STG.E.U8 desc[UR6][R4.64], R25 ;  /* 0x0000001904005986 */ /* 0x0001e2000c101106 */
[----:B------:R-:W-:-:S03]  /*501f0*/  PRMT R11, R11, 0x7772, RZ ;  /* 0x000077720b0b7816 */ /* 0x000fc600000000ff */
[----:B------:R0:W-:Y:S04]  /*50200*/  @P4 STG.E.U8 desc[UR6][R6.64], R23 ;  /* 0x0000001706004986 */ /* 0x0001e8000c101106 */
[----:B------:R0:W-:Y:S04]  /*50210*/  @P3 STG.E.U8 desc[UR6][R12.64], R21 ;  /* 0x000000150c003986 */ /* 0x0001e8000c101106 */
[----:B------:R0:W-:Y:S04]  /*50220*/  @P2 STG.E.U8 desc[UR6][R16.64], R9 ;  /* 0x0000000910002986 */ /* 0x0001e8000c101106 */
[----:B------:R0:W-:Y:S01]  /*50230*/  @P0 STG.E.U8 desc[UR6][R14.64], R11 ;  /* 0x0000000b0e000986 */ /* 0x0001e2000c101106 */
[----:B------:R-:W-:Y:S05]  /*50240*/  @!P1 EXIT ;  /* 0x000000000000994d */ /* 0x000fea0003800000 */
[----:B------:R-:W-:Y:S01]  /*50250*/  STG.E.U8 desc[UR6][R18.64], R3 ;  /* 0x0000000312007986 */ /* 0x000fe2000c101106 */
[----:B------:R-:W-:Y:S05]  /*50260*/  EXIT ;  /* 0x000000000000794d */ /* 0x000fea0003800000 */
.L_x_3:
[----:B------:R-:W-:-:S00]  /*50270*/  BRA `(.L_x_3) ;  /* 0xfffffffc00fc7947 */ /* 0x000fc0000383ffff */
[----:B------:R-:W-:-:S00]  /*50280*/  NOP ;  /* 0x0000000000007918 */ /* 0x000fc00000000000 */
[----:B------:R-:W-:-:S00]  /*50290*/  NOP ;  /* 0x0000000000007918 */ /* 0x000fc00000000000 */
[----:B------:R-:W-:-:S00]  /*502a0*/  NOP ;  /* 0x0000000000007918 */ /* 0x000fc00000000000 */
[----:B------:R-:W-:-:S00]  /*502b0*/  NOP ;  /* 0x0000000000007918 */ /* 0x000fc00000000000 */
[----:B------:R-:W-:-:S00]  /*502c0*/  NOP ;  /* 0x0000000000007918 */ /* 0x000fc00000000000 */
[----:B------:R-:W-:-:S00]  /*502d0*/  NOP ;  /* 0x0000000000007918 */ /* 0x000fc00000000000 */
[----:B------:R-:W-:-:S00]  /*502e0*/  NOP ;  /* 0x0000000000007918 */ /* 0x000fc00000000000 */
[----:B------:R-:W-:-:S00]  /*502f0*/  NOP ;  /* 0x0000000000007918 */ /* 0x000fc00000000000 */
.L_x_4:


//--------------------- .nv.shared.matmul_kernel  --------------------------
	.section	.nv.shared.matmul_kernel,"aw",@nobits
	.sectionflags	@""
	.align	16
	.zero		1024


//--------------------- .nv.shared.reserved.0     --------------------------
	.section	.nv.shared.reserved.0,"aw",@nobits
	.weak		__nv_reservedSMEM_offset_0_alias
	.size		__nv_reservedSMEM_offset_0_alias, 0, 0
	.other		__nv_reservedSMEM_offset_0_alias,@"STO_CUDA_RESERVED_SHARED STV_DEFAULT"
__nv_reservedSMEM_offset_0_alias:
	.zero		0


//--------------------- .nv.constant0.matmul_kernel --------------------------
	.section	.nv.constant0.matmul_kernel,"a",@progbits
	.sectionflags	@""
	.align	4
.nv.constant0.matmul_kernel:
	.zero		608


//--------------------- SYMBOLS --------------------------

	.type		.nv.reservedSmem.offset0,@object
	.size		.nv.reservedSmem.offset0,0x4
